//
// Generated by NVIDIA NVVM Compiler
//
// Compiler Build ID: CL-36424714
// Cuda compilation tools, release 13.0, V13.0.88
// Based on NVVM 20.0.0
//

.version 9.0
.target sm_100
.address_size 64

	// .globl	_Z4racePiS_S_S_S_S_S_S_S_S_S_S_S_S_S_S_S_S_S_S_S_S_S_S_S_S_S_S_S_S_S_S_S_S_S_S_S_S_S_S_S_S_S_S_S_S_S_S_S_S_S_S_S_S_S_S_S_S_S_S_S_S_S_S_S_S_S_S_S_S_S_S_S_S_S_S_S_S_S_S_S_S_S_S_S_S_S_S_S_S_S_S_S_S_S_S_S_S_S_S_S_S_S_S_S_S_S_S_S_S_S_S_S_S_S_S_S_S_S_S_S_S_S_S_S_S_S_S_S_S_S_S_S_S_S_S_S_S_S_S_S_S_S_S_S_S_S_S_S_S_S_S_S_S_S_S_S_S_S_S_S_S_S_S_S_S_S_S_S_S_S_S_S_S_S_S_S_S_S_S_S_S_S_S_S_S_S_S_S_S_S_S_S_S_S_S_S_S_S_S_S_S_S_S_S_S_S_S_S_S_S_S_S_S_S_S_S_S_S_S_S_S_S_S_S_S_S_S_S_S_S_S_S_S_S_S_S_S_S_S_S_S_S_S_S_S_S_S_S_S_S_S_S_S_S_S_S_S_S_S_S_S_S_S_S_S_S_S_S_S_S_S_S_S_S_S_S_S_S_S_S_S_S_S_S_S_S_S_S_S_S_S_S_S_S_S_S_S_S_S_S_S_S_S_S_S_S_S_S_S_S_S_S_S_S_S_S_S_S_S_S_S_S_S_S_S_S_S_S_S_S_S_S_S_S_S_S_S_S_S_S_S_S_S_S_S_S_S_S_S_S_S_S_S_S_S_S_S_S_S_S_S_S_S_S_S_S_S_S_S_S_S_S_S_S_S_S_S_S_S_S_S_S_S_S_S_S_S_S_S_S_S_S_S_S_S_S_S_S_S_S_S_S_S_S_S_S_S_S_S_S_S_S_S_S_S_S_S_S_S_S_S_S_S_S_S_S_S_S_S_S_S_S_S_S_S_S_S_S_S_S_S_S_S_S_S_S_S_S_S_S_S_S_S_S_S_S_S_S_S_S_S_S_S_S_S_S_S_S_S_S_S_S_S_S_S_S_S_S_S_S_S_S_S_S_S_S_S_S_S_S_S_S_S_S_S_S_S_S_S_S_S_S_S_S_S_S_S_S_S_S_S_

.visible .entry _Z4racePiS_S_S_S_S_S_S_S_S_S_S_S_S_S_S_S_S_S_S_S_S_S_S_S_S_S_S_S_S_S_S_S_S_S_S_S_S_S_S_S_S_S_S_S_S_S_S_S_S_S_S_S_S_S_S_S_S_S_S_S_S_S_S_S_S_S_S_S_S_S_S_S_S_S_S_S_S_S_S_S_S_S_S_S_S_S_S_S_S_S_S_S_S_S_S_S_S_S_S_S_S_S_S_S_S_S_S_S_S_S_S_S_S_S_S_S_S_S_S_S_S_S_S_S_S_S_S_S_S_S_S_S_S_S_S_S_S_S_S_S_S_S_S_S_S_S_S_S_S_S_S_S_S_S_S_S_S_S_S_S_S_S_S_S_S_S_S_S_S_S_S_S_S_S_S_S_S_S_S_S_S_S_S_S_S_S_S_S_S_S_S_S_S_S_S_S_S_S_S_S_S_S_S_S_S_S_S_S_S_S_S_S_S_S_S_S_S_S_S_S_S_S_S_S_S_S_S_S_S_S_S_S_S_S_S_S_S_S_S_S_S_S_S_S_S_S_S_S_S_S_S_S_S_S_S_S_S_S_S_S_S_S_S_S_S_S_S_S_S_S_S_S_S_S_S_S_S_S_S_S_S_S_S_S_S_S_S_S_S_S_S_S_S_S_S_S_S_S_S_S_S_S_S_S_S_S_S_S_S_S_S_S_S_S_S_S_S_S_S_S_S_S_S_S_S_S_S_S_S_S_S_S_S_S_S_S_S_S_S_S_S_S_S_S_S_S_S_S_S_S_S_S_S_S_S_S_S_S_S_S_S_S_S_S_S_S_S_S_S_S_S_S_S_S_S_S_S_S_S_S_S_S_S_S_S_S_S_S_S_S_S_S_S_S_S_S_S_S_S_S_S_S_S_S_S_S_S_S_S_S_S_S_S_S_S_S_S_S_S_S_S_S_S_S_S_S_S_S_S_S_S_S_S_S_S_S_S_S_S_S_S_S_S_S_S_S_S_S_S_S_S_S_S_S_S_S_S_S_S_S_S_S_S_S_S_S_S_S_S_S_S_S_S_S_S_S_S_S_S_S_S_S_S_S_S_S_S_S_S_S_S_S_S_S_S_S_S_S_S_S_S_S_S_S_S_S_S_S_S_S_S_(
	.param .u64 .ptr .align 1 _Z4racePiS_S_S_S_S_S_S_S_S_S_S_S_S_S_S_S_S_S_S_S_S_S_S_S_S_S_S_S_S_S_S_S_S_S_S_S_S_S_S_S_S_S_S_S_S_S_S_S_S_S_S_S_S_S_S_S_S_S_S_S_S_S_S_S_S_S_S_S_S_S_S_S_S_S_S_S_S_S_S_S_S_S_S_S_S_S_S_S_S_S_S_S_S_S_S_S_S_S_S_S_S_S_S_S_S_S_S_S_S_S_S_S_S_S_S_S_S_S_S_S_S_S_S_S_S_S_S_S_S_S_S_S_S_S_S_S_S_S_S_S_S_S_S_S_S_S_S_S_S_S_S_S_S_S_S_S_S_S_S_S_S_S_S_S_S_S_S_S_S_S_S_S_S_S_S_S_S_S_S_S_S_S_S_S_S_S_S_S_S_S_S_S_S_S_S_S_S_S_S_S_S_S_S_S_S_S_S_S_S_S_S_S_S_S_S_S_S_S_S_S_S_S_S_S_S_S_S_S_S_S_S_S_S_S_S_S_S_S_S_S_S_S_S_S_S_S_S_S_S_S_S_S_S_S_S_S_S_S_S_S_S_S_S_S_S_S_S_S_S_S_S_S_S_S_S_S_S_S_S_S_S_S_S_S_S_S_S_S_S_S_S_S_S_S_S_S_S_S_S_S_S_S_S_S_S_S_S_S_S_S_S_S_S_S_S_S_S_S_S_S_S_S_S_S_S_S_S_S_S_S_S_S_S_S_S_S_S_S_S_S_S_S_S_S_S_S_S_S_S_S_S_S_S_S_S_S_S_S_S_S_S_S_S_S_S_S_S_S_S_S_S_S_S_S_S_S_S_S_S_S_S_S_S_S_S_S_S_S_S_S_S_S_S_S_S_S_S_S_S_S_S_S_S_S_S_S_S_S_S_S_S_S_S_S_S_S_S_S_S_S_S_S_S_S_S_S_S_S_S_S_S_S_S_S_S_S_S_S_S_S_S_S_S_S_S_S_S_S_S_S_S_S_S_S_S_S_S_S_S_S_S_S_S_S_S_S_S_S_S_S_S_S_S_S_S_S_S_S_S_S_S_S_S_S_S_S_S_S_S_S_S_S_S_S_S_S_S_S_S_S_S_S_S_S_S_S_S_S_S_S_S__param_0,
	.param .u64 .ptr .align 1 _Z4racePiS_S_S_S_S_S_S_S_S_S_S_S_S_S_S_S_S_S_S_S_S_S_S_S_S_S_S_S_S_S_S_S_S_S_S_S_S_S_S_S_S_S_S_S_S_S_S_S_S_S_S_S_S_S_S_S_S_S_S_S_S_S_S_S_S_S_S_S_S_S_S_S_S_S_S_S_S_S_S_S_S_S_S_S_S_S_S_S_S_S_S_S_S_S_S_S_S_S_S_S_S_S_S_S_S_S_S_S_S_S_S_S_S_S_S_S_S_S_S_S_S_S_S_S_S_S_S_S_S_S_S_S_S_S_S_S_S_S_S_S_S_S_S_S_S_S_S_S_S_S_S_S_S_S_S_S_S_S_S_S_S_S_S_S_S_S_S_S_S_S_S_S_S_S_S_S_S_S_S_S_S_S_S_S_S_S_S_S_S_S_S_S_S_S_S_S_S_S_S_S_S_S_S_S_S_S_S_S_S_S_S_S_S_S_S_S_S_S_S_S_S_S_S_S_S_S_S_S_S_S_S_S_S_S_S_S_S_S_S_S_S_S_S_S_S_S_S_S_S_S_S_S_S_S_S_S_S_S_S_S_S_S_S_S_S_S_S_S_S_S_S_S_S_S_S_S_S_S_S_S_S_S_S_S_S_S_S_S_S_S_S_S_S_S_S_S_S_S_S_S_S_S_S_S_S_S_S_S_S_S_S_S_S_S_S_S_S_S_S_S_S_S_S_S_S_S_S_S_S_S_S_S_S_S_S_S_S_S_S_S_S_S_S_S_S_S_S_S_S_S_S_S_S_S_S_S_S_S_S_S_S_S_S_S_S_S_S_S_S_S_S_S_S_S_S_S_S_S_S_S_S_S_S_S_S_S_S_S_S_S_S_S_S_S_S_S_S_S_S_S_S_S_S_S_S_S_S_S_S_S_S_S_S_S_S_S_S_S_S_S_S_S_S_S_S_S_S_S_S_S_S_S_S_S_S_S_S_S_S_S_S_S_S_S_S_S_S_S_S_S_S_S_S_S_S_S_S_S_S_S_S_S_S_S_S_S_S_S_S_S_S_S_S_S_S_S_S_S_S_S_S_S_S_S_S_S_S_S_S_S_S_S_S_S_S_S_S_S_S_S_S_S_S_S_S_S_S_S_S_S_S__param_1,
	.param .u64 .ptr .align 1 _Z4racePiS_S_S_S_S_S_S_S_S_S_S_S_S_S_S_S_S_S_S_S_S_S_S_S_S_S_S_S_S_S_S_S_S_S_S_S_S_S_S_S_S_S_S_S_S_S_S_S_S_S_S_S_S_S_S_S_S_S_S_S_S_S_S_S_S_S_S_S_S_S_S_S_S_S_S_S_S_S_S_S_S_S_S_S_S_S_S_S_S_S_S_S_S_S_S_S_S_S_S_S_S_S_S_S_S_S_S_S_S_S_S_S_S_S_S_S_S_S_S_S_S_S_S_S_S_S_S_S_S_S_S_S_S_S_S_S_S_S_S_S_S_S_S_S_S_S_S_S_S_S_S_S_S_S_S_S_S_S_S_S_S_S_S_S_S_S_S_S_S_S_S_S_S_S_S_S_S_S_S_S_S_S_S_S_S_S_S_S_S_S_S_S_S_S_S_S_S_S_S_S_S_S_S_S_S_S_S_S_S_S_S_S_S_S_S_S_S_S_S_S_S_S_S_S_S_S_S_S_S_S_S_S_S_S_S_S_S_S_S_S_S_S_S_S_S_S_S_S_S_S_S_S_S_S_S_S_S_S_S_S_S_S_S_S_S_S_S_S_S_S_S_S_S_S_S_S_S_S_S_S_S_S_S_S_S_S_S_S_S_S_S_S_S_S_S_S_S_S_S_S_S_S_S_S_S_S_S_S_S_S_S_S_S_S_S_S_S_S_S_S_S_S_S_S_S_S_S_S_S_S_S_S_S_S_S_S_S_S_S_S_S_S_S_S_S_S_S_S_S_S_S_S_S_S_S_S_S_S_S_S_S_S_S_S_S_S_S_S_S_S_S_S_S_S_S_S_S_S_S_S_S_S_S_S_S_S_S_S_S_S_S_S_S_S_S_S_S_S_S_S_S_S_S_S_S_S_S_S_S_S_S_S_S_S_S_S_S_S_S_S_S_S_S_S_S_S_S_S_S_S_S_S_S_S_S_S_S_S_S_S_S_S_S_S_S_S_S_S_S_S_S_S_S_S_S_S_S_S_S_S_S_S_S_S_S_S_S_S_S_S_S_S_S_S_S_S_S_S_S_S_S_S_S_S_S_S_S_S_S_S_S_S_S_S_S_S_S_S_S_S_S_S_S_S_S_S_S_S_S_S_S__param_2,
	.param .u64 .ptr .align 1 _Z4racePiS_S_S_S_S_S_S_S_S_S_S_S_S_S_S_S_S_S_S_S_S_S_S_S_S_S_S_S_S_S_S_S_S_S_S_S_S_S_S_S_S_S_S_S_S_S_S_S_S_S_S_S_S_S_S_S_S_S_S_S_S_S_S_S_S_S_S_S_S_S_S_S_S_S_S_S_S_S_S_S_S_S_S_S_S_S_S_S_S_S_S_S_S_S_S_S_S_S_S_S_S_S_S_S_S_S_S_S_S_S_S_S_S_S_S_S_S_S_S_S_S_S_S_S_S_S_S_S_S_S_S_S_S_S_S_S_S_S_S_S_S_S_S_S_S_S_S_S_S_S_S_S_S_S_S_S_S_S_S_S_S_S_S_S_S_S_S_S_S_S_S_S_S_S_S_S_S_S_S_S_S_S_S_S_S_S_S_S_S_S_S_S_S_S_S_S_S_S_S_S_S_S_S_S_S_S_S_S_S_S_S_S_S_S_S_S_S_S_S_S_S_S_S_S_S_S_S_S_S_S_S_S_S_S_S_S_S_S_S_S_S_S_S_S_S_S_S_S_S_S_S_S_S_S_S_S_S_S_S_S_S_S_S_S_S_S_S_S_S_S_S_S_S_S_S_S_S_S_S_S_S_S_S_S_S_S_S_S_S_S_S_S_S_S_S_S_S_S_S_S_S_S_S_S_S_S_S_S_S_S_S_S_S_S_S_S_S_S_S_S_S_S_S_S_S_S_S_S_S_S_S_S_S_S_S_S_S_S_S_S_S_S_S_S_S_S_S_S_S_S_S_S_S_S_S_S_S_S_S_S_S_S_S_S_S_S_S_S_S_S_S_S_S_S_S_S_S_S_S_S_S_S_S_S_S_S_S_S_S_S_S_S_S_S_S_S_S_S_S_S_S_S_S_S_S_S_S_S_S_S_S_S_S_S_S_S_S_S_S_S_S_S_S_S_S_S_S_S_S_S_S_S_S_S_S_S_S_S_S_S_S_S_S_S_S_S_S_S_S_S_S_S_S_S_S_S_S_S_S_S_S_S_S_S_S_S_S_S_S_S_S_S_S_S_S_S_S_S_S_S_S_S_S_S_S_S_S_S_S_S_S_S_S_S_S_S_S_S_S_S_S_S_S_S_S_S_S_S_S_S_S__param_3,
	.param .u64 .ptr .align 1 _Z4racePiS_S_S_S_S_S_S_S_S_S_S_S_S_S_S_S_S_S_S_S_S_S_S_S_S_S_S_S_S_S_S_S_S_S_S_S_S_S_S_S_S_S_S_S_S_S_S_S_S_S_S_S_S_S_S_S_S_S_S_S_S_S_S_S_S_S_S_S_S_S_S_S_S_S_S_S_S_S_S_S_S_S_S_S_S_S_S_S_S_S_S_S_S_S_S_S_S_S_S_S_S_S_S_S_S_S_S_S_S_S_S_S_S_S_S_S_S_S_S_S_S_S_S_S_S_S_S_S_S_S_S_S_S_S_S_S_S_S_S_S_S_S_S_S_S_S_S_S_S_S_S_S_S_S_S_S_S_S_S_S_S_S_S_S_S_S_S_S_S_S_S_S_S_S_S_S_S_S_S_S_S_S_S_S_S_S_S_S_S_S_S_S_S_S_S_S_S_S_S_S_S_S_S_S_S_S_S_S_S_S_S_S_S_S_S_S_S_S_S_S_S_S_S_S_S_S_S_S_S_S_S_S_S_S_S_S_S_S_S_S_S_S_S_S_S_S_S_S_S_S_S_S_S_S_S_S_S_S_S_S_S_S_S_S_S_S_S_S_S_S_S_S_S_S_S_S_S_S_S_S_S_S_S_S_S_S_S_S_S_S_S_S_S_S_S_S_S_S_S_S_S_S_S_S_S_S_S_S_S_S_S_S_S_S_S_S_S_S_S_S_S_S_S_S_S_S_S_S_S_S_S_S_S_S_S_S_S_S_S_S_S_S_S_S_S_S_S_S_S_S_S_S_S_S_S_S_S_S_S_S_S_S_S_S_S_S_S_S_S_S_S_S_S_S_S_S_S_S_S_S_S_S_S_S_S_S_S_S_S_S_S_S_S_S_S_S_S_S_S_S_S_S_S_S_S_S_S_S_S_S_S_S_S_S_S_S_S_S_S_S_S_S_S_S_S_S_S_S_S_S_S_S_S_S_S_S_S_S_S_S_S_S_S_S_S_S_S_S_S_S_S_S_S_S_S_S_S_S_S_S_S_S_S_S_S_S_S_S_S_S_S_S_S_S_S_S_S_S_S_S_S_S_S_S_S_S_S_S_S_S_S_S_S_S_S_S_S_S_S_S_S_S_S_S_S_S_S_S_S_S_S__param_4,
	.param .u64 .ptr .align 1 _Z4racePiS_S_S_S_S_S_S_S_S_S_S_S_S_S_S_S_S_S_S_S_S_S_S_S_S_S_S_S_S_S_S_S_S_S_S_S_S_S_S_S_S_S_S_S_S_S_S_S_S_S_S_S_S_S_S_S_S_S_S_S_S_S_S_S_S_S_S_S_S_S_S_S_S_S_S_S_S_S_S_S_S_S_S_S_S_S_S_S_S_S_S_S_S_S_S_S_S_S_S_S_S_S_S_S_S_S_S_S_S_S_S_S_S_S_S_S_S_S_S_S_S_S_S_S_S_S_S_S_S_S_S_S_S_S_S_S_S_S_S_S_S_S_S_S_S_S_S_S_S_S_S_S_S_S_S_S_S_S_S_S_S_S_S_S_S_S_S_S_S_S_S_S_S_S_S_S_S_S_S_S_S_S_S_S_S_S_S_S_S_S_S_S_S_S_S_S_S_S_S_S_S_S_S_S_S_S_S_S_S_S_S_S_S_S_S_S_S_S_S_S_S_S_S_S_S_S_S_S_S_S_S_S_S_S_S_S_S_S_S_S_S_S_S_S_S_S_S_S_S_S_S_S_S_S_S_S_S_S_S_S_S_S_S_S_S_S_S_S_S_S_S_S_S_S_S_S_S_S_S_S_S_S_S_S_S_S_S_S_S_S_S_S_S_S_S_S_S_S_S_S_S_S_S_S_S_S_S_S_S_S_S_S_S_S_S_S_S_S_S_S_S_S_S_S_S_S_S_S_S_S_S_S_S_S_S_S_S_S_S_S_S_S_S_S_S_S_S_S_S_S_S_S_S_S_S_S_S_S_S_S_S_S_S_S_S_S_S_S_S_S_S_S_S_S_S_S_S_S_S_S_S_S_S_S_S_S_S_S_S_S_S_S_S_S_S_S_S_S_S_S_S_S_S_S_S_S_S_S_S_S_S_S_S_S_S_S_S_S_S_S_S_S_S_S_S_S_S_S_S_S_S_S_S_S_S_S_S_S_S_S_S_S_S_S_S_S_S_S_S_S_S_S_S_S_S_S_S_S_S_S_S_S_S_S_S_S_S_S_S_S_S_S_S_S_S_S_S_S_S_S_S_S_S_S_S_S_S_S_S_S_S_S_S_S_S_S_S_S_S_S_S_S_S_S_S_S_S_S_S_S_S__param_5,
	.param .u64 .ptr .align 1 _Z4racePiS_S_S_S_S_S_S_S_S_S_S_S_S_S_S_S_S_S_S_S_S_S_S_S_S_S_S_S_S_S_S_S_S_S_S_S_S_S_S_S_S_S_S_S_S_S_S_S_S_S_S_S_S_S_S_S_S_S_S_S_S_S_S_S_S_S_S_S_S_S_S_S_S_S_S_S_S_S_S_S_S_S_S_S_S_S_S_S_S_S_S_S_S_S_S_S_S_S_S_S_S_S_S_S_S_S_S_S_S_S_S_S_S_S_S_S_S_S_S_S_S_S_S_S_S_S_S_S_S_S_S_S_S_S_S_S_S_S_S_S_S_S_S_S_S_S_S_S_S_S_S_S_S_S_S_S_S_S_S_S_S_S_S_S_S_S_S_S_S_S_S_S_S_S_S_S_S_S_S_S_S_S_S_S_S_S_S_S_S_S_S_S_S_S_S_S_S_S_S_S_S_S_S_S_S_S_S_S_S_S_S_S_S_S_S_S_S_S_S_S_S_S_S_S_S_S_S_S_S_S_S_S_S_S_S_S_S_S_S_S_S_S_S_S_S_S_S_S_S_S_S_S_S_S_S_S_S_S_S_S_S_S_S_S_S_S_S_S_S_S_S_S_S_S_S_S_S_S_S_S_S_S_S_S_S_S_S_S_S_S_S_S_S_S_S_S_S_S_S_S_S_S_S_S_S_S_S_S_S_S_S_S_S_S_S_S_S_S_S_S_S_S_S_S_S_S_S_S_S_S_S_S_S_S_S_S_S_S_S_S_S_S_S_S_S_S_S_S_S_S_S_S_S_S_S_S_S_S_S_S_S_S_S_S_S_S_S_S_S_S_S_S_S_S_S_S_S_S_S_S_S_S_S_S_S_S_S_S_S_S_S_S_S_S_S_S_S_S_S_S_S_S_S_S_S_S_S_S_S_S_S_S_S_S_S_S_S_S_S_S_S_S_S_S_S_S_S_S_S_S_S_S_S_S_S_S_S_S_S_S_S_S_S_S_S_S_S_S_S_S_S_S_S_S_S_S_S_S_S_S_S_S_S_S_S_S_S_S_S_S_S_S_S_S_S_S_S_S_S_S_S_S_S_S_S_S_S_S_S_S_S_S_S_S_S_S_S_S_S_S_S_S_S_S_S_S_S_S_S_S_S__param_6,
	.param .u64 .ptr .align 1 _Z4racePiS_S_S_S_S_S_S_S_S_S_S_S_S_S_S_S_S_S_S_S_S_S_S_S_S_S_S_S_S_S_S_S_S_S_S_S_S_S_S_S_S_S_S_S_S_S_S_S_S_S_S_S_S_S_S_S_S_S_S_S_S_S_S_S_S_S_S_S_S_S_S_S_S_S_S_S_S_S_S_S_S_S_S_S_S_S_S_S_S_S_S_S_S_S_S_S_S_S_S_S_S_S_S_S_S_S_S_S_S_S_S_S_S_S_S_S_S_S_S_S_S_S_S_S_S_S_S_S_S_S_S_S_S_S_S_S_S_S_S_S_S_S_S_S_S_S_S_S_S_S_S_S_S_S_S_S_S_S_S_S_S_S_S_S_S_S_S_S_S_S_S_S_S_S_S_S_S_S_S_S_S_S_S_S_S_S_S_S_S_S_S_S_S_S_S_S_S_S_S_S_S_S_S_S_S_S_S_S_S_S_S_S_S_S_S_S_S_S_S_S_S_S_S_S_S_S_S_S_S_S_S_S_S_S_S_S_S_S_S_S_S_S_S_S_S_S_S_S_S_S_S_S_S_S_S_S_S_S_S_S_S_S_S_S_S_S_S_S_S_S_S_S_S_S_S_S_S_S_S_S_S_S_S_S_S_S_S_S_S_S_S_S_S_S_S_S_S_S_S_S_S_S_S_S_S_S_S_S_S_S_S_S_S_S_S_S_S_S_S_S_S_S_S_S_S_S_S_S_S_S_S_S_S_S_S_S_S_S_S_S_S_S_S_S_S_S_S_S_S_S_S_S_S_S_S_S_S_S_S_S_S_S_S_S_S_S_S_S_S_S_S_S_S_S_S_S_S_S_S_S_S_S_S_S_S_S_S_S_S_S_S_S_S_S_S_S_S_S_S_S_S_S_S_S_S_S_S_S_S_S_S_S_S_S_S_S_S_S_S_S_S_S_S_S_S_S_S_S_S_S_S_S_S_S_S_S_S_S_S_S_S_S_S_S_S_S_S_S_S_S_S_S_S_S_S_S_S_S_S_S_S_S_S_S_S_S_S_S_S_S_S_S_S_S_S_S_S_S_S_S_S_S_S_S_S_S_S_S_S_S_S_S_S_S_S_S_S_S_S_S_S_S_S_S_S_S_S_S_S_S_S__param_7,
	.param .u64 .ptr .align 1 _Z4racePiS_S_S_S_S_S_S_S_S_S_S_S_S_S_S_S_S_S_S_S_S_S_S_S_S_S_S_S_S_S_S_S_S_S_S_S_S_S_S_S_S_S_S_S_S_S_S_S_S_S_S_S_S_S_S_S_S_S_S_S_S_S_S_S_S_S_S_S_S_S_S_S_S_S_S_S_S_S_S_S_S_S_S_S_S_S_S_S_S_S_S_S_S_S_S_S_S_S_S_S_S_S_S_S_S_S_S_S_S_S_S_S_S_S_S_S_S_S_S_S_S_S_S_S_S_S_S_S_S_S_S_S_S_S_S_S_S_S_S_S_S_S_S_S_S_S_S_S_S_S_S_S_S_S_S_S_S_S_S_S_S_S_S_S_S_S_S_S_S_S_S_S_S_S_S_S_S_S_S_S_S_S_S_S_S_S_S_S_S_S_S_S_S_S_S_S_S_S_S_S_S_S_S_S_S_S_S_S_S_S_S_S_S_S_S_S_S_S_S_S_S_S_S_S_S_S_S_S_S_S_S_S_S_S_S_S_S_S_S_S_S_S_S_S_S_S_S_S_S_S_S_S_S_S_S_S_S_S_S_S_S_S_S_S_S_S_S_S_S_S_S_S_S_S_S_S_S_S_S_S_S_S_S_S_S_S_S_S_S_S_S_S_S_S_S_S_S_S_S_S_S_S_S_S_S_S_S_S_S_S_S_S_S_S_S_S_S_S_S_S_S_S_S_S_S_S_S_S_S_S_S_S_S_S_S_S_S_S_S_S_S_S_S_S_S_S_S_S_S_S_S_S_S_S_S_S_S_S_S_S_S_S_S_S_S_S_S_S_S_S_S_S_S_S_S_S_S_S_S_S_S_S_S_S_S_S_S_S_S_S_S_S_S_S_S_S_S_S_S_S_S_S_S_S_S_S_S_S_S_S_S_S_S_S_S_S_S_S_S_S_S_S_S_S_S_S_S_S_S_S_S_S_S_S_S_S_S_S_S_S_S_S_S_S_S_S_S_S_S_S_S_S_S_S_S_S_S_S_S_S_S_S_S_S_S_S_S_S_S_S_S_S_S_S_S_S_S_S_S_S_S_S_S_S_S_S_S_S_S_S_S_S_S_S_S_S_S_S_S_S_S_S_S_S_S_S_S_S_S_S_S__param_8,
	.param .u64 .ptr .align 1 _Z4racePiS_S_S_S_S_S_S_S_S_S_S_S_S_S_S_S_S_S_S_S_S_S_S_S_S_S_S_S_S_S_S_S_S_S_S_S_S_S_S_S_S_S_S_S_S_S_S_S_S_S_S_S_S_S_S_S_S_S_S_S_S_S_S_S_S_S_S_S_S_S_S_S_S_S_S_S_S_S_S_S_S_S_S_S_S_S_S_S_S_S_S_S_S_S_S_S_S_S_S_S_S_S_S_S_S_S_S_S_S_S_S_S_S_S_S_S_S_S_S_S_S_S_S_S_S_S_S_S_S_S_S_S_S_S_S_S_S_S_S_S_S_S_S_S_S_S_S_S_S_S_S_S_S_S_S_S_S_S_S_S_S_S_S_S_S_S_S_S_S_S_S_S_S_S_S_S_S_S_S_S_S_S_S_S_S_S_S_S_S_S_S_S_S_S_S_S_S_S_S_S_S_S_S_S_S_S_S_S_S_S_S_S_S_S_S_S_S_S_S_S_S_S_S_S_S_S_S_S_S_S_S_S_S_S_S_S_S_S_S_S_S_S_S_S_S_S_S_S_S_S_S_S_S_S_S_S_S_S_S_S_S_S_S_S_S_S_S_S_S_S_S_S_S_S_S_S_S_S_S_S_S_S_S_S_S_S_S_S_S_S_S_S_S_S_S_S_S_S_S_S_S_S_S_S_S_S_S_S_S_S_S_S_S_S_S_S_S_S_S_S_S_S_S_S_S_S_S_S_S_S_S_S_S_S_S_S_S_S_S_S_S_S_S_S_S_S_S_S_S_S_S_S_S_S_S_S_S_S_S_S_S_S_S_S_S_S_S_S_S_S_S_S_S_S_S_S_S_S_S_S_S_S_S_S_S_S_S_S_S_S_S_S_S_S_S_S_S_S_S_S_S_S_S_S_S_S_S_S_S_S_S_S_S_S_S_S_S_S_S_S_S_S_S_S_S_S_S_S_S_S_S_S_S_S_S_S_S_S_S_S_S_S_S_S_S_S_S_S_S_S_S_S_S_S_S_S_S_S_S_S_S_S_S_S_S_S_S_S_S_S_S_S_S_S_S_S_S_S_S_S_S_S_S_S_S_S_S_S_S_S_S_S_S_S_S_S_S_S_S_S_S_S_S_S_S_S_S_S_S_S_S__param_9,
	.param .u64 .ptr .align 1 _Z4racePiS_S_S_S_S_S_S_S_S_S_S_S_S_S_S_S_S_S_S_S_S_S_S_S_S_S_S_S_S_S_S_S_S_S_S_S_S_S_S_S_S_S_S_S_S_S_S_S_S_S_S_S_S_S_S_S_S_S_S_S_S_S_S_S_S_S_S_S_S_S_S_S_S_S_S_S_S_S_S_S_S_S_S_S_S_S_S_S_S_S_S_S_S_S_S_S_S_S_S_S_S_S_S_S_S_S_S_S_S_S_S_S_S_S_S_S_S_S_S_S_S_S_S_S_S_S_S_S_S_S_S_S_S_S_S_S_S_S_S_S_S_S_S_S_S_S_S_S_S_S_S_S_S_S_S_S_S_S_S_S_S_S_S_S_S_S_S_S_S_S_S_S_S_S_S_S_S_S_S_S_S_S_S_S_S_S_S_S_S_S_S_S_S_S_S_S_S_S_S_S_S_S_S_S_S_S_S_S_S_S_S_S_S_S_S_S_S_S_S_S_S_S_S_S_S_S_S_S_S_S_S_S_S_S_S_S_S_S_S_S_S_S_S_S_S_S_S_S_S_S_S_S_S_S_S_S_S_S_S_S_S_S_S_S_S_S_S_S_S_S_S_S_S_S_S_S_S_S_S_S_S_S_S_S_S_S_S_S_S_S_S_S_S_S_S_S_S_S_S_S_S_S_S_S_S_S_S_S_S_S_S_S_S_S_S_S_S_S_S_S_S_S_S_S_S_S_S_S_S_S_S_S_S_S_S_S_S_S_S_S_S_S_S_S_S_S_S_S_S_S_S_S_S_S_S_S_S_S_S_S_S_S_S_S_S_S_S_S_S_S_S_S_S_S_S_S_S_S_S_S_S_S_S_S_S_S_S_S_S_S_S_S_S_S_S_S_S_S_S_S_S_S_S_S_S_S_S_S_S_S_S_S_S_S_S_S_S_S_S_S_S_S_S_S_S_S_S_S_S_S_S_S_S_S_S_S_S_S_S_S_S_S_S_S_S_S_S_S_S_S_S_S_S_S_S_S_S_S_S_S_S_S_S_S_S_S_S_S_S_S_S_S_S_S_S_S_S_S_S_S_S_S_S_S_S_S_S_S_S_S_S_S_S_S_S_S_S_S_S_S_S_S_S_S_S_S_S_S_S_S_S__param_10,
	.param .u64 .ptr .align 1 _Z4racePiS_S_S_S_S_S_S_S_S_S_S_S_S_S_S_S_S_S_S_S_S_S_S_S_S_S_S_S_S_S_S_S_S_S_S_S_S_S_S_S_S_S_S_S_S_S_S_S_S_S_S_S_S_S_S_S_S_S_S_S_S_S_S_S_S_S_S_S_S_S_S_S_S_S_S_S_S_S_S_S_S_S_S_S_S_S_S_S_S_S_S_S_S_S_S_S_S_S_S_S_S_S_S_S_S_S_S_S_S_S_S_S_S_S_S_S_S_S_S_S_S_S_S_S_S_S_S_S_S_S_S_S_S_S_S_S_S_S_S_S_S_S_S_S_S_S_S_S_S_S_S_S_S_S_S_S_S_S_S_S_S_S_S_S_S_S_S_S_S_S_S_S_S_S_S_S_S_S_S_S_S_S_S_S_S_S_S_S_S_S_S_S_S_S_S_S_S_S_S_S_S_S_S_S_S_S_S_S_S_S_S_S_S_S_S_S_S_S_S_S_S_S_S_S_S_S_S_S_S_S_S_S_S_S_S_S_S_S_S_S_S_S_S_S_S_S_S_S_S_S_S_S_S_S_S_S_S_S_S_S_S_S_S_S_S_S_S_S_S_S_S_S_S_S_S_S_S_S_S_S_S_S_S_S_S_S_S_S_S_S_S_S_S_S_S_S_S_S_S_S_S_S_S_S_S_S_S_S_S_S_S_S_S_S_S_S_S_S_S_S_S_S_S_S_S_S_S_S_S_S_S_S_S_S_S_S_S_S_S_S_S_S_S_S_S_S_S_S_S_S_S_S_S_S_S_S_S_S_S_S_S_S_S_S_S_S_S_S_S_S_S_S_S_S_S_S_S_S_S_S_S_S_S_S_S_S_S_S_S_S_S_S_S_S_S_S_S_S_S_S_S_S_S_S_S_S_S_S_S_S_S_S_S_S_S_S_S_S_S_S_S_S_S_S_S_S_S_S_S_S_S_S_S_S_S_S_S_S_S_S_S_S_S_S_S_S_S_S_S_S_S_S_S_S_S_S_S_S_S_S_S_S_S_S_S_S_S_S_S_S_S_S_S_S_S_S_S_S_S_S_S_S_S_S_S_S_S_S_S_S_S_S_S_S_S_S_S_S_S_S_S_S_S_S_S_S_S_S_S_S_S__param_11,
	.param .u64 .ptr .align 1 _Z4racePiS_S_S_S_S_S_S_S_S_S_S_S_S_S_S_S_S_S_S_S_S_S_S_S_S_S_S_S_S_S_S_S_S_S_S_S_S_S_S_S_S_S_S_S_S_S_S_S_S_S_S_S_S_S_S_S_S_S_S_S_S_S_S_S_S_S_S_S_S_S_S_S_S_S_S_S_S_S_S_S_S_S_S_S_S_S_S_S_S_S_S_S_S_S_S_S_S_S_S_S_S_S_S_S_S_S_S_S_S_S_S_S_S_S_S_S_S_S_S_S_S_S_S_S_S_S_S_S_S_S_S_S_S_S_S_S_S_S_S_S_S_S_S_S_S_S_S_S_S_S_S_S_S_S_S_S_S_S_S_S_S_S_S_S_S_S_S_S_S_S_S_S_S_S_S_S_S_S_S_S_S_S_S_S_S_S_S_S_S_S_S_S_S_S_S_S_S_S_S_S_S_S_S_S_S_S_S_S_S_S_S_S_S_S_S_S_S_S_S_S_S_S_S_S_S_S_S_S_S_S_S_S_S_S_S_S_S_S_S_S_S_S_S_S_S_S_S_S_S_S_S_S_S_S_S_S_S_S_S_S_S_S_S_S_S_S_S_S_S_S_S_S_S_S_S_S_S_S_S_S_S_S_S_S_S_S_S_S_S_S_S_S_S_S_S_S_S_S_S_S_S_S_S_S_S_S_S_S_S_S_S_S_S_S_S_S_S_S_S_S_S_S_S_S_S_S_S_S_S_S_S_S_S_S_S_S_S_S_S_S_S_S_S_S_S_S_S_S_S_S_S_S_S_S_S_S_S_S_S_S_S_S_S_S_S_S_S_S_S_S_S_S_S_S_S_S_S_S_S_S_S_S_S_S_S_S_S_S_S_S_S_S_S_S_S_S_S_S_S_S_S_S_S_S_S_S_S_S_S_S_S_S_S_S_S_S_S_S_S_S_S_S_S_S_S_S_S_S_S_S_S_S_S_S_S_S_S_S_S_S_S_S_S_S_S_S_S_S_S_S_S_S_S_S_S_S_S_S_S_S_S_S_S_S_S_S_S_S_S_S_S_S_S_S_S_S_S_S_S_S_S_S_S_S_S_S_S_S_S_S_S_S_S_S_S_S_S_S_S_S_S_S_S_S_S_S_S_S_S_S_S__param_12,
	.param .u64 .ptr .align 1 _Z4racePiS_S_S_S_S_S_S_S_S_S_S_S_S_S_S_S_S_S_S_S_S_S_S_S_S_S_S_S_S_S_S_S_S_S_S_S_S_S_S_S_S_S_S_S_S_S_S_S_S_S_S_S_S_S_S_S_S_S_S_S_S_S_S_S_S_S_S_S_S_S_S_S_S_S_S_S_S_S_S_S_S_S_S_S_S_S_S_S_S_S_S_S_S_S_S_S_S_S_S_S_S_S_S_S_S_S_S_S_S_S_S_S_S_S_S_S_S_S_S_S_S_S_S_S_S_S_S_S_S_S_S_S_S_S_S_S_S_S_S_S_S_S_S_S_S_S_S_S_S_S_S_S_S_S_S_S_S_S_S_S_S_S_S_S_S_S_S_S_S_S_S_S_S_S_S_S_S_S_S_S_S_S_S_S_S_S_S_S_S_S_S_S_S_S_S_S_S_S_S_S_S_S_S_S_S_S_S_S_S_S_S_S_S_S_S_S_S_S_S_S_S_S_S_S_S_S_S_S_S_S_S_S_S_S_S_S_S_S_S_S_S_S_S_S_S_S_S_S_S_S_S_S_S_S_S_S_S_S_S_S_S_S_S_S_S_S_S_S_S_S_S_S_S_S_S_S_S_S_S_S_S_S_S_S_S_S_S_S_S_S_S_S_S_S_S_S_S_S_S_S_S_S_S_S_S_S_S_S_S_S_S_S_S_S_S_S_S_S_S_S_S_S_S_S_S_S_S_S_S_S_S_S_S_S_S_S_S_S_S_S_S_S_S_S_S_S_S_S_S_S_S_S_S_S_S_S_S_S_S_S_S_S_S_S_S_S_S_S_S_S_S_S_S_S_S_S_S_S_S_S_S_S_S_S_S_S_S_S_S_S_S_S_S_S_S_S_S_S_S_S_S_S_S_S_S_S_S_S_S_S_S_S_S_S_S_S_S_S_S_S_S_S_S_S_S_S_S_S_S_S_S_S_S_S_S_S_S_S_S_S_S_S_S_S_S_S_S_S_S_S_S_S_S_S_S_S_S_S_S_S_S_S_S_S_S_S_S_S_S_S_S_S_S_S_S_S_S_S_S_S_S_S_S_S_S_S_S_S_S_S_S_S_S_S_S_S_S_S_S_S_S_S_S_S_S_S_S_S_S_S_S__param_13,
	.param .u64 .ptr .align 1 _Z4racePiS_S_S_S_S_S_S_S_S_S_S_S_S_S_S_S_S_S_S_S_S_S_S_S_S_S_S_S_S_S_S_S_S_S_S_S_S_S_S_S_S_S_S_S_S_S_S_S_S_S_S_S_S_S_S_S_S_S_S_S_S_S_S_S_S_S_S_S_S_S_S_S_S_S_S_S_S_S_S_S_S_S_S_S_S_S_S_S_S_S_S_S_S_S_S_S_S_S_S_S_S_S_S_S_S_S_S_S_S_S_S_S_S_S_S_S_S_S_S_S_S_S_S_S_S_S_S_S_S_S_S_S_S_S_S_S_S_S_S_S_S_S_S_S_S_S_S_S_S_S_S_S_S_S_S_S_S_S_S_S_S_S_S_S_S_S_S_S_S_S_S_S_S_S_S_S_S_S_S_S_S_S_S_S_S_S_S_S_S_S_S_S_S_S_S_S_S_S_S_S_S_S_S_S_S_S_S_S_S_S_S_S_S_S_S_S_S_S_S_S_S_S_S_S_S_S_S_S_S_S_S_S_S_S_S_S_S_S_S_S_S_S_S_S_S_S_S_S_S_S_S_S_S_S_S_S_S_S_S_S_S_S_S_S_S_S_S_S_S_S_S_S_S_S_S_S_S_S_S_S_S_S_S_S_S_S_S_S_S_S_S_S_S_S_S_S_S_S_S_S_S_S_S_S_S_S_S_S_S_S_S_S_S_S_S_S_S_S_S_S_S_S_S_S_S_S_S_S_S_S_S_S_S_S_S_S_S_S_S_S_S_S_S_S_S_S_S_S_S_S_S_S_S_S_S_S_S_S_S_S_S_S_S_S_S_S_S_S_S_S_S_S_S_S_S_S_S_S_S_S_S_S_S_S_S_S_S_S_S_S_S_S_S_S_S_S_S_S_S_S_S_S_S_S_S_S_S_S_S_S_S_S_S_S_S_S_S_S_S_S_S_S_S_S_S_S_S_S_S_S_S_S_S_S_S_S_S_S_S_S_S_S_S_S_S_S_S_S_S_S_S_S_S_S_S_S_S_S_S_S_S_S_S_S_S_S_S_S_S_S_S_S_S_S_S_S_S_S_S_S_S_S_S_S_S_S_S_S_S_S_S_S_S_S_S_S_S_S_S_S_S_S_S_S_S_S_S_S_S_S_S__param_14,
	.param .u64 .ptr .align 1 _Z4racePiS_S_S_S_S_S_S_S_S_S_S_S_S_S_S_S_S_S_S_S_S_S_S_S_S_S_S_S_S_S_S_S_S_S_S_S_S_S_S_S_S_S_S_S_S_S_S_S_S_S_S_S_S_S_S_S_S_S_S_S_S_S_S_S_S_S_S_S_S_S_S_S_S_S_S_S_S_S_S_S_S_S_S_S_S_S_S_S_S_S_S_S_S_S_S_S_S_S_S_S_S_S_S_S_S_S_S_S_S_S_S_S_S_S_S_S_S_S_S_S_S_S_S_S_S_S_S_S_S_S_S_S_S_S_S_S_S_S_S_S_S_S_S_S_S_S_S_S_S_S_S_S_S_S_S_S_S_S_S_S_S_S_S_S_S_S_S_S_S_S_S_S_S_S_S_S_S_S_S_S_S_S_S_S_S_S_S_S_S_S_S_S_S_S_S_S_S_S_S_S_S_S_S_S_S_S_S_S_S_S_S_S_S_S_S_S_S_S_S_S_S_S_S_S_S_S_S_S_S_S_S_S_S_S_S_S_S_S_S_S_S_S_S_S_S_S_S_S_S_S_S_S_S_S_S_S_S_S_S_S_S_S_S_S_S_S_S_S_S_S_S_S_S_S_S_S_S_S_S_S_S_S_S_S_S_S_S_S_S_S_S_S_S_S_S_S_S_S_S_S_S_S_S_S_S_S_S_S_S_S_S_S_S_S_S_S_S_S_S_S_S_S_S_S_S_S_S_S_S_S_S_S_S_S_S_S_S_S_S_S_S_S_S_S_S_S_S_S_S_S_S_S_S_S_S_S_S_S_S_S_S_S_S_S_S_S_S_S_S_S_S_S_S_S_S_S_S_S_S_S_S_S_S_S_S_S_S_S_S_S_S_S_S_S_S_S_S_S_S_S_S_S_S_S_S_S_S_S_S_S_S_S_S_S_S_S_S_S_S_S_S_S_S_S_S_S_S_S_S_S_S_S_S_S_S_S_S_S_S_S_S_S_S_S_S_S_S_S_S_S_S_S_S_S_S_S_S_S_S_S_S_S_S_S_S_S_S_S_S_S_S_S_S_S_S_S_S_S_S_S_S_S_S_S_S_S_S_S_S_S_S_S_S_S_S_S_S_S_S_S_S_S_S_S_S_S_S_S_S_S_S__param_15,
	.param .u64 .ptr .align 1 _Z4racePiS_S_S_S_S_S_S_S_S_S_S_S_S_S_S_S_S_S_S_S_S_S_S_S_S_S_S_S_S_S_S_S_S_S_S_S_S_S_S_S_S_S_S_S_S_S_S_S_S_S_S_S_S_S_S_S_S_S_S_S_S_S_S_S_S_S_S_S_S_S_S_S_S_S_S_S_S_S_S_S_S_S_S_S_S_S_S_S_S_S_S_S_S_S_S_S_S_S_S_S_S_S_S_S_S_S_S_S_S_S_S_S_S_S_S_S_S_S_S_S_S_S_S_S_S_S_S_S_S_S_S_S_S_S_S_S_S_S_S_S_S_S_S_S_S_S_S_S_S_S_S_S_S_S_S_S_S_S_S_S_S_S_S_S_S_S_S_S_S_S_S_S_S_S_S_S_S_S_S_S_S_S_S_S_S_S_S_S_S_S_S_S_S_S_S_S_S_S_S_S_S_S_S_S_S_S_S_S_S_S_S_S_S_S_S_S_S_S_S_S_S_S_S_S_S_S_S_S_S_S_S_S_S_S_S_S_S_S_S_S_S_S_S_S_S_S_S_S_S_S_S_S_S_S_S_S_S_S_S_S_S_S_S_S_S_S_S_S_S_S_S_S_S_S_S_S_S_S_S_S_S_S_S_S_S_S_S_S_S_S_S_S_S_S_S_S_S_S_S_S_S_S_S_S_S_S_S_S_S_S_S_S_S_S_S_S_S_S_S_S_S_S_S_S_S_S_S_S_S_S_S_S_S_S_S_S_S_S_S_S_S_S_S_S_S_S_S_S_S_S_S_S_S_S_S_S_S_S_S_S_S_S_S_S_S_S_S_S_S_S_S_S_S_S_S_S_S_S_S_S_S_S_S_S_S_S_S_S_S_S_S_S_S_S_S_S_S_S_S_S_S_S_S_S_S_S_S_S_S_S_S_S_S_S_S_S_S_S_S_S_S_S_S_S_S_S_S_S_S_S_S_S_S_S_S_S_S_S_S_S_S_S_S_S_S_S_S_S_S_S_S_S_S_S_S_S_S_S_S_S_S_S_S_S_S_S_S_S_S_S_S_S_S_S_S_S_S_S_S_S_S_S_S_S_S_S_S_S_S_S_S_S_S_S_S_S_S_S_S_S_S_S_S_S_S_S_S_S_S_S_S__param_16,
	.param .u64 .ptr .align 1 _Z4racePiS_S_S_S_S_S_S_S_S_S_S_S_S_S_S_S_S_S_S_S_S_S_S_S_S_S_S_S_S_S_S_S_S_S_S_S_S_S_S_S_S_S_S_S_S_S_S_S_S_S_S_S_S_S_S_S_S_S_S_S_S_S_S_S_S_S_S_S_S_S_S_S_S_S_S_S_S_S_S_S_S_S_S_S_S_S_S_S_S_S_S_S_S_S_S_S_S_S_S_S_S_S_S_S_S_S_S_S_S_S_S_S_S_S_S_S_S_S_S_S_S_S_S_S_S_S_S_S_S_S_S_S_S_S_S_S_S_S_S_S_S_S_S_S_S_S_S_S_S_S_S_S_S_S_S_S_S_S_S_S_S_S_S_S_S_S_S_S_S_S_S_S_S_S_S_S_S_S_S_S_S_S_S_S_S_S_S_S_S_S_S_S_S_S_S_S_S_S_S_S_S_S_S_S_S_S_S_S_S_S_S_S_S_S_S_S_S_S_S_S_S_S_S_S_S_S_S_S_S_S_S_S_S_S_S_S_S_S_S_S_S_S_S_S_S_S_S_S_S_S_S_S_S_S_S_S_S_S_S_S_S_S_S_S_S_S_S_S_S_S_S_S_S_S_S_S_S_S_S_S_S_S_S_S_S_S_S_S_S_S_S_S_S_S_S_S_S_S_S_S_S_S_S_S_S_S_S_S_S_S_S_S_S_S_S_S_S_S_S_S_S_S_S_S_S_S_S_S_S_S_S_S_S_S_S_S_S_S_S_S_S_S_S_S_S_S_S_S_S_S_S_S_S_S_S_S_S_S_S_S_S_S_S_S_S_S_S_S_S_S_S_S_S_S_S_S_S_S_S_S_S_S_S_S_S_S_S_S_S_S_S_S_S_S_S_S_S_S_S_S_S_S_S_S_S_S_S_S_S_S_S_S_S_S_S_S_S_S_S_S_S_S_S_S_S_S_S_S_S_S_S_S_S_S_S_S_S_S_S_S_S_S_S_S_S_S_S_S_S_S_S_S_S_S_S_S_S_S_S_S_S_S_S_S_S_S_S_S_S_S_S_S_S_S_S_S_S_S_S_S_S_S_S_S_S_S_S_S_S_S_S_S_S_S_S_S_S_S_S_S_S_S_S_S_S_S_S_S_S_S_S__param_17,
	.param .u64 .ptr .align 1 _Z4racePiS_S_S_S_S_S_S_S_S_S_S_S_S_S_S_S_S_S_S_S_S_S_S_S_S_S_S_S_S_S_S_S_S_S_S_S_S_S_S_S_S_S_S_S_S_S_S_S_S_S_S_S_S_S_S_S_S_S_S_S_S_S_S_S_S_S_S_S_S_S_S_S_S_S_S_S_S_S_S_S_S_S_S_S_S_S_S_S_S_S_S_S_S_S_S_S_S_S_S_S_S_S_S_S_S_S_S_S_S_S_S_S_S_S_S_S_S_S_S_S_S_S_S_S_S_S_S_S_S_S_S_S_S_S_S_S_S_S_S_S_S_S_S_S_S_S_S_S_S_S_S_S_S_S_S_S_S_S_S_S_S_S_S_S_S_S_S_S_S_S_S_S_S_S_S_S_S_S_S_S_S_S_S_S_S_S_S_S_S_S_S_S_S_S_S_S_S_S_S_S_S_S_S_S_S_S_S_S_S_S_S_S_S_S_S_S_S_S_S_S_S_S_S_S_S_S_S_S_S_S_S_S_S_S_S_S_S_S_S_S_S_S_S_S_S_S_S_S_S_S_S_S_S_S_S_S_S_S_S_S_S_S_S_S_S_S_S_S_S_S_S_S_S_S_S_S_S_S_S_S_S_S_S_S_S_S_S_S_S_S_S_S_S_S_S_S_S_S_S_S_S_S_S_S_S_S_S_S_S_S_S_S_S_S_S_S_S_S_S_S_S_S_S_S_S_S_S_S_S_S_S_S_S_S_S_S_S_S_S_S_S_S_S_S_S_S_S_S_S_S_S_S_S_S_S_S_S_S_S_S_S_S_S_S_S_S_S_S_S_S_S_S_S_S_S_S_S_S_S_S_S_S_S_S_S_S_S_S_S_S_S_S_S_S_S_S_S_S_S_S_S_S_S_S_S_S_S_S_S_S_S_S_S_S_S_S_S_S_S_S_S_S_S_S_S_S_S_S_S_S_S_S_S_S_S_S_S_S_S_S_S_S_S_S_S_S_S_S_S_S_S_S_S_S_S_S_S_S_S_S_S_S_S_S_S_S_S_S_S_S_S_S_S_S_S_S_S_S_S_S_S_S_S_S_S_S_S_S_S_S_S_S_S_S_S_S_S_S_S_S_S_S_S_S_S_S_S_S_S_S_S__param_18,
	.param .u64 .ptr .align 1 _Z4racePiS_S_S_S_S_S_S_S_S_S_S_S_S_S_S_S_S_S_S_S_S_S_S_S_S_S_S_S_S_S_S_S_S_S_S_S_S_S_S_S_S_S_S_S_S_S_S_S_S_S_S_S_S_S_S_S_S_S_S_S_S_S_S_S_S_S_S_S_S_S_S_S_S_S_S_S_S_S_S_S_S_S_S_S_S_S_S_S_S_S_S_S_S_S_S_S_S_S_S_S_S_S_S_S_S_S_S_S_S_S_S_S_S_S_S_S_S_S_S_S_S_S_S_S_S_S_S_S_S_S_S_S_S_S_S_S_S_S_S_S_S_S_S_S_S_S_S_S_S_S_S_S_S_S_S_S_S_S_S_S_S_S_S_S_S_S_S_S_S_S_S_S_S_S_S_S_S_S_S_S_S_S_S_S_S_S_S_S_S_S_S_S_S_S_S_S_S_S_S_S_S_S_S_S_S_S_S_S_S_S_S_S_S_S_S_S_S_S_S_S_S_S_S_S_S_S_S_S_S_S_S_S_S_S_S_S_S_S_S_S_S_S_S_S_S_S_S_S_S_S_S_S_S_S_S_S_S_S_S_S_S_S_S_S_S_S_S_S_S_S_S_S_S_S_S_S_S_S_S_S_S_S_S_S_S_S_S_S_S_S_S_S_S_S_S_S_S_S_S_S_S_S_S_S_S_S_S_S_S_S_S_S_S_S_S_S_S_S_S_S_S_S_S_S_S_S_S_S_S_S_S_S_S_S_S_S_S_S_S_S_S_S_S_S_S_S_S_S_S_S_S_S_S_S_S_S_S_S_S_S_S_S_S_S_S_S_S_S_S_S_S_S_S_S_S_S_S_S_S_S_S_S_S_S_S_S_S_S_S_S_S_S_S_S_S_S_S_S_S_S_S_S_S_S_S_S_S_S_S_S_S_S_S_S_S_S_S_S_S_S_S_S_S_S_S_S_S_S_S_S_S_S_S_S_S_S_S_S_S_S_S_S_S_S_S_S_S_S_S_S_S_S_S_S_S_S_S_S_S_S_S_S_S_S_S_S_S_S_S_S_S_S_S_S_S_S_S_S_S_S_S_S_S_S_S_S_S_S_S_S_S_S_S_S_S_S_S_S_S_S_S_S_S_S_S_S_S_S_S_S_S__param_19,
	.param .u64 .ptr .align 1 _Z4racePiS_S_S_S_S_S_S_S_S_S_S_S_S_S_S_S_S_S_S_S_S_S_S_S_S_S_S_S_S_S_S_S_S_S_S_S_S_S_S_S_S_S_S_S_S_S_S_S_S_S_S_S_S_S_S_S_S_S_S_S_S_S_S_S_S_S_S_S_S_S_S_S_S_S_S_S_S_S_S_S_S_S_S_S_S_S_S_S_S_S_S_S_S_S_S_S_S_S_S_S_S_S_S_S_S_S_S_S_S_S_S_S_S_S_S_S_S_S_S_S_S_S_S_S_S_S_S_S_S_S_S_S_S_S_S_S_S_S_S_S_S_S_S_S_S_S_S_S_S_S_S_S_S_S_S_S_S_S_S_S_S_S_S_S_S_S_S_S_S_S_S_S_S_S_S_S_S_S_S_S_S_S_S_S_S_S_S_S_S_S_S_S_S_S_S_S_S_S_S_S_S_S_S_S_S_S_S_S_S_S_S_S_S_S_S_S_S_S_S_S_S_S_S_S_S_S_S_S_S_S_S_S_S_S_S_S_S_S_S_S_S_S_S_S_S_S_S_S_S_S_S_S_S_S_S_S_S_S_S_S_S_S_S_S_S_S_S_S_S_S_S_S_S_S_S_S_S_S_S_S_S_S_S_S_S_S_S_S_S_S_S_S_S_S_S_S_S_S_S_S_S_S_S_S_S_S_S_S_S_S_S_S_S_S_S_S_S_S_S_S_S_S_S_S_S_S_S_S_S_S_S_S_S_S_S_S_S_S_S_S_S_S_S_S_S_S_S_S_S_S_S_S_S_S_S_S_S_S_S_S_S_S_S_S_S_S_S_S_S_S_S_S_S_S_S_S_S_S_S_S_S_S_S_S_S_S_S_S_S_S_S_S_S_S_S_S_S_S_S_S_S_S_S_S_S_S_S_S_S_S_S_S_S_S_S_S_S_S_S_S_S_S_S_S_S_S_S_S_S_S_S_S_S_S_S_S_S_S_S_S_S_S_S_S_S_S_S_S_S_S_S_S_S_S_S_S_S_S_S_S_S_S_S_S_S_S_S_S_S_S_S_S_S_S_S_S_S_S_S_S_S_S_S_S_S_S_S_S_S_S_S_S_S_S_S_S_S_S_S_S_S_S_S_S_S_S_S_S_S_S_S__param_20,
	.param .u64 .ptr .align 1 _Z4racePiS_S_S_S_S_S_S_S_S_S_S_S_S_S_S_S_S_S_S_S_S_S_S_S_S_S_S_S_S_S_S_S_S_S_S_S_S_S_S_S_S_S_S_S_S_S_S_S_S_S_S_S_S_S_S_S_S_S_S_S_S_S_S_S_S_S_S_S_S_S_S_S_S_S_S_S_S_S_S_S_S_S_S_S_S_S_S_S_S_S_S_S_S_S_S_S_S_S_S_S_S_S_S_S_S_S_S_S_S_S_S_S_S_S_S_S_S_S_S_S_S_S_S_S_S_S_S_S_S_S_S_S_S_S_S_S_S_S_S_S_S_S_S_S_S_S_S_S_S_S_S_S_S_S_S_S_S_S_S_S_S_S_S_S_S_S_S_S_S_S_S_S_S_S_S_S_S_S_S_S_S_S_S_S_S_S_S_S_S_S_S_S_S_S_S_S_S_S_S_S_S_S_S_S_S_S_S_S_S_S_S_S_S_S_S_S_S_S_S_S_S_S_S_S_S_S_S_S_S_S_S_S_S_S_S_S_S_S_S_S_S_S_S_S_S_S_S_S_S_S_S_S_S_S_S_S_S_S_S_S_S_S_S_S_S_S_S_S_S_S_S_S_S_S_S_S_S_S_S_S_S_S_S_S_S_S_S_S_S_S_S_S_S_S_S_S_S_S_S_S_S_S_S_S_S_S_S_S_S_S_S_S_S_S_S_S_S_S_S_S_S_S_S_S_S_S_S_S_S_S_S_S_S_S_S_S_S_S_S_S_S_S_S_S_S_S_S_S_S_S_S_S_S_S_S_S_S_S_S_S_S_S_S_S_S_S_S_S_S_S_S_S_S_S_S_S_S_S_S_S_S_S_S_S_S_S_S_S_S_S_S_S_S_S_S_S_S_S_S_S_S_S_S_S_S_S_S_S_S_S_S_S_S_S_S_S_S_S_S_S_S_S_S_S_S_S_S_S_S_S_S_S_S_S_S_S_S_S_S_S_S_S_S_S_S_S_S_S_S_S_S_S_S_S_S_S_S_S_S_S_S_S_S_S_S_S_S_S_S_S_S_S_S_S_S_S_S_S_S_S_S_S_S_S_S_S_S_S_S_S_S_S_S_S_S_S_S_S_S_S_S_S_S_S_S_S_S_S_S_S_S__param_21,
	.param .u64 .ptr .align 1 _Z4racePiS_S_S_S_S_S_S_S_S_S_S_S_S_S_S_S_S_S_S_S_S_S_S_S_S_S_S_S_S_S_S_S_S_S_S_S_S_S_S_S_S_S_S_S_S_S_S_S_S_S_S_S_S_S_S_S_S_S_S_S_S_S_S_S_S_S_S_S_S_S_S_S_S_S_S_S_S_S_S_S_S_S_S_S_S_S_S_S_S_S_S_S_S_S_S_S_S_S_S_S_S_S_S_S_S_S_S_S_S_S_S_S_S_S_S_S_S_S_S_S_S_S_S_S_S_S_S_S_S_S_S_S_S_S_S_S_S_S_S_S_S_S_S_S_S_S_S_S_S_S_S_S_S_S_S_S_S_S_S_S_S_S_S_S_S_S_S_S_S_S_S_S_S_S_S_S_S_S_S_S_S_S_S_S_S_S_S_S_S_S_S_S_S_S_S_S_S_S_S_S_S_S_S_S_S_S_S_S_S_S_S_S_S_S_S_S_S_S_S_S_S_S_S_S_S_S_S_S_S_S_S_S_S_S_S_S_S_S_S_S_S_S_S_S_S_S_S_S_S_S_S_S_S_S_S_S_S_S_S_S_S_S_S_S_S_S_S_S_S_S_S_S_S_S_S_S_S_S_S_S_S_S_S_S_S_S_S_S_S_S_S_S_S_S_S_S_S_S_S_S_S_S_S_S_S_S_S_S_S_S_S_S_S_S_S_S_S_S_S_S_S_S_S_S_S_S_S_S_S_S_S_S_S_S_S_S_S_S_S_S_S_S_S_S_S_S_S_S_S_S_S_S_S_S_S_S_S_S_S_S_S_S_S_S_S_S_S_S_S_S_S_S_S_S_S_S_S_S_S_S_S_S_S_S_S_S_S_S_S_S_S_S_S_S_S_S_S_S_S_S_S_S_S_S_S_S_S_S_S_S_S_S_S_S_S_S_S_S_S_S_S_S_S_S_S_S_S_S_S_S_S_S_S_S_S_S_S_S_S_S_S_S_S_S_S_S_S_S_S_S_S_S_S_S_S_S_S_S_S_S_S_S_S_S_S_S_S_S_S_S_S_S_S_S_S_S_S_S_S_S_S_S_S_S_S_S_S_S_S_S_S_S_S_S_S_S_S_S_S_S_S_S_S_S_S_S_S_S_S_S_S__param_22,
	.param .u64 .ptr .align 1 _Z4racePiS_S_S_S_S_S_S_S_S_S_S_S_S_S_S_S_S_S_S_S_S_S_S_S_S_S_S_S_S_S_S_S_S_S_S_S_S_S_S_S_S_S_S_S_S_S_S_S_S_S_S_S_S_S_S_S_S_S_S_S_S_S_S_S_S_S_S_S_S_S_S_S_S_S_S_S_S_S_S_S_S_S_S_S_S_S_S_S_S_S_S_S_S_S_S_S_S_S_S_S_S_S_S_S_S_S_S_S_S_S_S_S_S_S_S_S_S_S_S_S_S_S_S_S_S_S_S_S_S_S_S_S_S_S_S_S_S_S_S_S_S_S_S_S_S_S_S_S_S_S_S_S_S_S_S_S_S_S_S_S_S_S_S_S_S_S_S_S_S_S_S_S_S_S_S_S_S_S_S_S_S_S_S_S_S_S_S_S_S_S_S_S_S_S_S_S_S_S_S_S_S_S_S_S_S_S_S_S_S_S_S_S_S_S_S_S_S_S_S_S_S_S_S_S_S_S_S_S_S_S_S_S_S_S_S_S_S_S_S_S_S_S_S_S_S_S_S_S_S_S_S_S_S_S_S_S_S_S_S_S_S_S_S_S_S_S_S_S_S_S_S_S_S_S_S_S_S_S_S_S_S_S_S_S_S_S_S_S_S_S_S_S_S_S_S_S_S_S_S_S_S_S_S_S_S_S_S_S_S_S_S_S_S_S_S_S_S_S_S_S_S_S_S_S_S_S_S_S_S_S_S_S_S_S_S_S_S_S_S_S_S_S_S_S_S_S_S_S_S_S_S_S_S_S_S_S_S_S_S_S_S_S_S_S_S_S_S_S_S_S_S_S_S_S_S_S_S_S_S_S_S_S_S_S_S_S_S_S_S_S_S_S_S_S_S_S_S_S_S_S_S_S_S_S_S_S_S_S_S_S_S_S_S_S_S_S_S_S_S_S_S_S_S_S_S_S_S_S_S_S_S_S_S_S_S_S_S_S_S_S_S_S_S_S_S_S_S_S_S_S_S_S_S_S_S_S_S_S_S_S_S_S_S_S_S_S_S_S_S_S_S_S_S_S_S_S_S_S_S_S_S_S_S_S_S_S_S_S_S_S_S_S_S_S_S_S_S_S_S_S_S_S_S_S_S_S_S_S_S_S_S__param_23,
	.param .u64 .ptr .align 1 _Z4racePiS_S_S_S_S_S_S_S_S_S_S_S_S_S_S_S_S_S_S_S_S_S_S_S_S_S_S_S_S_S_S_S_S_S_S_S_S_S_S_S_S_S_S_S_S_S_S_S_S_S_S_S_S_S_S_S_S_S_S_S_S_S_S_S_S_S_S_S_S_S_S_S_S_S_S_S_S_S_S_S_S_S_S_S_S_S_S_S_S_S_S_S_S_S_S_S_S_S_S_S_S_S_S_S_S_S_S_S_S_S_S_S_S_S_S_S_S_S_S_S_S_S_S_S_S_S_S_S_S_S_S_S_S_S_S_S_S_S_S_S_S_S_S_S_S_S_S_S_S_S_S_S_S_S_S_S_S_S_S_S_S_S_S_S_S_S_S_S_S_S_S_S_S_S_S_S_S_S_S_S_S_S_S_S_S_S_S_S_S_S_S_S_S_S_S_S_S_S_S_S_S_S_S_S_S_S_S_S_S_S_S_S_S_S_S_S_S_S_S_S_S_S_S_S_S_S_S_S_S_S_S_S_S_S_S_S_S_S_S_S_S_S_S_S_S_S_S_S_S_S_S_S_S_S_S_S_S_S_S_S_S_S_S_S_S_S_S_S_S_S_S_S_S_S_S_S_S_S_S_S_S_S_S_S_S_S_S_S_S_S_S_S_S_S_S_S_S_S_S_S_S_S_S_S_S_S_S_S_S_S_S_S_S_S_S_S_S_S_S_S_S_S_S_S_S_S_S_S_S_S_S_S_S_S_S_S_S_S_S_S_S_S_S_S_S_S_S_S_S_S_S_S_S_S_S_S_S_S_S_S_S_S_S_S_S_S_S_S_S_S_S_S_S_S_S_S_S_S_S_S_S_S_S_S_S_S_S_S_S_S_S_S_S_S_S_S_S_S_S_S_S_S_S_S_S_S_S_S_S_S_S_S_S_S_S_S_S_S_S_S_S_S_S_S_S_S_S_S_S_S_S_S_S_S_S_S_S_S_S_S_S_S_S_S_S_S_S_S_S_S_S_S_S_S_S_S_S_S_S_S_S_S_S_S_S_S_S_S_S_S_S_S_S_S_S_S_S_S_S_S_S_S_S_S_S_S_S_S_S_S_S_S_S_S_S_S_S_S_S_S_S_S_S_S_S_S_S_S_S_S_S__param_24,
	.param .u64 .ptr .align 1 _Z4racePiS_S_S_S_S_S_S_S_S_S_S_S_S_S_S_S_S_S_S_S_S_S_S_S_S_S_S_S_S_S_S_S_S_S_S_S_S_S_S_S_S_S_S_S_S_S_S_S_S_S_S_S_S_S_S_S_S_S_S_S_S_S_S_S_S_S_S_S_S_S_S_S_S_S_S_S_S_S_S_S_S_S_S_S_S_S_S_S_S_S_S_S_S_S_S_S_S_S_S_S_S_S_S_S_S_S_S_S_S_S_S_S_S_S_S_S_S_S_S_S_S_S_S_S_S_S_S_S_S_S_S_S_S_S_S_S_S_S_S_S_S_S_S_S_S_S_S_S_S_S_S_S_S_S_S_S_S_S_S_S_S_S_S_S_S_S_S_S_S_S_S_S_S_S_S_S_S_S_S_S_S_S_S_S_S_S_S_S_S_S_S_S_S_S_S_S_S_S_S_S_S_S_S_S_S_S_S_S_S_S_S_S_S_S_S_S_S_S_S_S_S_S_S_S_S_S_S_S_S_S_S_S_S_S_S_S_S_S_S_S_S_S_S_S_S_S_S_S_S_S_S_S_S_S_S_S_S_S_S_S_S_S_S_S_S_S_S_S_S_S_S_S_S_S_S_S_S_S_S_S_S_S_S_S_S_S_S_S_S_S_S_S_S_S_S_S_S_S_S_S_S_S_S_S_S_S_S_S_S_S_S_S_S_S_S_S_S_S_S_S_S_S_S_S_S_S_S_S_S_S_S_S_S_S_S_S_S_S_S_S_S_S_S_S_S_S_S_S_S_S_S_S_S_S_S_S_S_S_S_S_S_S_S_S_S_S_S_S_S_S_S_S_S_S_S_S_S_S_S_S_S_S_S_S_S_S_S_S_S_S_S_S_S_S_S_S_S_S_S_S_S_S_S_S_S_S_S_S_S_S_S_S_S_S_S_S_S_S_S_S_S_S_S_S_S_S_S_S_S_S_S_S_S_S_S_S_S_S_S_S_S_S_S_S_S_S_S_S_S_S_S_S_S_S_S_S_S_S_S_S_S_S_S_S_S_S_S_S_S_S_S_S_S_S_S_S_S_S_S_S_S_S_S_S_S_S_S_S_S_S_S_S_S_S_S_S_S_S_S_S_S_S_S_S_S_S_S_S_S_S_S__param_25,
	.param .u64 .ptr .align 1 _Z4racePiS_S_S_S_S_S_S_S_S_S_S_S_S_S_S_S_S_S_S_S_S_S_S_S_S_S_S_S_S_S_S_S_S_S_S_S_S_S_S_S_S_S_S_S_S_S_S_S_S_S_S_S_S_S_S_S_S_S_S_S_S_S_S_S_S_S_S_S_S_S_S_S_S_S_S_S_S_S_S_S_S_S_S_S_S_S_S_S_S_S_S_S_S_S_S_S_S_S_S_S_S_S_S_S_S_S_S_S_S_S_S_S_S_S_S_S_S_S_S_S_S_S_S_S_S_S_S_S_S_S_S_S_S_S_S_S_S_S_S_S_S_S_S_S_S_S_S_S_S_S_S_S_S_S_S_S_S_S_S_S_S_S_S_S_S_S_S_S_S_S_S_S_S_S_S_S_S_S_S_S_S_S_S_S_S_S_S_S_S_S_S_S_S_S_S_S_S_S_S_S_S_S_S_S_S_S_S_S_S_S_S_S_S_S_S_S_S_S_S_S_S_S_S_S_S_S_S_S_S_S_S_S_S_S_S_S_S_S_S_S_S_S_S_S_S_S_S_S_S_S_S_S_S_S_S_S_S_S_S_S_S_S_S_S_S_S_S_S_S_S_S_S_S_S_S_S_S_S_S_S_S_S_S_S_S_S_S_S_S_S_S_S_S_S_S_S_S_S_S_S_S_S_S_S_S_S_S_S_S_S_S_S_S_S_S_S_S_S_S_S_S_S_S_S_S_S_S_S_S_S_S_S_S_S_S_S_S_S_S_S_S_S_S_S_S_S_S_S_S_S_S_S_S_S_S_S_S_S_S_S_S_S_S_S_S_S_S_S_S_S_S_S_S_S_S_S_S_S_S_S_S_S_S_S_S_S_S_S_S_S_S_S_S_S_S_S_S_S_S_S_S_S_S_S_S_S_S_S_S_S_S_S_S_S_S_S_S_S_S_S_S_S_S_S_S_S_S_S_S_S_S_S_S_S_S_S_S_S_S_S_S_S_S_S_S_S_S_S_S_S_S_S_S_S_S_S_S_S_S_S_S_S_S_S_S_S_S_S_S_S_S_S_S_S_S_S_S_S_S_S_S_S_S_S_S_S_S_S_S_S_S_S_S_S_S_S_S_S_S_S_S_S_S_S_S_S_S_S_S_S_S__param_26,
	.param .u64 .ptr .align 1 _Z4racePiS_S_S_S_S_S_S_S_S_S_S_S_S_S_S_S_S_S_S_S_S_S_S_S_S_S_S_S_S_S_S_S_S_S_S_S_S_S_S_S_S_S_S_S_S_S_S_S_S_S_S_S_S_S_S_S_S_S_S_S_S_S_S_S_S_S_S_S_S_S_S_S_S_S_S_S_S_S_S_S_S_S_S_S_S_S_S_S_S_S_S_S_S_S_S_S_S_S_S_S_S_S_S_S_S_S_S_S_S_S_S_S_S_S_S_S_S_S_S_S_S_S_S_S_S_S_S_S_S_S_S_S_S_S_S_S_S_S_S_S_S_S_S_S_S_S_S_S_S_S_S_S_S_S_S_S_S_S_S_S_S_S_S_S_S_S_S_S_S_S_S_S_S_S_S_S_S_S_S_S_S_S_S_S_S_S_S_S_S_S_S_S_S_S_S_S_S_S_S_S_S_S_S_S_S_S_S_S_S_S_S_S_S_S_S_S_S_S_S_S_S_S_S_S_S_S_S_S_S_S_S_S_S_S_S_S_S_S_S_S_S_S_S_S_S_S_S_S_S_S_S_S_S_S_S_S_S_S_S_S_S_S_S_S_S_S_S_S_S_S_S_S_S_S_S_S_S_S_S_S_S_S_S_S_S_S_S_S_S_S_S_S_S_S_S_S_S_S_S_S_S_S_S_S_S_S_S_S_S_S_S_S_S_S_S_S_S_S_S_S_S_S_S_S_S_S_S_S_S_S_S_S_S_S_S_S_S_S_S_S_S_S_S_S_S_S_S_S_S_S_S_S_S_S_S_S_S_S_S_S_S_S_S_S_S_S_S_S_S_S_S_S_S_S_S_S_S_S_S_S_S_S_S_S_S_S_S_S_S_S_S_S_S_S_S_S_S_S_S_S_S_S_S_S_S_S_S_S_S_S_S_S_S_S_S_S_S_S_S_S_S_S_S_S_S_S_S_S_S_S_S_S_S_S_S_S_S_S_S_S_S_S_S_S_S_S_S_S_S_S_S_S_S_S_S_S_S_S_S_S_S_S_S_S_S_S_S_S_S_S_S_S_S_S_S_S_S_S_S_S_S_S_S_S_S_S_S_S_S_S_S_S_S_S_S_S_S_S_S_S_S_S_S_S_S_S_S_S_S_S_S__param_27,
	.param .u64 .ptr .align 1 _Z4racePiS_S_S_S_S_S_S_S_S_S_S_S_S_S_S_S_S_S_S_S_S_S_S_S_S_S_S_S_S_S_S_S_S_S_S_S_S_S_S_S_S_S_S_S_S_S_S_S_S_S_S_S_S_S_S_S_S_S_S_S_S_S_S_S_S_S_S_S_S_S_S_S_S_S_S_S_S_S_S_S_S_S_S_S_S_S_S_S_S_S_S_S_S_S_S_S_S_S_S_S_S_S_S_S_S_S_S_S_S_S_S_S_S_S_S_S_S_S_S_S_S_S_S_S_S_S_S_S_S_S_S_S_S_S_S_S_S_S_S_S_S_S_S_S_S_S_S_S_S_S_S_S_S_S_S_S_S_S_S_S_S_S_S_S_S_S_S_S_S_S_S_S_S_S_S_S_S_S_S_S_S_S_S_S_S_S_S_S_S_S_S_S_S_S_S_S_S_S_S_S_S_S_S_S_S_S_S_S_S_S_S_S_S_S_S_S_S_S_S_S_S_S_S_S_S_S_S_S_S_S_S_S_S_S_S_S_S_S_S_S_S_S_S_S_S_S_S_S_S_S_S_S_S_S_S_S_S_S_S_S_S_S_S_S_S_S_S_S_S_S_S_S_S_S_S_S_S_S_S_S_S_S_S_S_S_S_S_S_S_S_S_S_S_S_S_S_S_S_S_S_S_S_S_S_S_S_S_S_S_S_S_S_S_S_S_S_S_S_S_S_S_S_S_S_S_S_S_S_S_S_S_S_S_S_S_S_S_S_S_S_S_S_S_S_S_S_S_S_S_S_S_S_S_S_S_S_S_S_S_S_S_S_S_S_S_S_S_S_S_S_S_S_S_S_S_S_S_S_S_S_S_S_S_S_S_S_S_S_S_S_S_S_S_S_S_S_S_S_S_S_S_S_S_S_S_S_S_S_S_S_S_S_S_S_S_S_S_S_S_S_S_S_S_S_S_S_S_S_S_S_S_S_S_S_S_S_S_S_S_S_S_S_S_S_S_S_S_S_S_S_S_S_S_S_S_S_S_S_S_S_S_S_S_S_S_S_S_S_S_S_S_S_S_S_S_S_S_S_S_S_S_S_S_S_S_S_S_S_S_S_S_S_S_S_S_S_S_S_S_S_S_S_S_S_S_S_S_S_S_S_S__param_28,
	.param .u64 .ptr .align 1 _Z4racePiS_S_S_S_S_S_S_S_S_S_S_S_S_S_S_S_S_S_S_S_S_S_S_S_S_S_S_S_S_S_S_S_S_S_S_S_S_S_S_S_S_S_S_S_S_S_S_S_S_S_S_S_S_S_S_S_S_S_S_S_S_S_S_S_S_S_S_S_S_S_S_S_S_S_S_S_S_S_S_S_S_S_S_S_S_S_S_S_S_S_S_S_S_S_S_S_S_S_S_S_S_S_S_S_S_S_S_S_S_S_S_S_S_S_S_S_S_S_S_S_S_S_S_S_S_S_S_S_S_S_S_S_S_S_S_S_S_S_S_S_S_S_S_S_S_S_S_S_S_S_S_S_S_S_S_S_S_S_S_S_S_S_S_S_S_S_S_S_S_S_S_S_S_S_S_S_S_S_S_S_S_S_S_S_S_S_S_S_S_S_S_S_S_S_S_S_S_S_S_S_S_S_S_S_S_S_S_S_S_S_S_S_S_S_S_S_S_S_S_S_S_S_S_S_S_S_S_S_S_S_S_S_S_S_S_S_S_S_S_S_S_S_S_S_S_S_S_S_S_S_S_S_S_S_S_S_S_S_S_S_S_S_S_S_S_S_S_S_S_S_S_S_S_S_S_S_S_S_S_S_S_S_S_S_S_S_S_S_S_S_S_S_S_S_S_S_S_S_S_S_S_S_S_S_S_S_S_S_S_S_S_S_S_S_S_S_S_S_S_S_S_S_S_S_S_S_S_S_S_S_S_S_S_S_S_S_S_S_S_S_S_S_S_S_S_S_S_S_S_S_S_S_S_S_S_S_S_S_S_S_S_S_S_S_S_S_S_S_S_S_S_S_S_S_S_S_S_S_S_S_S_S_S_S_S_S_S_S_S_S_S_S_S_S_S_S_S_S_S_S_S_S_S_S_S_S_S_S_S_S_S_S_S_S_S_S_S_S_S_S_S_S_S_S_S_S_S_S_S_S_S_S_S_S_S_S_S_S_S_S_S_S_S_S_S_S_S_S_S_S_S_S_S_S_S_S_S_S_S_S_S_S_S_S_S_S_S_S_S_S_S_S_S_S_S_S_S_S_S_S_S_S_S_S_S_S_S_S_S_S_S_S_S_S_S_S_S_S_S_S_S_S_S_S_S_S_S_S_S_S_S__param_29,
	.param .u64 .ptr .align 1 _Z4racePiS_S_S_S_S_S_S_S_S_S_S_S_S_S_S_S_S_S_S_S_S_S_S_S_S_S_S_S_S_S_S_S_S_S_S_S_S_S_S_S_S_S_S_S_S_S_S_S_S_S_S_S_S_S_S_S_S_S_S_S_S_S_S_S_S_S_S_S_S_S_S_S_S_S_S_S_S_S_S_S_S_S_S_S_S_S_S_S_S_S_S_S_S_S_S_S_S_S_S_S_S_S_S_S_S_S_S_S_S_S_S_S_S_S_S_S_S_S_S_S_S_S_S_S_S_S_S_S_S_S_S_S_S_S_S_S_S_S_S_S_S_S_S_S_S_S_S_S_S_S_S_S_S_S_S_S_S_S_S_S_S_S_S_S_S_S_S_S_S_S_S_S_S_S_S_S_S_S_S_S_S_S_S_S_S_S_S_S_S_S_S_S_S_S_S_S_S_S_S_S_S_S_S_S_S_S_S_S_S_S_S_S_S_S_S_S_S_S_S_S_S_S_S_S_S_S_S_S_S_S_S_S_S_S_S_S_S_S_S_S_S_S_S_S_S_S_S_S_S_S_S_S_S_S_S_S_S_S_S_S_S_S_S_S_S_S_S_S_S_S_S_S_S_S_S_S_S_S_S_S_S_S_S_S_S_S_S_S_S_S_S_S_S_S_S_S_S_S_S_S_S_S_S_S_S_S_S_S_S_S_S_S_S_S_S_S_S_S_S_S_S_S_S_S_S_S_S_S_S_S_S_S_S_S_S_S_S_S_S_S_S_S_S_S_S_S_S_S_S_S_S_S_S_S_S_S_S_S_S_S_S_S_S_S_S_S_S_S_S_S_S_S_S_S_S_S_S_S_S_S_S_S_S_S_S_S_S_S_S_S_S_S_S_S_S_S_S_S_S_S_S_S_S_S_S_S_S_S_S_S_S_S_S_S_S_S_S_S_S_S_S_S_S_S_S_S_S_S_S_S_S_S_S_S_S_S_S_S_S_S_S_S_S_S_S_S_S_S_S_S_S_S_S_S_S_S_S_S_S_S_S_S_S_S_S_S_S_S_S_S_S_S_S_S_S_S_S_S_S_S_S_S_S_S_S_S_S_S_S_S_S_S_S_S_S_S_S_S_S_S_S_S_S_S_S_S_S_S_S_S_S__param_30,
	.param .u64 .ptr .align 1 _Z4racePiS_S_S_S_S_S_S_S_S_S_S_S_S_S_S_S_S_S_S_S_S_S_S_S_S_S_S_S_S_S_S_S_S_S_S_S_S_S_S_S_S_S_S_S_S_S_S_S_S_S_S_S_S_S_S_S_S_S_S_S_S_S_S_S_S_S_S_S_S_S_S_S_S_S_S_S_S_S_S_S_S_S_S_S_S_S_S_S_S_S_S_S_S_S_S_S_S_S_S_S_S_S_S_S_S_S_S_S_S_S_S_S_S_S_S_S_S_S_S_S_S_S_S_S_S_S_S_S_S_S_S_S_S_S_S_S_S_S_S_S_S_S_S_S_S_S_S_S_S_S_S_S_S_S_S_S_S_S_S_S_S_S_S_S_S_S_S_S_S_S_S_S_S_S_S_S_S_S_S_S_S_S_S_S_S_S_S_S_S_S_S_S_S_S_S_S_S_S_S_S_S_S_S_S_S_S_S_S_S_S_S_S_S_S_S_S_S_S_S_S_S_S_S_S_S_S_S_S_S_S_S_S_S_S_S_S_S_S_S_S_S_S_S_S_S_S_S_S_S_S_S_S_S_S_S_S_S_S_S_S_S_S_S_S_S_S_S_S_S_S_S_S_S_S_S_S_S_S_S_S_S_S_S_S_S_S_S_S_S_S_S_S_S_S_S_S_S_S_S_S_S_S_S_S_S_S_S_S_S_S_S_S_S_S_S_S_S_S_S_S_S_S_S_S_S_S_S_S_S_S_S_S_S_S_S_S_S_S_S_S_S_S_S_S_S_S_S_S_S_S_S_S_S_S_S_S_S_S_S_S_S_S_S_S_S_S_S_S_S_S_S_S_S_S_S_S_S_S_S_S_S_S_S_S_S_S_S_S_S_S_S_S_S_S_S_S_S_S_S_S_S_S_S_S_S_S_S_S_S_S_S_S_S_S_S_S_S_S_S_S_S_S_S_S_S_S_S_S_S_S_S_S_S_S_S_S_S_S_S_S_S_S_S_S_S_S_S_S_S_S_S_S_S_S_S_S_S_S_S_S_S_S_S_S_S_S_S_S_S_S_S_S_S_S_S_S_S_S_S_S_S_S_S_S_S_S_S_S_S_S_S_S_S_S_S_S_S_S_S_S_S_S_S_S_S_S_S_S_S_S_S__param_31,
	.param .u64 .ptr .align 1 _Z4racePiS_S_S_S_S_S_S_S_S_S_S_S_S_S_S_S_S_S_S_S_S_S_S_S_S_S_S_S_S_S_S_S_S_S_S_S_S_S_S_S_S_S_S_S_S_S_S_S_S_S_S_S_S_S_S_S_S_S_S_S_S_S_S_S_S_S_S_S_S_S_S_S_S_S_S_S_S_S_S_S_S_S_S_S_S_S_S_S_S_S_S_S_S_S_S_S_S_S_S_S_S_S_S_S_S_S_S_S_S_S_S_S_S_S_S_S_S_S_S_S_S_S_S_S_S_S_S_S_S_S_S_S_S_S_S_S_S_S_S_S_S_S_S_S_S_S_S_S_S_S_S_S_S_S_S_S_S_S_S_S_S_S_S_S_S_S_S_S_S_S_S_S_S_S_S_S_S_S_S_S_S_S_S_S_S_S_S_S_S_S_S_S_S_S_S_S_S_S_S_S_S_S_S_S_S_S_S_S_S_S_S_S_S_S_S_S_S_S_S_S_S_S_S_S_S_S_S_S_S_S_S_S_S_S_S_S_S_S_S_S_S_S_S_S_S_S_S_S_S_S_S_S_S_S_S_S_S_S_S_S_S_S_S_S_S_S_S_S_S_S_S_S_S_S_S_S_S_S_S_S_S_S_S_S_S_S_S_S_S_S_S_S_S_S_S_S_S_S_S_S_S_S_S_S_S_S_S_S_S_S_S_S_S_S_S_S_S_S_S_S_S_S_S_S_S_S_S_S_S_S_S_S_S_S_S_S_S_S_S_S_S_S_S_S_S_S_S_S_S_S_S_S_S_S_S_S_S_S_S_S_S_S_S_S_S_S_S_S_S_S_S_S_S_S_S_S_S_S_S_S_S_S_S_S_S_S_S_S_S_S_S_S_S_S_S_S_S_S_S_S_S_S_S_S_S_S_S_S_S_S_S_S_S_S_S_S_S_S_S_S_S_S_S_S_S_S_S_S_S_S_S_S_S_S_S_S_S_S_S_S_S_S_S_S_S_S_S_S_S_S_S_S_S_S_S_S_S_S_S_S_S_S_S_S_S_S_S_S_S_S_S_S_S_S_S_S_S_S_S_S_S_S_S_S_S_S_S_S_S_S_S_S_S_S_S_S_S_S_S_S_S_S_S_S_S_S_S_S_S_S_S__param_32,
	.param .u64 .ptr .align 1 _Z4racePiS_S_S_S_S_S_S_S_S_S_S_S_S_S_S_S_S_S_S_S_S_S_S_S_S_S_S_S_S_S_S_S_S_S_S_S_S_S_S_S_S_S_S_S_S_S_S_S_S_S_S_S_S_S_S_S_S_S_S_S_S_S_S_S_S_S_S_S_S_S_S_S_S_S_S_S_S_S_S_S_S_S_S_S_S_S_S_S_S_S_S_S_S_S_S_S_S_S_S_S_S_S_S_S_S_S_S_S_S_S_S_S_S_S_S_S_S_S_S_S_S_S_S_S_S_S_S_S_S_S_S_S_S_S_S_S_S_S_S_S_S_S_S_S_S_S_S_S_S_S_S_S_S_S_S_S_S_S_S_S_S_S_S_S_S_S_S_S_S_S_S_S_S_S_S_S_S_S_S_S_S_S_S_S_S_S_S_S_S_S_S_S_S_S_S_S_S_S_S_S_S_S_S_S_S_S_S_S_S_S_S_S_S_S_S_S_S_S_S_S_S_S_S_S_S_S_S_S_S_S_S_S_S_S_S_S_S_S_S_S_S_S_S_S_S_S_S_S_S_S_S_S_S_S_S_S_S_S_S_S_S_S_S_S_S_S_S_S_S_S_S_S_S_S_S_S_S_S_S_S_S_S_S_S_S_S_S_S_S_S_S_S_S_S_S_S_S_S_S_S_S_S_S_S_S_S_S_S_S_S_S_S_S_S_S_S_S_S_S_S_S_S_S_S_S_S_S_S_S_S_S_S_S_S_S_S_S_S_S_S_S_S_S_S_S_S_S_S_S_S_S_S_S_S_S_S_S_S_S_S_S_S_S_S_S_S_S_S_S_S_S_S_S_S_S_S_S_S_S_S_S_S_S_S_S_S_S_S_S_S_S_S_S_S_S_S_S_S_S_S_S_S_S_S_S_S_S_S_S_S_S_S_S_S_S_S_S_S_S_S_S_S_S_S_S_S_S_S_S_S_S_S_S_S_S_S_S_S_S_S_S_S_S_S_S_S_S_S_S_S_S_S_S_S_S_S_S_S_S_S_S_S_S_S_S_S_S_S_S_S_S_S_S_S_S_S_S_S_S_S_S_S_S_S_S_S_S_S_S_S_S_S_S_S_S_S_S_S_S_S_S_S_S_S_S_S_S_S_S_S_S__param_33,
	.param .u64 .ptr .align 1 _Z4racePiS_S_S_S_S_S_S_S_S_S_S_S_S_S_S_S_S_S_S_S_S_S_S_S_S_S_S_S_S_S_S_S_S_S_S_S_S_S_S_S_S_S_S_S_S_S_S_S_S_S_S_S_S_S_S_S_S_S_S_S_S_S_S_S_S_S_S_S_S_S_S_S_S_S_S_S_S_S_S_S_S_S_S_S_S_S_S_S_S_S_S_S_S_S_S_S_S_S_S_S_S_S_S_S_S_S_S_S_S_S_S_S_S_S_S_S_S_S_S_S_S_S_S_S_S_S_S_S_S_S_S_S_S_S_S_S_S_S_S_S_S_S_S_S_S_S_S_S_S_S_S_S_S_S_S_S_S_S_S_S_S_S_S_S_S_S_S_S_S_S_S_S_S_S_S_S_S_S_S_S_S_S_S_S_S_S_S_S_S_S_S_S_S_S_S_S_S_S_S_S_S_S_S_S_S_S_S_S_S_S_S_S_S_S_S_S_S_S_S_S_S_S_S_S_S_S_S_S_S_S_S_S_S_S_S_S_S_S_S_S_S_S_S_S_S_S_S_S_S_S_S_S_S_S_S_S_S_S_S_S_S_S_S_S_S_S_S_S_S_S_S_S_S_S_S_S_S_S_S_S_S_S_S_S_S_S_S_S_S_S_S_S_S_S_S_S_S_S_S_S_S_S_S_S_S_S_S_S_S_S_S_S_S_S_S_S_S_S_S_S_S_S_S_S_S_S_S_S_S_S_S_S_S_S_S_S_S_S_S_S_S_S_S_S_S_S_S_S_S_S_S_S_S_S_S_S_S_S_S_S_S_S_S_S_S_S_S_S_S_S_S_S_S_S_S_S_S_S_S_S_S_S_S_S_S_S_S_S_S_S_S_S_S_S_S_S_S_S_S_S_S_S_S_S_S_S_S_S_S_S_S_S_S_S_S_S_S_S_S_S_S_S_S_S_S_S_S_S_S_S_S_S_S_S_S_S_S_S_S_S_S_S_S_S_S_S_S_S_S_S_S_S_S_S_S_S_S_S_S_S_S_S_S_S_S_S_S_S_S_S_S_S_S_S_S_S_S_S_S_S_S_S_S_S_S_S_S_S_S_S_S_S_S_S_S_S_S_S_S_S_S_S_S_S_S_S_S_S_S_S_S__param_34,
	.param .u64 .ptr .align 1 _Z4racePiS_S_S_S_S_S_S_S_S_S_S_S_S_S_S_S_S_S_S_S_S_S_S_S_S_S_S_S_S_S_S_S_S_S_S_S_S_S_S_S_S_S_S_S_S_S_S_S_S_S_S_S_S_S_S_S_S_S_S_S_S_S_S_S_S_S_S_S_S_S_S_S_S_S_S_S_S_S_S_S_S_S_S_S_S_S_S_S_S_S_S_S_S_S_S_S_S_S_S_S_S_S_S_S_S_S_S_S_S_S_S_S_S_S_S_S_S_S_S_S_S_S_S_S_S_S_S_S_S_S_S_S_S_S_S_S_S_S_S_S_S_S_S_S_S_S_S_S_S_S_S_S_S_S_S_S_S_S_S_S_S_S_S_S_S_S_S_S_S_S_S_S_S_S_S_S_S_S_S_S_S_S_S_S_S_S_S_S_S_S_S_S_S_S_S_S_S_S_S_S_S_S_S_S_S_S_S_S_S_S_S_S_S_S_S_S_S_S_S_S_S_S_S_S_S_S_S_S_S_S_S_S_S_S_S_S_S_S_S_S_S_S_S_S_S_S_S_S_S_S_S_S_S_S_S_S_S_S_S_S_S_S_S_S_S_S_S_S_S_S_S_S_S_S_S_S_S_S_S_S_S_S_S_S_S_S_S_S_S_S_S_S_S_S_S_S_S_S_S_S_S_S_S_S_S_S_S_S_S_S_S_S_S_S_S_S_S_S_S_S_S_S_S_S_S_S_S_S_S_S_S_S_S_S_S_S_S_S_S_S_S_S_S_S_S_S_S_S_S_S_S_S_S_S_S_S_S_S_S_S_S_S_S_S_S_S_S_S_S_S_S_S_S_S_S_S_S_S_S_S_S_S_S_S_S_S_S_S_S_S_S_S_S_S_S_S_S_S_S_S_S_S_S_S_S_S_S_S_S_S_S_S_S_S_S_S_S_S_S_S_S_S_S_S_S_S_S_S_S_S_S_S_S_S_S_S_S_S_S_S_S_S_S_S_S_S_S_S_S_S_S_S_S_S_S_S_S_S_S_S_S_S_S_S_S_S_S_S_S_S_S_S_S_S_S_S_S_S_S_S_S_S_S_S_S_S_S_S_S_S_S_S_S_S_S_S_S_S_S_S_S_S_S_S_S_S_S_S_S_S_S__param_35,
	.param .u64 .ptr .align 1 _Z4racePiS_S_S_S_S_S_S_S_S_S_S_S_S_S_S_S_S_S_S_S_S_S_S_S_S_S_S_S_S_S_S_S_S_S_S_S_S_S_S_S_S_S_S_S_S_S_S_S_S_S_S_S_S_S_S_S_S_S_S_S_S_S_S_S_S_S_S_S_S_S_S_S_S_S_S_S_S_S_S_S_S_S_S_S_S_S_S_S_S_S_S_S_S_S_S_S_S_S_S_S_S_S_S_S_S_S_S_S_S_S_S_S_S_S_S_S_S_S_S_S_S_S_S_S_S_S_S_S_S_S_S_S_S_S_S_S_S_S_S_S_S_S_S_S_S_S_S_S_S_S_S_S_S_S_S_S_S_S_S_S_S_S_S_S_S_S_S_S_S_S_S_S_S_S_S_S_S_S_S_S_S_S_S_S_S_S_S_S_S_S_S_S_S_S_S_S_S_S_S_S_S_S_S_S_S_S_S_S_S_S_S_S_S_S_S_S_S_S_S_S_S_S_S_S_S_S_S_S_S_S_S_S_S_S_S_S_S_S_S_S_S_S_S_S_S_S_S_S_S_S_S_S_S_S_S_S_S_S_S_S_S_S_S_S_S_S_S_S_S_S_S_S_S_S_S_S_S_S_S_S_S_S_S_S_S_S_S_S_S_S_S_S_S_S_S_S_S_S_S_S_S_S_S_S_S_S_S_S_S_S_S_S_S_S_S_S_S_S_S_S_S_S_S_S_S_S_S_S_S_S_S_S_S_S_S_S_S_S_S_S_S_S_S_S_S_S_S_S_S_S_S_S_S_S_S_S_S_S_S_S_S_S_S_S_S_S_S_S_S_S_S_S_S_S_S_S_S_S_S_S_S_S_S_S_S_S_S_S_S_S_S_S_S_S_S_S_S_S_S_S_S_S_S_S_S_S_S_S_S_S_S_S_S_S_S_S_S_S_S_S_S_S_S_S_S_S_S_S_S_S_S_S_S_S_S_S_S_S_S_S_S_S_S_S_S_S_S_S_S_S_S_S_S_S_S_S_S_S_S_S_S_S_S_S_S_S_S_S_S_S_S_S_S_S_S_S_S_S_S_S_S_S_S_S_S_S_S_S_S_S_S_S_S_S_S_S_S_S_S_S_S_S_S_S_S_S_S_S_S_S_S__param_36,
	.param .u64 .ptr .align 1 _Z4racePiS_S_S_S_S_S_S_S_S_S_S_S_S_S_S_S_S_S_S_S_S_S_S_S_S_S_S_S_S_S_S_S_S_S_S_S_S_S_S_S_S_S_S_S_S_S_S_S_S_S_S_S_S_S_S_S_S_S_S_S_S_S_S_S_S_S_S_S_S_S_S_S_S_S_S_S_S_S_S_S_S_S_S_S_S_S_S_S_S_S_S_S_S_S_S_S_S_S_S_S_S_S_S_S_S_S_S_S_S_S_S_S_S_S_S_S_S_S_S_S_S_S_S_S_S_S_S_S_S_S_S_S_S_S_S_S_S_S_S_S_S_S_S_S_S_S_S_S_S_S_S_S_S_S_S_S_S_S_S_S_S_S_S_S_S_S_S_S_S_S_S_S_S_S_S_S_S_S_S_S_S_S_S_S_S_S_S_S_S_S_S_S_S_S_S_S_S_S_S_S_S_S_S_S_S_S_S_S_S_S_S_S_S_S_S_S_S_S_S_S_S_S_S_S_S_S_S_S_S_S_S_S_S_S_S_S_S_S_S_S_S_S_S_S_S_S_S_S_S_S_S_S_S_S_S_S_S_S_S_S_S_S_S_S_S_S_S_S_S_S_S_S_S_S_S_S_S_S_S_S_S_S_S_S_S_S_S_S_S_S_S_S_S_S_S_S_S_S_S_S_S_S_S_S_S_S_S_S_S_S_S_S_S_S_S_S_S_S_S_S_S_S_S_S_S_S_S_S_S_S_S_S_S_S_S_S_S_S_S_S_S_S_S_S_S_S_S_S_S_S_S_S_S_S_S_S_S_S_S_S_S_S_S_S_S_S_S_S_S_S_S_S_S_S_S_S_S_S_S_S_S_S_S_S_S_S_S_S_S_S_S_S_S_S_S_S_S_S_S_S_S_S_S_S_S_S_S_S_S_S_S_S_S_S_S_S_S_S_S_S_S_S_S_S_S_S_S_S_S_S_S_S_S_S_S_S_S_S_S_S_S_S_S_S_S_S_S_S_S_S_S_S_S_S_S_S_S_S_S_S_S_S_S_S_S_S_S_S_S_S_S_S_S_S_S_S_S_S_S_S_S_S_S_S_S_S_S_S_S_S_S_S_S_S_S_S_S_S_S_S_S_S_S_S_S_S_S_S_S_S_S__param_37,
	.param .u64 .ptr .align 1 _Z4racePiS_S_S_S_S_S_S_S_S_S_S_S_S_S_S_S_S_S_S_S_S_S_S_S_S_S_S_S_S_S_S_S_S_S_S_S_S_S_S_S_S_S_S_S_S_S_S_S_S_S_S_S_S_S_S_S_S_S_S_S_S_S_S_S_S_S_S_S_S_S_S_S_S_S_S_S_S_S_S_S_S_S_S_S_S_S_S_S_S_S_S_S_S_S_S_S_S_S_S_S_S_S_S_S_S_S_S_S_S_S_S_S_S_S_S_S_S_S_S_S_S_S_S_S_S_S_S_S_S_S_S_S_S_S_S_S_S_S_S_S_S_S_S_S_S_S_S_S_S_S_S_S_S_S_S_S_S_S_S_S_S_S_S_S_S_S_S_S_S_S_S_S_S_S_S_S_S_S_S_S_S_S_S_S_S_S_S_S_S_S_S_S_S_S_S_S_S_S_S_S_S_S_S_S_S_S_S_S_S_S_S_S_S_S_S_S_S_S_S_S_S_S_S_S_S_S_S_S_S_S_S_S_S_S_S_S_S_S_S_S_S_S_S_S_S_S_S_S_S_S_S_S_S_S_S_S_S_S_S_S_S_S_S_S_S_S_S_S_S_S_S_S_S_S_S_S_S_S_S_S_S_S_S_S_S_S_S_S_S_S_S_S_S_S_S_S_S_S_S_S_S_S_S_S_S_S_S_S_S_S_S_S_S_S_S_S_S_S_S_S_S_S_S_S_S_S_S_S_S_S_S_S_S_S_S_S_S_S_S_S_S_S_S_S_S_S_S_S_S_S_S_S_S_S_S_S_S_S_S_S_S_S_S_S_S_S_S_S_S_S_S_S_S_S_S_S_S_S_S_S_S_S_S_S_S_S_S_S_S_S_S_S_S_S_S_S_S_S_S_S_S_S_S_S_S_S_S_S_S_S_S_S_S_S_S_S_S_S_S_S_S_S_S_S_S_S_S_S_S_S_S_S_S_S_S_S_S_S_S_S_S_S_S_S_S_S_S_S_S_S_S_S_S_S_S_S_S_S_S_S_S_S_S_S_S_S_S_S_S_S_S_S_S_S_S_S_S_S_S_S_S_S_S_S_S_S_S_S_S_S_S_S_S_S_S_S_S_S_S_S_S_S_S_S_S_S_S_S_S_S_S__param_38,
	.param .u64 .ptr .align 1 _Z4racePiS_S_S_S_S_S_S_S_S_S_S_S_S_S_S_S_S_S_S_S_S_S_S_S_S_S_S_S_S_S_S_S_S_S_S_S_S_S_S_S_S_S_S_S_S_S_S_S_S_S_S_S_S_S_S_S_S_S_S_S_S_S_S_S_S_S_S_S_S_S_S_S_S_S_S_S_S_S_S_S_S_S_S_S_S_S_S_S_S_S_S_S_S_S_S_S_S_S_S_S_S_S_S_S_S_S_S_S_S_S_S_S_S_S_S_S_S_S_S_S_S_S_S_S_S_S_S_S_S_S_S_S_S_S_S_S_S_S_S_S_S_S_S_S_S_S_S_S_S_S_S_S_S_S_S_S_S_S_S_S_S_S_S_S_S_S_S_S_S_S_S_S_S_S_S_S_S_S_S_S_S_S_S_S_S_S_S_S_S_S_S_S_S_S_S_S_S_S_S_S_S_S_S_S_S_S_S_S_S_S_S_S_S_S_S_S_S_S_S_S_S_S_S_S_S_S_S_S_S_S_S_S_S_S_S_S_S_S_S_S_S_S_S_S_S_S_S_S_S_S_S_S_S_S_S_S_S_S_S_S_S_S_S_S_S_S_S_S_S_S_S_S_S_S_S_S_S_S_S_S_S_S_S_S_S_S_S_S_S_S_S_S_S_S_S_S_S_S_S_S_S_S_S_S_S_S_S_S_S_S_S_S_S_S_S_S_S_S_S_S_S_S_S_S_S_S_S_S_S_S_S_S_S_S_S_S_S_S_S_S_S_S_S_S_S_S_S_S_S_S_S_S_S_S_S_S_S_S_S_S_S_S_S_S_S_S_S_S_S_S_S_S_S_S_S_S_S_S_S_S_S_S_S_S_S_S_S_S_S_S_S_S_S_S_S_S_S_S_S_S_S_S_S_S_S_S_S_S_S_S_S_S_S_S_S_S_S_S_S_S_S_S_S_S_S_S_S_S_S_S_S_S_S_S_S_S_S_S_S_S_S_S_S_S_S_S_S_S_S_S_S_S_S_S_S_S_S_S_S_S_S_S_S_S_S_S_S_S_S_S_S_S_S_S_S_S_S_S_S_S_S_S_S_S_S_S_S_S_S_S_S_S_S_S_S_S_S_S_S_S_S_S_S_S_S_S_S_S_S_S_S__param_39,
	.param .u64 .ptr .align 1 _Z4racePiS_S_S_S_S_S_S_S_S_S_S_S_S_S_S_S_S_S_S_S_S_S_S_S_S_S_S_S_S_S_S_S_S_S_S_S_S_S_S_S_S_S_S_S_S_S_S_S_S_S_S_S_S_S_S_S_S_S_S_S_S_S_S_S_S_S_S_S_S_S_S_S_S_S_S_S_S_S_S_S_S_S_S_S_S_S_S_S_S_S_S_S_S_S_S_S_S_S_S_S_S_S_S_S_S_S_S_S_S_S_S_S_S_S_S_S_S_S_S_S_S_S_S_S_S_S_S_S_S_S_S_S_S_S_S_S_S_S_S_S_S_S_S_S_S_S_S_S_S_S_S_S_S_S_S_S_S_S_S_S_S_S_S_S_S_S_S_S_S_S_S_S_S_S_S_S_S_S_S_S_S_S_S_S_S_S_S_S_S_S_S_S_S_S_S_S_S_S_S_S_S_S_S_S_S_S_S_S_S_S_S_S_S_S_S_S_S_S_S_S_S_S_S_S_S_S_S_S_S_S_S_S_S_S_S_S_S_S_S_S_S_S_S_S_S_S_S_S_S_S_S_S_S_S_S_S_S_S_S_S_S_S_S_S_S_S_S_S_S_S_S_S_S_S_S_S_S_S_S_S_S_S_S_S_S_S_S_S_S_S_S_S_S_S_S_S_S_S_S_S_S_S_S_S_S_S_S_S_S_S_S_S_S_S_S_S_S_S_S_S_S_S_S_S_S_S_S_S_S_S_S_S_S_S_S_S_S_S_S_S_S_S_S_S_S_S_S_S_S_S_S_S_S_S_S_S_S_S_S_S_S_S_S_S_S_S_S_S_S_S_S_S_S_S_S_S_S_S_S_S_S_S_S_S_S_S_S_S_S_S_S_S_S_S_S_S_S_S_S_S_S_S_S_S_S_S_S_S_S_S_S_S_S_S_S_S_S_S_S_S_S_S_S_S_S_S_S_S_S_S_S_S_S_S_S_S_S_S_S_S_S_S_S_S_S_S_S_S_S_S_S_S_S_S_S_S_S_S_S_S_S_S_S_S_S_S_S_S_S_S_S_S_S_S_S_S_S_S_S_S_S_S_S_S_S_S_S_S_S_S_S_S_S_S_S_S_S_S_S_S_S_S_S_S_S_S_S_S_S_S_S__param_40,
	.param .u64 .ptr .align 1 _Z4racePiS_S_S_S_S_S_S_S_S_S_S_S_S_S_S_S_S_S_S_S_S_S_S_S_S_S_S_S_S_S_S_S_S_S_S_S_S_S_S_S_S_S_S_S_S_S_S_S_S_S_S_S_S_S_S_S_S_S_S_S_S_S_S_S_S_S_S_S_S_S_S_S_S_S_S_S_S_S_S_S_S_S_S_S_S_S_S_S_S_S_S_S_S_S_S_S_S_S_S_S_S_S_S_S_S_S_S_S_S_S_S_S_S_S_S_S_S_S_S_S_S_S_S_S_S_S_S_S_S_S_S_S_S_S_S_S_S_S_S_S_S_S_S_S_S_S_S_S_S_S_S_S_S_S_S_S_S_S_S_S_S_S_S_S_S_S_S_S_S_S_S_S_S_S_S_S_S_S_S_S_S_S_S_S_S_S_S_S_S_S_S_S_S_S_S_S_S_S_S_S_S_S_S_S_S_S_S_S_S_S_S_S_S_S_S_S_S_S_S_S_S_S_S_S_S_S_S_S_S_S_S_S_S_S_S_S_S_S_S_S_S_S_S_S_S_S_S_S_S_S_S_S_S_S_S_S_S_S_S_S_S_S_S_S_S_S_S_S_S_S_S_S_S_S_S_S_S_S_S_S_S_S_S_S_S_S_S_S_S_S_S_S_S_S_S_S_S_S_S_S_S_S_S_S_S_S_S_S_S_S_S_S_S_S_S_S_S_S_S_S_S_S_S_S_S_S_S_S_S_S_S_S_S_S_S_S_S_S_S_S_S_S_S_S_S_S_S_S_S_S_S_S_S_S_S_S_S_S_S_S_S_S_S_S_S_S_S_S_S_S_S_S_S_S_S_S_S_S_S_S_S_S_S_S_S_S_S_S_S_S_S_S_S_S_S_S_S_S_S_S_S_S_S_S_S_S_S_S_S_S_S_S_S_S_S_S_S_S_S_S_S_S_S_S_S_S_S_S_S_S_S_S_S_S_S_S_S_S_S_S_S_S_S_S_S_S_S_S_S_S_S_S_S_S_S_S_S_S_S_S_S_S_S_S_S_S_S_S_S_S_S_S_S_S_S_S_S_S_S_S_S_S_S_S_S_S_S_S_S_S_S_S_S_S_S_S_S_S_S_S_S_S_S_S_S_S_S_S_S_S_S__param_41,
	.param .u64 .ptr .align 1 _Z4racePiS_S_S_S_S_S_S_S_S_S_S_S_S_S_S_S_S_S_S_S_S_S_S_S_S_S_S_S_S_S_S_S_S_S_S_S_S_S_S_S_S_S_S_S_S_S_S_S_S_S_S_S_S_S_S_S_S_S_S_S_S_S_S_S_S_S_S_S_S_S_S_S_S_S_S_S_S_S_S_S_S_S_S_S_S_S_S_S_S_S_S_S_S_S_S_S_S_S_S_S_S_S_S_S_S_S_S_S_S_S_S_S_S_S_S_S_S_S_S_S_S_S_S_S_S_S_S_S_S_S_S_S_S_S_S_S_S_S_S_S_S_S_S_S_S_S_S_S_S_S_S_S_S_S_S_S_S_S_S_S_S_S_S_S_S_S_S_S_S_S_S_S_S_S_S_S_S_S_S_S_S_S_S_S_S_S_S_S_S_S_S_S_S_S_S_S_S_S_S_S_S_S_S_S_S_S_S_S_S_S_S_S_S_S_S_S_S_S_S_S_S_S_S_S_S_S_S_S_S_S_S_S_S_S_S_S_S_S_S_S_S_S_S_S_S_S_S_S_S_S_S_S_S_S_S_S_S_S_S_S_S_S_S_S_S_S_S_S_S_S_S_S_S_S_S_S_S_S_S_S_S_S_S_S_S_S_S_S_S_S_S_S_S_S_S_S_S_S_S_S_S_S_S_S_S_S_S_S_S_S_S_S_S_S_S_S_S_S_S_S_S_S_S_S_S_S_S_S_S_S_S_S_S_S_S_S_S_S_S_S_S_S_S_S_S_S_S_S_S_S_S_S_S_S_S_S_S_S_S_S_S_S_S_S_S_S_S_S_S_S_S_S_S_S_S_S_S_S_S_S_S_S_S_S_S_S_S_S_S_S_S_S_S_S_S_S_S_S_S_S_S_S_S_S_S_S_S_S_S_S_S_S_S_S_S_S_S_S_S_S_S_S_S_S_S_S_S_S_S_S_S_S_S_S_S_S_S_S_S_S_S_S_S_S_S_S_S_S_S_S_S_S_S_S_S_S_S_S_S_S_S_S_S_S_S_S_S_S_S_S_S_S_S_S_S_S_S_S_S_S_S_S_S_S_S_S_S_S_S_S_S_S_S_S_S_S_S_S_S_S_S_S_S_S_S_S_S_S_S_S_S__param_42,
	.param .u64 .ptr .align 1 _Z4racePiS_S_S_S_S_S_S_S_S_S_S_S_S_S_S_S_S_S_S_S_S_S_S_S_S_S_S_S_S_S_S_S_S_S_S_S_S_S_S_S_S_S_S_S_S_S_S_S_S_S_S_S_S_S_S_S_S_S_S_S_S_S_S_S_S_S_S_S_S_S_S_S_S_S_S_S_S_S_S_S_S_S_S_S_S_S_S_S_S_S_S_S_S_S_S_S_S_S_S_S_S_S_S_S_S_S_S_S_S_S_S_S_S_S_S_S_S_S_S_S_S_S_S_S_S_S_S_S_S_S_S_S_S_S_S_S_S_S_S_S_S_S_S_S_S_S_S_S_S_S_S_S_S_S_S_S_S_S_S_S_S_S_S_S_S_S_S_S_S_S_S_S_S_S_S_S_S_S_S_S_S_S_S_S_S_S_S_S_S_S_S_S_S_S_S_S_S_S_S_S_S_S_S_S_S_S_S_S_S_S_S_S_S_S_S_S_S_S_S_S_S_S_S_S_S_S_S_S_S_S_S_S_S_S_S_S_S_S_S_S_S_S_S_S_S_S_S_S_S_S_S_S_S_S_S_S_S_S_S_S_S_S_S_S_S_S_S_S_S_S_S_S_S_S_S_S_S_S_S_S_S_S_S_S_S_S_S_S_S_S_S_S_S_S_S_S_S_S_S_S_S_S_S_S_S_S_S_S_S_S_S_S_S_S_S_S_S_S_S_S_S_S_S_S_S_S_S_S_S_S_S_S_S_S_S_S_S_S_S_S_S_S_S_S_S_S_S_S_S_S_S_S_S_S_S_S_S_S_S_S_S_S_S_S_S_S_S_S_S_S_S_S_S_S_S_S_S_S_S_S_S_S_S_S_S_S_S_S_S_S_S_S_S_S_S_S_S_S_S_S_S_S_S_S_S_S_S_S_S_S_S_S_S_S_S_S_S_S_S_S_S_S_S_S_S_S_S_S_S_S_S_S_S_S_S_S_S_S_S_S_S_S_S_S_S_S_S_S_S_S_S_S_S_S_S_S_S_S_S_S_S_S_S_S_S_S_S_S_S_S_S_S_S_S_S_S_S_S_S_S_S_S_S_S_S_S_S_S_S_S_S_S_S_S_S_S_S_S_S_S_S_S_S_S_S_S_S_S_S_S_S__param_43,
	.param .u64 .ptr .align 1 _Z4racePiS_S_S_S_S_S_S_S_S_S_S_S_S_S_S_S_S_S_S_S_S_S_S_S_S_S_S_S_S_S_S_S_S_S_S_S_S_S_S_S_S_S_S_S_S_S_S_S_S_S_S_S_S_S_S_S_S_S_S_S_S_S_S_S_S_S_S_S_S_S_S_S_S_S_S_S_S_S_S_S_S_S_S_S_S_S_S_S_S_S_S_S_S_S_S_S_S_S_S_S_S_S_S_S_S_S_S_S_S_S_S_S_S_S_S_S_S_S_S_S_S_S_S_S_S_S_S_S_S_S_S_S_S_S_S_S_S_S_S_S_S_S_S_S_S_S_S_S_S_S_S_S_S_S_S_S_S_S_S_S_S_S_S_S_S_S_S_S_S_S_S_S_S_S_S_S_S_S_S_S_S_S_S_S_S_S_S_S_S_S_S_S_S_S_S_S_S_S_S_S_S_S_S_S_S_S_S_S_S_S_S_S_S_S_S_S_S_S_S_S_S_S_S_S_S_S_S_S_S_S_S_S_S_S_S_S_S_S_S_S_S_S_S_S_S_S_S_S_S_S_S_S_S_S_S_S_S_S_S_S_S_S_S_S_S_S_S_S_S_S_S_S_S_S_S_S_S_S_S_S_S_S_S_S_S_S_S_S_S_S_S_S_S_S_S_S_S_S_S_S_S_S_S_S_S_S_S_S_S_S_S_S_S_S_S_S_S_S_S_S_S_S_S_S_S_S_S_S_S_S_S_S_S_S_S_S_S_S_S_S_S_S_S_S_S_S_S_S_S_S_S_S_S_S_S_S_S_S_S_S_S_S_S_S_S_S_S_S_S_S_S_S_S_S_S_S_S_S_S_S_S_S_S_S_S_S_S_S_S_S_S_S_S_S_S_S_S_S_S_S_S_S_S_S_S_S_S_S_S_S_S_S_S_S_S_S_S_S_S_S_S_S_S_S_S_S_S_S_S_S_S_S_S_S_S_S_S_S_S_S_S_S_S_S_S_S_S_S_S_S_S_S_S_S_S_S_S_S_S_S_S_S_S_S_S_S_S_S_S_S_S_S_S_S_S_S_S_S_S_S_S_S_S_S_S_S_S_S_S_S_S_S_S_S_S_S_S_S_S_S_S_S_S_S_S_S_S_S_S_S_S__param_44,
	.param .u64 .ptr .align 1 _Z4racePiS_S_S_S_S_S_S_S_S_S_S_S_S_S_S_S_S_S_S_S_S_S_S_S_S_S_S_S_S_S_S_S_S_S_S_S_S_S_S_S_S_S_S_S_S_S_S_S_S_S_S_S_S_S_S_S_S_S_S_S_S_S_S_S_S_S_S_S_S_S_S_S_S_S_S_S_S_S_S_S_S_S_S_S_S_S_S_S_S_S_S_S_S_S_S_S_S_S_S_S_S_S_S_S_S_S_S_S_S_S_S_S_S_S_S_S_S_S_S_S_S_S_S_S_S_S_S_S_S_S_S_S_S_S_S_S_S_S_S_S_S_S_S_S_S_S_S_S_S_S_S_S_S_S_S_S_S_S_S_S_S_S_S_S_S_S_S_S_S_S_S_S_S_S_S_S_S_S_S_S_S_S_S_S_S_S_S_S_S_S_S_S_S_S_S_S_S_S_S_S_S_S_S_S_S_S_S_S_S_S_S_S_S_S_S_S_S_S_S_S_S_S_S_S_S_S_S_S_S_S_S_S_S_S_S_S_S_S_S_S_S_S_S_S_S_S_S_S_S_S_S_S_S_S_S_S_S_S_S_S_S_S_S_S_S_S_S_S_S_S_S_S_S_S_S_S_S_S_S_S_S_S_S_S_S_S_S_S_S_S_S_S_S_S_S_S_S_S_S_S_S_S_S_S_S_S_S_S_S_S_S_S_S_S_S_S_S_S_S_S_S_S_S_S_S_S_S_S_S_S_S_S_S_S_S_S_S_S_S_S_S_S_S_S_S_S_S_S_S_S_S_S_S_S_S_S_S_S_S_S_S_S_S_S_S_S_S_S_S_S_S_S_S_S_S_S_S_S_S_S_S_S_S_S_S_S_S_S_S_S_S_S_S_S_S_S_S_S_S_S_S_S_S_S_S_S_S_S_S_S_S_S_S_S_S_S_S_S_S_S_S_S_S_S_S_S_S_S_S_S_S_S_S_S_S_S_S_S_S_S_S_S_S_S_S_S_S_S_S_S_S_S_S_S_S_S_S_S_S_S_S_S_S_S_S_S_S_S_S_S_S_S_S_S_S_S_S_S_S_S_S_S_S_S_S_S_S_S_S_S_S_S_S_S_S_S_S_S_S_S_S_S_S_S_S_S_S_S_S_S_S__param_45,
	.param .u64 .ptr .align 1 _Z4racePiS_S_S_S_S_S_S_S_S_S_S_S_S_S_S_S_S_S_S_S_S_S_S_S_S_S_S_S_S_S_S_S_S_S_S_S_S_S_S_S_S_S_S_S_S_S_S_S_S_S_S_S_S_S_S_S_S_S_S_S_S_S_S_S_S_S_S_S_S_S_S_S_S_S_S_S_S_S_S_S_S_S_S_S_S_S_S_S_S_S_S_S_S_S_S_S_S_S_S_S_S_S_S_S_S_S_S_S_S_S_S_S_S_S_S_S_S_S_S_S_S_S_S_S_S_S_S_S_S_S_S_S_S_S_S_S_S_S_S_S_S_S_S_S_S_S_S_S_S_S_S_S_S_S_S_S_S_S_S_S_S_S_S_S_S_S_S_S_S_S_S_S_S_S_S_S_S_S_S_S_S_S_S_S_S_S_S_S_S_S_S_S_S_S_S_S_S_S_S_S_S_S_S_S_S_S_S_S_S_S_S_S_S_S_S_S_S_S_S_S_S_S_S_S_S_S_S_S_S_S_S_S_S_S_S_S_S_S_S_S_S_S_S_S_S_S_S_S_S_S_S_S_S_S_S_S_S_S_S_S_S_S_S_S_S_S_S_S_S_S_S_S_S_S_S_S_S_S_S_S_S_S_S_S_S_S_S_S_S_S_S_S_S_S_S_S_S_S_S_S_S_S_S_S_S_S_S_S_S_S_S_S_S_S_S_S_S_S_S_S_S_S_S_S_S_S_S_S_S_S_S_S_S_S_S_S_S_S_S_S_S_S_S_S_S_S_S_S_S_S_S_S_S_S_S_S_S_S_S_S_S_S_S_S_S_S_S_S_S_S_S_S_S_S_S_S_S_S_S_S_S_S_S_S_S_S_S_S_S_S_S_S_S_S_S_S_S_S_S_S_S_S_S_S_S_S_S_S_S_S_S_S_S_S_S_S_S_S_S_S_S_S_S_S_S_S_S_S_S_S_S_S_S_S_S_S_S_S_S_S_S_S_S_S_S_S_S_S_S_S_S_S_S_S_S_S_S_S_S_S_S_S_S_S_S_S_S_S_S_S_S_S_S_S_S_S_S_S_S_S_S_S_S_S_S_S_S_S_S_S_S_S_S_S_S_S_S_S_S_S_S_S_S_S_S_S_S_S_S_S_S__param_46,
	.param .u64 .ptr .align 1 _Z4racePiS_S_S_S_S_S_S_S_S_S_S_S_S_S_S_S_S_S_S_S_S_S_S_S_S_S_S_S_S_S_S_S_S_S_S_S_S_S_S_S_S_S_S_S_S_S_S_S_S_S_S_S_S_S_S_S_S_S_S_S_S_S_S_S_S_S_S_S_S_S_S_S_S_S_S_S_S_S_S_S_S_S_S_S_S_S_S_S_S_S_S_S_S_S_S_S_S_S_S_S_S_S_S_S_S_S_S_S_S_S_S_S_S_S_S_S_S_S_S_S_S_S_S_S_S_S_S_S_S_S_S_S_S_S_S_S_S_S_S_S_S_S_S_S_S_S_S_S_S_S_S_S_S_S_S_S_S_S_S_S_S_S_S_S_S_S_S_S_S_S_S_S_S_S_S_S_S_S_S_S_S_S_S_S_S_S_S_S_S_S_S_S_S_S_S_S_S_S_S_S_S_S_S_S_S_S_S_S_S_S_S_S_S_S_S_S_S_S_S_S_S_S_S_S_S_S_S_S_S_S_S_S_S_S_S_S_S_S_S_S_S_S_S_S_S_S_S_S_S_S_S_S_S_S_S_S_S_S_S_S_S_S_S_S_S_S_S_S_S_S_S_S_S_S_S_S_S_S_S_S_S_S_S_S_S_S_S_S_S_S_S_S_S_S_S_S_S_S_S_S_S_S_S_S_S_S_S_S_S_S_S_S_S_S_S_S_S_S_S_S_S_S_S_S_S_S_S_S_S_S_S_S_S_S_S_S_S_S_S_S_S_S_S_S_S_S_S_S_S_S_S_S_S_S_S_S_S_S_S_S_S_S_S_S_S_S_S_S_S_S_S_S_S_S_S_S_S_S_S_S_S_S_S_S_S_S_S_S_S_S_S_S_S_S_S_S_S_S_S_S_S_S_S_S_S_S_S_S_S_S_S_S_S_S_S_S_S_S_S_S_S_S_S_S_S_S_S_S_S_S_S_S_S_S_S_S_S_S_S_S_S_S_S_S_S_S_S_S_S_S_S_S_S_S_S_S_S_S_S_S_S_S_S_S_S_S_S_S_S_S_S_S_S_S_S_S_S_S_S_S_S_S_S_S_S_S_S_S_S_S_S_S_S_S_S_S_S_S_S_S_S_S_S_S_S_S_S_S_S_S_S__param_47,
	.param .u64 .ptr .align 1 _Z4racePiS_S_S_S_S_S_S_S_S_S_S_S_S_S_S_S_S_S_S_S_S_S_S_S_S_S_S_S_S_S_S_S_S_S_S_S_S_S_S_S_S_S_S_S_S_S_S_S_S_S_S_S_S_S_S_S_S_S_S_S_S_S_S_S_S_S_S_S_S_S_S_S_S_S_S_S_S_S_S_S_S_S_S_S_S_S_S_S_S_S_S_S_S_S_S_S_S_S_S_S_S_S_S_S_S_S_S_S_S_S_S_S_S_S_S_S_S_S_S_S_S_S_S_S_S_S_S_S_S_S_S_S_S_S_S_S_S_S_S_S_S_S_S_S_S_S_S_S_S_S_S_S_S_S_S_S_S_S_S_S_S_S_S_S_S_S_S_S_S_S_S_S_S_S_S_S_S_S_S_S_S_S_S_S_S_S_S_S_S_S_S_S_S_S_S_S_S_S_S_S_S_S_S_S_S_S_S_S_S_S_S_S_S_S_S_S_S_S_S_S_S_S_S_S_S_S_S_S_S_S_S_S_S_S_S_S_S_S_S_S_S_S_S_S_S_S_S_S_S_S_S_S_S_S_S_S_S_S_S_S_S_S_S_S_S_S_S_S_S_S_S_S_S_S_S_S_S_S_S_S_S_S_S_S_S_S_S_S_S_S_S_S_S_S_S_S_S_S_S_S_S_S_S_S_S_S_S_S_S_S_S_S_S_S_S_S_S_S_S_S_S_S_S_S_S_S_S_S_S_S_S_S_S_S_S_S_S_S_S_S_S_S_S_S_S_S_S_S_S_S_S_S_S_S_S_S_S_S_S_S_S_S_S_S_S_S_S_S_S_S_S_S_S_S_S_S_S_S_S_S_S_S_S_S_S_S_S_S_S_S_S_S_S_S_S_S_S_S_S_S_S_S_S_S_S_S_S_S_S_S_S_S_S_S_S_S_S_S_S_S_S_S_S_S_S_S_S_S_S_S_S_S_S_S_S_S_S_S_S_S_S_S_S_S_S_S_S_S_S_S_S_S_S_S_S_S_S_S_S_S_S_S_S_S_S_S_S_S_S_S_S_S_S_S_S_S_S_S_S_S_S_S_S_S_S_S_S_S_S_S_S_S_S_S_S_S_S_S_S_S_S_S_S_S_S_S_S_S_S_S_S__param_48,
	.param .u64 .ptr .align 1 _Z4racePiS_S_S_S_S_S_S_S_S_S_S_S_S_S_S_S_S_S_S_S_S_S_S_S_S_S_S_S_S_S_S_S_S_S_S_S_S_S_S_S_S_S_S_S_S_S_S_S_S_S_S_S_S_S_S_S_S_S_S_S_S_S_S_S_S_S_S_S_S_S_S_S_S_S_S_S_S_S_S_S_S_S_S_S_S_S_S_S_S_S_S_S_S_S_S_S_S_S_S_S_S_S_S_S_S_S_S_S_S_S_S_S_S_S_S_S_S_S_S_S_S_S_S_S_S_S_S_S_S_S_S_S_S_S_S_S_S_S_S_S_S_S_S_S_S_S_S_S_S_S_S_S_S_S_S_S_S_S_S_S_S_S_S_S_S_S_S_S_S_S_S_S_S_S_S_S_S_S_S_S_S_S_S_S_S_S_S_S_S_S_S_S_S_S_S_S_S_S_S_S_S_S_S_S_S_S_S_S_S_S_S_S_S_S_S_S_S_S_S_S_S_S_S_S_S_S_S_S_S_S_S_S_S_S_S_S_S_S_S_S_S_S_S_S_S_S_S_S_S_S_S_S_S_S_S_S_S_S_S_S_S_S_S_S_S_S_S_S_S_S_S_S_S_S_S_S_S_S_S_S_S_S_S_S_S_S_S_S_S_S_S_S_S_S_S_S_S_S_S_S_S_S_S_S_S_S_S_S_S_S_S_S_S_S_S_S_S_S_S_S_S_S_S_S_S_S_S_S_S_S_S_S_S_S_S_S_S_S_S_S_S_S_S_S_S_S_S_S_S_S_S_S_S_S_S_S_S_S_S_S_S_S_S_S_S_S_S_S_S_S_S_S_S_S_S_S_S_S_S_S_S_S_S_S_S_S_S_S_S_S_S_S_S_S_S_S_S_S_S_S_S_S_S_S_S_S_S_S_S_S_S_S_S_S_S_S_S_S_S_S_S_S_S_S_S_S_S_S_S_S_S_S_S_S_S_S_S_S_S_S_S_S_S_S_S_S_S_S_S_S_S_S_S_S_S_S_S_S_S_S_S_S_S_S_S_S_S_S_S_S_S_S_S_S_S_S_S_S_S_S_S_S_S_S_S_S_S_S_S_S_S_S_S_S_S_S_S_S_S_S_S_S_S_S_S_S_S_S_S_S_S__param_49,
	.param .u64 .ptr .align 1 _Z4racePiS_S_S_S_S_S_S_S_S_S_S_S_S_S_S_S_S_S_S_S_S_S_S_S_S_S_S_S_S_S_S_S_S_S_S_S_S_S_S_S_S_S_S_S_S_S_S_S_S_S_S_S_S_S_S_S_S_S_S_S_S_S_S_S_S_S_S_S_S_S_S_S_S_S_S_S_S_S_S_S_S_S_S_S_S_S_S_S_S_S_S_S_S_S_S_S_S_S_S_S_S_S_S_S_S_S_S_S_S_S_S_S_S_S_S_S_S_S_S_S_S_S_S_S_S_S_S_S_S_S_S_S_S_S_S_S_S_S_S_S_S_S_S_S_S_S_S_S_S_S_S_S_S_S_S_S_S_S_S_S_S_S_S_S_S_S_S_S_S_S_S_S_S_S_S_S_S_S_S_S_S_S_S_S_S_S_S_S_S_S_S_S_S_S_S_S_S_S_S_S_S_S_S_S_S_S_S_S_S_S_S_S_S_S_S_S_S_S_S_S_S_S_S_S_S_S_S_S_S_S_S_S_S_S_S_S_S_S_S_S_S_S_S_S_S_S_S_S_S_S_S_S_S_S_S_S_S_S_S_S_S_S_S_S_S_S_S_S_S_S_S_S_S_S_S_S_S_S_S_S_S_S_S_S_S_S_S_S_S_S_S_S_S_S_S_S_S_S_S_S_S_S_S_S_S_S_S_S_S_S_S_S_S_S_S_S_S_S_S_S_S_S_S_S_S_S_S_S_S_S_S_S_S_S_S_S_S_S_S_S_S_S_S_S_S_S_S_S_S_S_S_S_S_S_S_S_S_S_S_S_S_S_S_S_S_S_S_S_S_S_S_S_S_S_S_S_S_S_S_S_S_S_S_S_S_S_S_S_S_S_S_S_S_S_S_S_S_S_S_S_S_S_S_S_S_S_S_S_S_S_S_S_S_S_S_S_S_S_S_S_S_S_S_S_S_S_S_S_S_S_S_S_S_S_S_S_S_S_S_S_S_S_S_S_S_S_S_S_S_S_S_S_S_S_S_S_S_S_S_S_S_S_S_S_S_S_S_S_S_S_S_S_S_S_S_S_S_S_S_S_S_S_S_S_S_S_S_S_S_S_S_S_S_S_S_S_S_S_S_S_S_S_S_S_S_S_S_S_S_S_S__param_50,
	.param .u64 .ptr .align 1 _Z4racePiS_S_S_S_S_S_S_S_S_S_S_S_S_S_S_S_S_S_S_S_S_S_S_S_S_S_S_S_S_S_S_S_S_S_S_S_S_S_S_S_S_S_S_S_S_S_S_S_S_S_S_S_S_S_S_S_S_S_S_S_S_S_S_S_S_S_S_S_S_S_S_S_S_S_S_S_S_S_S_S_S_S_S_S_S_S_S_S_S_S_S_S_S_S_S_S_S_S_S_S_S_S_S_S_S_S_S_S_S_S_S_S_S_S_S_S_S_S_S_S_S_S_S_S_S_S_S_S_S_S_S_S_S_S_S_S_S_S_S_S_S_S_S_S_S_S_S_S_S_S_S_S_S_S_S_S_S_S_S_S_S_S_S_S_S_S_S_S_S_S_S_S_S_S_S_S_S_S_S_S_S_S_S_S_S_S_S_S_S_S_S_S_S_S_S_S_S_S_S_S_S_S_S_S_S_S_S_S_S_S_S_S_S_S_S_S_S_S_S_S_S_S_S_S_S_S_S_S_S_S_S_S_S_S_S_S_S_S_S_S_S_S_S_S_S_S_S_S_S_S_S_S_S_S_S_S_S_S_S_S_S_S_S_S_S_S_S_S_S_S_S_S_S_S_S_S_S_S_S_S_S_S_S_S_S_S_S_S_S_S_S_S_S_S_S_S_S_S_S_S_S_S_S_S_S_S_S_S_S_S_S_S_S_S_S_S_S_S_S_S_S_S_S_S_S_S_S_S_S_S_S_S_S_S_S_S_S_S_S_S_S_S_S_S_S_S_S_S_S_S_S_S_S_S_S_S_S_S_S_S_S_S_S_S_S_S_S_S_S_S_S_S_S_S_S_S_S_S_S_S_S_S_S_S_S_S_S_S_S_S_S_S_S_S_S_S_S_S_S_S_S_S_S_S_S_S_S_S_S_S_S_S_S_S_S_S_S_S_S_S_S_S_S_S_S_S_S_S_S_S_S_S_S_S_S_S_S_S_S_S_S_S_S_S_S_S_S_S_S_S_S_S_S_S_S_S_S_S_S_S_S_S_S_S_S_S_S_S_S_S_S_S_S_S_S_S_S_S_S_S_S_S_S_S_S_S_S_S_S_S_S_S_S_S_S_S_S_S_S_S_S_S_S_S_S_S_S_S_S_S_S__param_51,
	.param .u64 .ptr .align 1 _Z4racePiS_S_S_S_S_S_S_S_S_S_S_S_S_S_S_S_S_S_S_S_S_S_S_S_S_S_S_S_S_S_S_S_S_S_S_S_S_S_S_S_S_S_S_S_S_S_S_S_S_S_S_S_S_S_S_S_S_S_S_S_S_S_S_S_S_S_S_S_S_S_S_S_S_S_S_S_S_S_S_S_S_S_S_S_S_S_S_S_S_S_S_S_S_S_S_S_S_S_S_S_S_S_S_S_S_S_S_S_S_S_S_S_S_S_S_S_S_S_S_S_S_S_S_S_S_S_S_S_S_S_S_S_S_S_S_S_S_S_S_S_S_S_S_S_S_S_S_S_S_S_S_S_S_S_S_S_S_S_S_S_S_S_S_S_S_S_S_S_S_S_S_S_S_S_S_S_S_S_S_S_S_S_S_S_S_S_S_S_S_S_S_S_S_S_S_S_S_S_S_S_S_S_S_S_S_S_S_S_S_S_S_S_S_S_S_S_S_S_S_S_S_S_S_S_S_S_S_S_S_S_S_S_S_S_S_S_S_S_S_S_S_S_S_S_S_S_S_S_S_S_S_S_S_S_S_S_S_S_S_S_S_S_S_S_S_S_S_S_S_S_S_S_S_S_S_S_S_S_S_S_S_S_S_S_S_S_S_S_S_S_S_S_S_S_S_S_S_S_S_S_S_S_S_S_S_S_S_S_S_S_S_S_S_S_S_S_S_S_S_S_S_S_S_S_S_S_S_S_S_S_S_S_S_S_S_S_S_S_S_S_S_S_S_S_S_S_S_S_S_S_S_S_S_S_S_S_S_S_S_S_S_S_S_S_S_S_S_S_S_S_S_S_S_S_S_S_S_S_S_S_S_S_S_S_S_S_S_S_S_S_S_S_S_S_S_S_S_S_S_S_S_S_S_S_S_S_S_S_S_S_S_S_S_S_S_S_S_S_S_S_S_S_S_S_S_S_S_S_S_S_S_S_S_S_S_S_S_S_S_S_S_S_S_S_S_S_S_S_S_S_S_S_S_S_S_S_S_S_S_S_S_S_S_S_S_S_S_S_S_S_S_S_S_S_S_S_S_S_S_S_S_S_S_S_S_S_S_S_S_S_S_S_S_S_S_S_S_S_S_S_S_S_S_S_S_S_S_S_S_S_S__param_52,
	.param .u64 .ptr .align 1 _Z4racePiS_S_S_S_S_S_S_S_S_S_S_S_S_S_S_S_S_S_S_S_S_S_S_S_S_S_S_S_S_S_S_S_S_S_S_S_S_S_S_S_S_S_S_S_S_S_S_S_S_S_S_S_S_S_S_S_S_S_S_S_S_S_S_S_S_S_S_S_S_S_S_S_S_S_S_S_S_S_S_S_S_S_S_S_S_S_S_S_S_S_S_S_S_S_S_S_S_S_S_S_S_S_S_S_S_S_S_S_S_S_S_S_S_S_S_S_S_S_S_S_S_S_S_S_S_S_S_S_S_S_S_S_S_S_S_S_S_S_S_S_S_S_S_S_S_S_S_S_S_S_S_S_S_S_S_S_S_S_S_S_S_S_S_S_S_S_S_S_S_S_S_S_S_S_S_S_S_S_S_S_S_S_S_S_S_S_S_S_S_S_S_S_S_S_S_S_S_S_S_S_S_S_S_S_S_S_S_S_S_S_S_S_S_S_S_S_S_S_S_S_S_S_S_S_S_S_S_S_S_S_S_S_S_S_S_S_S_S_S_S_S_S_S_S_S_S_S_S_S_S_S_S_S_S_S_S_S_S_S_S_S_S_S_S_S_S_S_S_S_S_S_S_S_S_S_S_S_S_S_S_S_S_S_S_S_S_S_S_S_S_S_S_S_S_S_S_S_S_S_S_S_S_S_S_S_S_S_S_S_S_S_S_S_S_S_S_S_S_S_S_S_S_S_S_S_S_S_S_S_S_S_S_S_S_S_S_S_S_S_S_S_S_S_S_S_S_S_S_S_S_S_S_S_S_S_S_S_S_S_S_S_S_S_S_S_S_S_S_S_S_S_S_S_S_S_S_S_S_S_S_S_S_S_S_S_S_S_S_S_S_S_S_S_S_S_S_S_S_S_S_S_S_S_S_S_S_S_S_S_S_S_S_S_S_S_S_S_S_S_S_S_S_S_S_S_S_S_S_S_S_S_S_S_S_S_S_S_S_S_S_S_S_S_S_S_S_S_S_S_S_S_S_S_S_S_S_S_S_S_S_S_S_S_S_S_S_S_S_S_S_S_S_S_S_S_S_S_S_S_S_S_S_S_S_S_S_S_S_S_S_S_S_S_S_S_S_S_S_S_S_S_S_S_S_S_S_S_S_S_S_S__param_53,
	.param .u64 .ptr .align 1 _Z4racePiS_S_S_S_S_S_S_S_S_S_S_S_S_S_S_S_S_S_S_S_S_S_S_S_S_S_S_S_S_S_S_S_S_S_S_S_S_S_S_S_S_S_S_S_S_S_S_S_S_S_S_S_S_S_S_S_S_S_S_S_S_S_S_S_S_S_S_S_S_S_S_S_S_S_S_S_S_S_S_S_S_S_S_S_S_S_S_S_S_S_S_S_S_S_S_S_S_S_S_S_S_S_S_S_S_S_S_S_S_S_S_S_S_S_S_S_S_S_S_S_S_S_S_S_S_S_S_S_S_S_S_S_S_S_S_S_S_S_S_S_S_S_S_S_S_S_S_S_S_S_S_S_S_S_S_S_S_S_S_S_S_S_S_S_S_S_S_S_S_S_S_S_S_S_S_S_S_S_S_S_S_S_S_S_S_S_S_S_S_S_S_S_S_S_S_S_S_S_S_S_S_S_S_S_S_S_S_S_S_S_S_S_S_S_S_S_S_S_S_S_S_S_S_S_S_S_S_S_S_S_S_S_S_S_S_S_S_S_S_S_S_S_S_S_S_S_S_S_S_S_S_S_S_S_S_S_S_S_S_S_S_S_S_S_S_S_S_S_S_S_S_S_S_S_S_S_S_S_S_S_S_S_S_S_S_S_S_S_S_S_S_S_S_S_S_S_S_S_S_S_S_S_S_S_S_S_S_S_S_S_S_S_S_S_S_S_S_S_S_S_S_S_S_S_S_S_S_S_S_S_S_S_S_S_S_S_S_S_S_S_S_S_S_S_S_S_S_S_S_S_S_S_S_S_S_S_S_S_S_S_S_S_S_S_S_S_S_S_S_S_S_S_S_S_S_S_S_S_S_S_S_S_S_S_S_S_S_S_S_S_S_S_S_S_S_S_S_S_S_S_S_S_S_S_S_S_S_S_S_S_S_S_S_S_S_S_S_S_S_S_S_S_S_S_S_S_S_S_S_S_S_S_S_S_S_S_S_S_S_S_S_S_S_S_S_S_S_S_S_S_S_S_S_S_S_S_S_S_S_S_S_S_S_S_S_S_S_S_S_S_S_S_S_S_S_S_S_S_S_S_S_S_S_S_S_S_S_S_S_S_S_S_S_S_S_S_S_S_S_S_S_S_S_S_S_S_S_S_S_S_S__param_54,
	.param .u64 .ptr .align 1 _Z4racePiS_S_S_S_S_S_S_S_S_S_S_S_S_S_S_S_S_S_S_S_S_S_S_S_S_S_S_S_S_S_S_S_S_S_S_S_S_S_S_S_S_S_S_S_S_S_S_S_S_S_S_S_S_S_S_S_S_S_S_S_S_S_S_S_S_S_S_S_S_S_S_S_S_S_S_S_S_S_S_S_S_S_S_S_S_S_S_S_S_S_S_S_S_S_S_S_S_S_S_S_S_S_S_S_S_S_S_S_S_S_S_S_S_S_S_S_S_S_S_S_S_S_S_S_S_S_S_S_S_S_S_S_S_S_S_S_S_S_S_S_S_S_S_S_S_S_S_S_S_S_S_S_S_S_S_S_S_S_S_S_S_S_S_S_S_S_S_S_S_S_S_S_S_S_S_S_S_S_S_S_S_S_S_S_S_S_S_S_S_S_S_S_S_S_S_S_S_S_S_S_S_S_S_S_S_S_S_S_S_S_S_S_S_S_S_S_S_S_S_S_S_S_S_S_S_S_S_S_S_S_S_S_S_S_S_S_S_S_S_S_S_S_S_S_S_S_S_S_S_S_S_S_S_S_S_S_S_S_S_S_S_S_S_S_S_S_S_S_S_S_S_S_S_S_S_S_S_S_S_S_S_S_S_S_S_S_S_S_S_S_S_S_S_S_S_S_S_S_S_S_S_S_S_S_S_S_S_S_S_S_S_S_S_S_S_S_S_S_S_S_S_S_S_S_S_S_S_S_S_S_S_S_S_S_S_S_S_S_S_S_S_S_S_S_S_S_S_S_S_S_S_S_S_S_S_S_S_S_S_S_S_S_S_S_S_S_S_S_S_S_S_S_S_S_S_S_S_S_S_S_S_S_S_S_S_S_S_S_S_S_S_S_S_S_S_S_S_S_S_S_S_S_S_S_S_S_S_S_S_S_S_S_S_S_S_S_S_S_S_S_S_S_S_S_S_S_S_S_S_S_S_S_S_S_S_S_S_S_S_S_S_S_S_S_S_S_S_S_S_S_S_S_S_S_S_S_S_S_S_S_S_S_S_S_S_S_S_S_S_S_S_S_S_S_S_S_S_S_S_S_S_S_S_S_S_S_S_S_S_S_S_S_S_S_S_S_S_S_S_S_S_S_S_S_S_S_S_S_S_S_S__param_55,
	.param .u64 .ptr .align 1 _Z4racePiS_S_S_S_S_S_S_S_S_S_S_S_S_S_S_S_S_S_S_S_S_S_S_S_S_S_S_S_S_S_S_S_S_S_S_S_S_S_S_S_S_S_S_S_S_S_S_S_S_S_S_S_S_S_S_S_S_S_S_S_S_S_S_S_S_S_S_S_S_S_S_S_S_S_S_S_S_S_S_S_S_S_S_S_S_S_S_S_S_S_S_S_S_S_S_S_S_S_S_S_S_S_S_S_S_S_S_S_S_S_S_S_S_S_S_S_S_S_S_S_S_S_S_S_S_S_S_S_S_S_S_S_S_S_S_S_S_S_S_S_S_S_S_S_S_S_S_S_S_S_S_S_S_S_S_S_S_S_S_S_S_S_S_S_S_S_S_S_S_S_S_S_S_S_S_S_S_S_S_S_S_S_S_S_S_S_S_S_S_S_S_S_S_S_S_S_S_S_S_S_S_S_S_S_S_S_S_S_S_S_S_S_S_S_S_S_S_S_S_S_S_S_S_S_S_S_S_S_S_S_S_S_S_S_S_S_S_S_S_S_S_S_S_S_S_S_S_S_S_S_S_S_S_S_S_S_S_S_S_S_S_S_S_S_S_S_S_S_S_S_S_S_S_S_S_S_S_S_S_S_S_S_S_S_S_S_S_S_S_S_S_S_S_S_S_S_S_S_S_S_S_S_S_S_S_S_S_S_S_S_S_S_S_S_S_S_S_S_S_S_S_S_S_S_S_S_S_S_S_S_S_S_S_S_S_S_S_S_S_S_S_S_S_S_S_S_S_S_S_S_S_S_S_S_S_S_S_S_S_S_S_S_S_S_S_S_S_S_S_S_S_S_S_S_S_S_S_S_S_S_S_S_S_S_S_S_S_S_S_S_S_S_S_S_S_S_S_S_S_S_S_S_S_S_S_S_S_S_S_S_S_S_S_S_S_S_S_S_S_S_S_S_S_S_S_S_S_S_S_S_S_S_S_S_S_S_S_S_S_S_S_S_S_S_S_S_S_S_S_S_S_S_S_S_S_S_S_S_S_S_S_S_S_S_S_S_S_S_S_S_S_S_S_S_S_S_S_S_S_S_S_S_S_S_S_S_S_S_S_S_S_S_S_S_S_S_S_S_S_S_S_S_S_S_S_S_S_S_S_S_S__param_56,
	.param .u64 .ptr .align 1 _Z4racePiS_S_S_S_S_S_S_S_S_S_S_S_S_S_S_S_S_S_S_S_S_S_S_S_S_S_S_S_S_S_S_S_S_S_S_S_S_S_S_S_S_S_S_S_S_S_S_S_S_S_S_S_S_S_S_S_S_S_S_S_S_S_S_S_S_S_S_S_S_S_S_S_S_S_S_S_S_S_S_S_S_S_S_S_S_S_S_S_S_S_S_S_S_S_S_S_S_S_S_S_S_S_S_S_S_S_S_S_S_S_S_S_S_S_S_S_S_S_S_S_S_S_S_S_S_S_S_S_S_S_S_S_S_S_S_S_S_S_S_S_S_S_S_S_S_S_S_S_S_S_S_S_S_S_S_S_S_S_S_S_S_S_S_S_S_S_S_S_S_S_S_S_S_S_S_S_S_S_S_S_S_S_S_S_S_S_S_S_S_S_S_S_S_S_S_S_S_S_S_S_S_S_S_S_S_S_S_S_S_S_S_S_S_S_S_S_S_S_S_S_S_S_S_S_S_S_S_S_S_S_S_S_S_S_S_S_S_S_S_S_S_S_S_S_S_S_S_S_S_S_S_S_S_S_S_S_S_S_S_S_S_S_S_S_S_S_S_S_S_S_S_S_S_S_S_S_S_S_S_S_S_S_S_S_S_S_S_S_S_S_S_S_S_S_S_S_S_S_S_S_S_S_S_S_S_S_S_S_S_S_S_S_S_S_S_S_S_S_S_S_S_S_S_S_S_S_S_S_S_S_S_S_S_S_S_S_S_S_S_S_S_S_S_S_S_S_S_S_S_S_S_S_S_S_S_S_S_S_S_S_S_S_S_S_S_S_S_S_S_S_S_S_S_S_S_S_S_S_S_S_S_S_S_S_S_S_S_S_S_S_S_S_S_S_S_S_S_S_S_S_S_S_S_S_S_S_S_S_S_S_S_S_S_S_S_S_S_S_S_S_S_S_S_S_S_S_S_S_S_S_S_S_S_S_S_S_S_S_S_S_S_S_S_S_S_S_S_S_S_S_S_S_S_S_S_S_S_S_S_S_S_S_S_S_S_S_S_S_S_S_S_S_S_S_S_S_S_S_S_S_S_S_S_S_S_S_S_S_S_S_S_S_S_S_S_S_S_S_S_S_S_S_S_S_S_S_S_S_S_S_S__param_57,
	.param .u64 .ptr .align 1 _Z4racePiS_S_S_S_S_S_S_S_S_S_S_S_S_S_S_S_S_S_S_S_S_S_S_S_S_S_S_S_S_S_S_S_S_S_S_S_S_S_S_S_S_S_S_S_S_S_S_S_S_S_S_S_S_S_S_S_S_S_S_S_S_S_S_S_S_S_S_S_S_S_S_S_S_S_S_S_S_S_S_S_S_S_S_S_S_S_S_S_S_S_S_S_S_S_S_S_S_S_S_S_S_S_S_S_S_S_S_S_S_S_S_S_S_S_S_S_S_S_S_S_S_S_S_S_S_S_S_S_S_S_S_S_S_S_S_S_S_S_S_S_S_S_S_S_S_S_S_S_S_S_S_S_S_S_S_S_S_S_S_S_S_S_S_S_S_S_S_S_S_S_S_S_S_S_S_S_S_S_S_S_S_S_S_S_S_S_S_S_S_S_S_S_S_S_S_S_S_S_S_S_S_S_S_S_S_S_S_S_S_S_S_S_S_S_S_S_S_S_S_S_S_S_S_S_S_S_S_S_S_S_S_S_S_S_S_S_S_S_S_S_S_S_S_S_S_S_S_S_S_S_S_S_S_S_S_S_S_S_S_S_S_S_S_S_S_S_S_S_S_S_S_S_S_S_S_S_S_S_S_S_S_S_S_S_S_S_S_S_S_S_S_S_S_S_S_S_S_S_S_S_S_S_S_S_S_S_S_S_S_S_S_S_S_S_S_S_S_S_S_S_S_S_S_S_S_S_S_S_S_S_S_S_S_S_S_S_S_S_S_S_S_S_S_S_S_S_S_S_S_S_S_S_S_S_S_S_S_S_S_S_S_S_S_S_S_S_S_S_S_S_S_S_S_S_S_S_S_S_S_S_S_S_S_S_S_S_S_S_S_S_S_S_S_S_S_S_S_S_S_S_S_S_S_S_S_S_S_S_S_S_S_S_S_S_S_S_S_S_S_S_S_S_S_S_S_S_S_S_S_S_S_S_S_S_S_S_S_S_S_S_S_S_S_S_S_S_S_S_S_S_S_S_S_S_S_S_S_S_S_S_S_S_S_S_S_S_S_S_S_S_S_S_S_S_S_S_S_S_S_S_S_S_S_S_S_S_S_S_S_S_S_S_S_S_S_S_S_S_S_S_S_S_S_S_S_S_S_S_S_S_S__param_58,
	.param .u64 .ptr .align 1 _Z4racePiS_S_S_S_S_S_S_S_S_S_S_S_S_S_S_S_S_S_S_S_S_S_S_S_S_S_S_S_S_S_S_S_S_S_S_S_S_S_S_S_S_S_S_S_S_S_S_S_S_S_S_S_S_S_S_S_S_S_S_S_S_S_S_S_S_S_S_S_S_S_S_S_S_S_S_S_S_S_S_S_S_S_S_S_S_S_S_S_S_S_S_S_S_S_S_S_S_S_S_S_S_S_S_S_S_S_S_S_S_S_S_S_S_S_S_S_S_S_S_S_S_S_S_S_S_S_S_S_S_S_S_S_S_S_S_S_S_S_S_S_S_S_S_S_S_S_S_S_S_S_S_S_S_S_S_S_S_S_S_S_S_S_S_S_S_S_S_S_S_S_S_S_S_S_S_S_S_S_S_S_S_S_S_S_S_S_S_S_S_S_S_S_S_S_S_S_S_S_S_S_S_S_S_S_S_S_S_S_S_S_S_S_S_S_S_S_S_S_S_S_S_S_S_S_S_S_S_S_S_S_S_S_S_S_S_S_S_S_S_S_S_S_S_S_S_S_S_S_S_S_S_S_S_S_S_S_S_S_S_S_S_S_S_S_S_S_S_S_S_S_S_S_S_S_S_S_S_S_S_S_S_S_S_S_S_S_S_S_S_S_S_S_S_S_S_S_S_S_S_S_S_S_S_S_S_S_S_S_S_S_S_S_S_S_S_S_S_S_S_S_S_S_S_S_S_S_S_S_S_S_S_S_S_S_S_S_S_S_S_S_S_S_S_S_S_S_S_S_S_S_S_S_S_S_S_S_S_S_S_S_S_S_S_S_S_S_S_S_S_S_S_S_S_S_S_S_S_S_S_S_S_S_S_S_S_S_S_S_S_S_S_S_S_S_S_S_S_S_S_S_S_S_S_S_S_S_S_S_S_S_S_S_S_S_S_S_S_S_S_S_S_S_S_S_S_S_S_S_S_S_S_S_S_S_S_S_S_S_S_S_S_S_S_S_S_S_S_S_S_S_S_S_S_S_S_S_S_S_S_S_S_S_S_S_S_S_S_S_S_S_S_S_S_S_S_S_S_S_S_S_S_S_S_S_S_S_S_S_S_S_S_S_S_S_S_S_S_S_S_S_S_S_S_S_S_S_S_S_S_S_S__param_59,
	.param .u64 .ptr .align 1 _Z4racePiS_S_S_S_S_S_S_S_S_S_S_S_S_S_S_S_S_S_S_S_S_S_S_S_S_S_S_S_S_S_S_S_S_S_S_S_S_S_S_S_S_S_S_S_S_S_S_S_S_S_S_S_S_S_S_S_S_S_S_S_S_S_S_S_S_S_S_S_S_S_S_S_S_S_S_S_S_S_S_S_S_S_S_S_S_S_S_S_S_S_S_S_S_S_S_S_S_S_S_S_S_S_S_S_S_S_S_S_S_S_S_S_S_S_S_S_S_S_S_S_S_S_S_S_S_S_S_S_S_S_S_S_S_S_S_S_S_S_S_S_S_S_S_S_S_S_S_S_S_S_S_S_S_S_S_S_S_S_S_S_S_S_S_S_S_S_S_S_S_S_S_S_S_S_S_S_S_S_S_S_S_S_S_S_S_S_S_S_S_S_S_S_S_S_S_S_S_S_S_S_S_S_S_S_S_S_S_S_S_S_S_S_S_S_S_S_S_S_S_S_S_S_S_S_S_S_S_S_S_S_S_S_S_S_S_S_S_S_S_S_S_S_S_S_S_S_S_S_S_S_S_S_S_S_S_S_S_S_S_S_S_S_S_S_S_S_S_S_S_S_S_S_S_S_S_S_S_S_S_S_S_S_S_S_S_S_S_S_S_S_S_S_S_S_S_S_S_S_S_S_S_S_S_S_S_S_S_S_S_S_S_S_S_S_S_S_S_S_S_S_S_S_S_S_S_S_S_S_S_S_S_S_S_S_S_S_S_S_S_S_S_S_S_S_S_S_S_S_S_S_S_S_S_S_S_S_S_S_S_S_S_S_S_S_S_S_S_S_S_S_S_S_S_S_S_S_S_S_S_S_S_S_S_S_S_S_S_S_S_S_S_S_S_S_S_S_S_S_S_S_S_S_S_S_S_S_S_S_S_S_S_S_S_S_S_S_S_S_S_S_S_S_S_S_S_S_S_S_S_S_S_S_S_S_S_S_S_S_S_S_S_S_S_S_S_S_S_S_S_S_S_S_S_S_S_S_S_S_S_S_S_S_S_S_S_S_S_S_S_S_S_S_S_S_S_S_S_S_S_S_S_S_S_S_S_S_S_S_S_S_S_S_S_S_S_S_S_S_S_S_S_S_S_S_S_S_S_S_S_S_S__param_60,
	.param .u64 .ptr .align 1 _Z4racePiS_S_S_S_S_S_S_S_S_S_S_S_S_S_S_S_S_S_S_S_S_S_S_S_S_S_S_S_S_S_S_S_S_S_S_S_S_S_S_S_S_S_S_S_S_S_S_S_S_S_S_S_S_S_S_S_S_S_S_S_S_S_S_S_S_S_S_S_S_S_S_S_S_S_S_S_S_S_S_S_S_S_S_S_S_S_S_S_S_S_S_S_S_S_S_S_S_S_S_S_S_S_S_S_S_S_S_S_S_S_S_S_S_S_S_S_S_S_S_S_S_S_S_S_S_S_S_S_S_S_S_S_S_S_S_S_S_S_S_S_S_S_S_S_S_S_S_S_S_S_S_S_S_S_S_S_S_S_S_S_S_S_S_S_S_S_S_S_S_S_S_S_S_S_S_S_S_S_S_S_S_S_S_S_S_S_S_S_S_S_S_S_S_S_S_S_S_S_S_S_S_S_S_S_S_S_S_S_S_S_S_S_S_S_S_S_S_S_S_S_S_S_S_S_S_S_S_S_S_S_S_S_S_S_S_S_S_S_S_S_S_S_S_S_S_S_S_S_S_S_S_S_S_S_S_S_S_S_S_S_S_S_S_S_S_S_S_S_S_S_S_S_S_S_S_S_S_S_S_S_S_S_S_S_S_S_S_S_S_S_S_S_S_S_S_S_S_S_S_S_S_S_S_S_S_S_S_S_S_S_S_S_S_S_S_S_S_S_S_S_S_S_S_S_S_S_S_S_S_S_S_S_S_S_S_S_S_S_S_S_S_S_S_S_S_S_S_S_S_S_S_S_S_S_S_S_S_S_S_S_S_S_S_S_S_S_S_S_S_S_S_S_S_S_S_S_S_S_S_S_S_S_S_S_S_S_S_S_S_S_S_S_S_S_S_S_S_S_S_S_S_S_S_S_S_S_S_S_S_S_S_S_S_S_S_S_S_S_S_S_S_S_S_S_S_S_S_S_S_S_S_S_S_S_S_S_S_S_S_S_S_S_S_S_S_S_S_S_S_S_S_S_S_S_S_S_S_S_S_S_S_S_S_S_S_S_S_S_S_S_S_S_S_S_S_S_S_S_S_S_S_S_S_S_S_S_S_S_S_S_S_S_S_S_S_S_S_S_S_S_S_S_S_S_S_S_S_S_S_S_S__param_61,
	.param .u64 .ptr .align 1 _Z4racePiS_S_S_S_S_S_S_S_S_S_S_S_S_S_S_S_S_S_S_S_S_S_S_S_S_S_S_S_S_S_S_S_S_S_S_S_S_S_S_S_S_S_S_S_S_S_S_S_S_S_S_S_S_S_S_S_S_S_S_S_S_S_S_S_S_S_S_S_S_S_S_S_S_S_S_S_S_S_S_S_S_S_S_S_S_S_S_S_S_S_S_S_S_S_S_S_S_S_S_S_S_S_S_S_S_S_S_S_S_S_S_S_S_S_S_S_S_S_S_S_S_S_S_S_S_S_S_S_S_S_S_S_S_S_S_S_S_S_S_S_S_S_S_S_S_S_S_S_S_S_S_S_S_S_S_S_S_S_S_S_S_S_S_S_S_S_S_S_S_S_S_S_S_S_S_S_S_S_S_S_S_S_S_S_S_S_S_S_S_S_S_S_S_S_S_S_S_S_S_S_S_S_S_S_S_S_S_S_S_S_S_S_S_S_S_S_S_S_S_S_S_S_S_S_S_S_S_S_S_S_S_S_S_S_S_S_S_S_S_S_S_S_S_S_S_S_S_S_S_S_S_S_S_S_S_S_S_S_S_S_S_S_S_S_S_S_S_S_S_S_S_S_S_S_S_S_S_S_S_S_S_S_S_S_S_S_S_S_S_S_S_S_S_S_S_S_S_S_S_S_S_S_S_S_S_S_S_S_S_S_S_S_S_S_S_S_S_S_S_S_S_S_S_S_S_S_S_S_S_S_S_S_S_S_S_S_S_S_S_S_S_S_S_S_S_S_S_S_S_S_S_S_S_S_S_S_S_S_S_S_S_S_S_S_S_S_S_S_S_S_S_S_S_S_S_S_S_S_S_S_S_S_S_S_S_S_S_S_S_S_S_S_S_S_S_S_S_S_S_S_S_S_S_S_S_S_S_S_S_S_S_S_S_S_S_S_S_S_S_S_S_S_S_S_S_S_S_S_S_S_S_S_S_S_S_S_S_S_S_S_S_S_S_S_S_S_S_S_S_S_S_S_S_S_S_S_S_S_S_S_S_S_S_S_S_S_S_S_S_S_S_S_S_S_S_S_S_S_S_S_S_S_S_S_S_S_S_S_S_S_S_S_S_S_S_S_S_S_S_S_S_S_S_S_S_S_S_S_S_S_S__param_62,
	.param .u64 .ptr .align 1 _Z4racePiS_S_S_S_S_S_S_S_S_S_S_S_S_S_S_S_S_S_S_S_S_S_S_S_S_S_S_S_S_S_S_S_S_S_S_S_S_S_S_S_S_S_S_S_S_S_S_S_S_S_S_S_S_S_S_S_S_S_S_S_S_S_S_S_S_S_S_S_S_S_S_S_S_S_S_S_S_S_S_S_S_S_S_S_S_S_S_S_S_S_S_S_S_S_S_S_S_S_S_S_S_S_S_S_S_S_S_S_S_S_S_S_S_S_S_S_S_S_S_S_S_S_S_S_S_S_S_S_S_S_S_S_S_S_S_S_S_S_S_S_S_S_S_S_S_S_S_S_S_S_S_S_S_S_S_S_S_S_S_S_S_S_S_S_S_S_S_S_S_S_S_S_S_S_S_S_S_S_S_S_S_S_S_S_S_S_S_S_S_S_S_S_S_S_S_S_S_S_S_S_S_S_S_S_S_S_S_S_S_S_S_S_S_S_S_S_S_S_S_S_S_S_S_S_S_S_S_S_S_S_S_S_S_S_S_S_S_S_S_S_S_S_S_S_S_S_S_S_S_S_S_S_S_S_S_S_S_S_S_S_S_S_S_S_S_S_S_S_S_S_S_S_S_S_S_S_S_S_S_S_S_S_S_S_S_S_S_S_S_S_S_S_S_S_S_S_S_S_S_S_S_S_S_S_S_S_S_S_S_S_S_S_S_S_S_S_S_S_S_S_S_S_S_S_S_S_S_S_S_S_S_S_S_S_S_S_S_S_S_S_S_S_S_S_S_S_S_S_S_S_S_S_S_S_S_S_S_S_S_S_S_S_S_S_S_S_S_S_S_S_S_S_S_S_S_S_S_S_S_S_S_S_S_S_S_S_S_S_S_S_S_S_S_S_S_S_S_S_S_S_S_S_S_S_S_S_S_S_S_S_S_S_S_S_S_S_S_S_S_S_S_S_S_S_S_S_S_S_S_S_S_S_S_S_S_S_S_S_S_S_S_S_S_S_S_S_S_S_S_S_S_S_S_S_S_S_S_S_S_S_S_S_S_S_S_S_S_S_S_S_S_S_S_S_S_S_S_S_S_S_S_S_S_S_S_S_S_S_S_S_S_S_S_S_S_S_S_S_S_S_S_S_S_S_S_S_S_S_S_S_S__param_63,
	.param .u64 .ptr .align 1 _Z4racePiS_S_S_S_S_S_S_S_S_S_S_S_S_S_S_S_S_S_S_S_S_S_S_S_S_S_S_S_S_S_S_S_S_S_S_S_S_S_S_S_S_S_S_S_S_S_S_S_S_S_S_S_S_S_S_S_S_S_S_S_S_S_S_S_S_S_S_S_S_S_S_S_S_S_S_S_S_S_S_S_S_S_S_S_S_S_S_S_S_S_S_S_S_S_S_S_S_S_S_S_S_S_S_S_S_S_S_S_S_S_S_S_S_S_S_S_S_S_S_S_S_S_S_S_S_S_S_S_S_S_S_S_S_S_S_S_S_S_S_S_S_S_S_S_S_S_S_S_S_S_S_S_S_S_S_S_S_S_S_S_S_S_S_S_S_S_S_S_S_S_S_S_S_S_S_S_S_S_S_S_S_S_S_S_S_S_S_S_S_S_S_S_S_S_S_S_S_S_S_S_S_S_S_S_S_S_S_S_S_S_S_S_S_S_S_S_S_S_S_S_S_S_S_S_S_S_S_S_S_S_S_S_S_S_S_S_S_S_S_S_S_S_S_S_S_S_S_S_S_S_S_S_S_S_S_S_S_S_S_S_S_S_S_S_S_S_S_S_S_S_S_S_S_S_S_S_S_S_S_S_S_S_S_S_S_S_S_S_S_S_S_S_S_S_S_S_S_S_S_S_S_S_S_S_S_S_S_S_S_S_S_S_S_S_S_S_S_S_S_S_S_S_S_S_S_S_S_S_S_S_S_S_S_S_S_S_S_S_S_S_S_S_S_S_S_S_S_S_S_S_S_S_S_S_S_S_S_S_S_S_S_S_S_S_S_S_S_S_S_S_S_S_S_S_S_S_S_S_S_S_S_S_S_S_S_S_S_S_S_S_S_S_S_S_S_S_S_S_S_S_S_S_S_S_S_S_S_S_S_S_S_S_S_S_S_S_S_S_S_S_S_S_S_S_S_S_S_S_S_S_S_S_S_S_S_S_S_S_S_S_S_S_S_S_S_S_S_S_S_S_S_S_S_S_S_S_S_S_S_S_S_S_S_S_S_S_S_S_S_S_S_S_S_S_S_S_S_S_S_S_S_S_S_S_S_S_S_S_S_S_S_S_S_S_S_S_S_S_S_S_S_S_S_S_S_S_S_S_S_S_S__param_64,
	.param .u64 .ptr .align 1 _Z4racePiS_S_S_S_S_S_S_S_S_S_S_S_S_S_S_S_S_S_S_S_S_S_S_S_S_S_S_S_S_S_S_S_S_S_S_S_S_S_S_S_S_S_S_S_S_S_S_S_S_S_S_S_S_S_S_S_S_S_S_S_S_S_S_S_S_S_S_S_S_S_S_S_S_S_S_S_S_S_S_S_S_S_S_S_S_S_S_S_S_S_S_S_S_S_S_S_S_S_S_S_S_S_S_S_S_S_S_S_S_S_S_S_S_S_S_S_S_S_S_S_S_S_S_S_S_S_S_S_S_S_S_S_S_S_S_S_S_S_S_S_S_S_S_S_S_S_S_S_S_S_S_S_S_S_S_S_S_S_S_S_S_S_S_S_S_S_S_S_S_S_S_S_S_S_S_S_S_S_S_S_S_S_S_S_S_S_S_S_S_S_S_S_S_S_S_S_S_S_S_S_S_S_S_S_S_S_S_S_S_S_S_S_S_S_S_S_S_S_S_S_S_S_S_S_S_S_S_S_S_S_S_S_S_S_S_S_S_S_S_S_S_S_S_S_S_S_S_S_S_S_S_S_S_S_S_S_S_S_S_S_S_S_S_S_S_S_S_S_S_S_S_S_S_S_S_S_S_S_S_S_S_S_S_S_S_S_S_S_S_S_S_S_S_S_S_S_S_S_S_S_S_S_S_S_S_S_S_S_S_S_S_S_S_S_S_S_S_S_S_S_S_S_S_S_S_S_S_S_S_S_S_S_S_S_S_S_S_S_S_S_S_S_S_S_S_S_S_S_S_S_S_S_S_S_S_S_S_S_S_S_S_S_S_S_S_S_S_S_S_S_S_S_S_S_S_S_S_S_S_S_S_S_S_S_S_S_S_S_S_S_S_S_S_S_S_S_S_S_S_S_S_S_S_S_S_S_S_S_S_S_S_S_S_S_S_S_S_S_S_S_S_S_S_S_S_S_S_S_S_S_S_S_S_S_S_S_S_S_S_S_S_S_S_S_S_S_S_S_S_S_S_S_S_S_S_S_S_S_S_S_S_S_S_S_S_S_S_S_S_S_S_S_S_S_S_S_S_S_S_S_S_S_S_S_S_S_S_S_S_S_S_S_S_S_S_S_S_S_S_S_S_S_S_S_S_S_S_S_S_S_S__param_65,
	.param .u64 .ptr .align 1 _Z4racePiS_S_S_S_S_S_S_S_S_S_S_S_S_S_S_S_S_S_S_S_S_S_S_S_S_S_S_S_S_S_S_S_S_S_S_S_S_S_S_S_S_S_S_S_S_S_S_S_S_S_S_S_S_S_S_S_S_S_S_S_S_S_S_S_S_S_S_S_S_S_S_S_S_S_S_S_S_S_S_S_S_S_S_S_S_S_S_S_S_S_S_S_S_S_S_S_S_S_S_S_S_S_S_S_S_S_S_S_S_S_S_S_S_S_S_S_S_S_S_S_S_S_S_S_S_S_S_S_S_S_S_S_S_S_S_S_S_S_S_S_S_S_S_S_S_S_S_S_S_S_S_S_S_S_S_S_S_S_S_S_S_S_S_S_S_S_S_S_S_S_S_S_S_S_S_S_S_S_S_S_S_S_S_S_S_S_S_S_S_S_S_S_S_S_S_S_S_S_S_S_S_S_S_S_S_S_S_S_S_S_S_S_S_S_S_S_S_S_S_S_S_S_S_S_S_S_S_S_S_S_S_S_S_S_S_S_S_S_S_S_S_S_S_S_S_S_S_S_S_S_S_S_S_S_S_S_S_S_S_S_S_S_S_S_S_S_S_S_S_S_S_S_S_S_S_S_S_S_S_S_S_S_S_S_S_S_S_S_S_S_S_S_S_S_S_S_S_S_S_S_S_S_S_S_S_S_S_S_S_S_S_S_S_S_S_S_S_S_S_S_S_S_S_S_S_S_S_S_S_S_S_S_S_S_S_S_S_S_S_S_S_S_S_S_S_S_S_S_S_S_S_S_S_S_S_S_S_S_S_S_S_S_S_S_S_S_S_S_S_S_S_S_S_S_S_S_S_S_S_S_S_S_S_S_S_S_S_S_S_S_S_S_S_S_S_S_S_S_S_S_S_S_S_S_S_S_S_S_S_S_S_S_S_S_S_S_S_S_S_S_S_S_S_S_S_S_S_S_S_S_S_S_S_S_S_S_S_S_S_S_S_S_S_S_S_S_S_S_S_S_S_S_S_S_S_S_S_S_S_S_S_S_S_S_S_S_S_S_S_S_S_S_S_S_S_S_S_S_S_S_S_S_S_S_S_S_S_S_S_S_S_S_S_S_S_S_S_S_S_S_S_S_S_S_S_S_S_S_S_S_S__param_66,
	.param .u64 .ptr .align 1 _Z4racePiS_S_S_S_S_S_S_S_S_S_S_S_S_S_S_S_S_S_S_S_S_S_S_S_S_S_S_S_S_S_S_S_S_S_S_S_S_S_S_S_S_S_S_S_S_S_S_S_S_S_S_S_S_S_S_S_S_S_S_S_S_S_S_S_S_S_S_S_S_S_S_S_S_S_S_S_S_S_S_S_S_S_S_S_S_S_S_S_S_S_S_S_S_S_S_S_S_S_S_S_S_S_S_S_S_S_S_S_S_S_S_S_S_S_S_S_S_S_S_S_S_S_S_S_S_S_S_S_S_S_S_S_S_S_S_S_S_S_S_S_S_S_S_S_S_S_S_S_S_S_S_S_S_S_S_S_S_S_S_S_S_S_S_S_S_S_S_S_S_S_S_S_S_S_S_S_S_S_S_S_S_S_S_S_S_S_S_S_S_S_S_S_S_S_S_S_S_S_S_S_S_S_S_S_S_S_S_S_S_S_S_S_S_S_S_S_S_S_S_S_S_S_S_S_S_S_S_S_S_S_S_S_S_S_S_S_S_S_S_S_S_S_S_S_S_S_S_S_S_S_S_S_S_S_S_S_S_S_S_S_S_S_S_S_S_S_S_S_S_S_S_S_S_S_S_S_S_S_S_S_S_S_S_S_S_S_S_S_S_S_S_S_S_S_S_S_S_S_S_S_S_S_S_S_S_S_S_S_S_S_S_S_S_S_S_S_S_S_S_S_S_S_S_S_S_S_S_S_S_S_S_S_S_S_S_S_S_S_S_S_S_S_S_S_S_S_S_S_S_S_S_S_S_S_S_S_S_S_S_S_S_S_S_S_S_S_S_S_S_S_S_S_S_S_S_S_S_S_S_S_S_S_S_S_S_S_S_S_S_S_S_S_S_S_S_S_S_S_S_S_S_S_S_S_S_S_S_S_S_S_S_S_S_S_S_S_S_S_S_S_S_S_S_S_S_S_S_S_S_S_S_S_S_S_S_S_S_S_S_S_S_S_S_S_S_S_S_S_S_S_S_S_S_S_S_S_S_S_S_S_S_S_S_S_S_S_S_S_S_S_S_S_S_S_S_S_S_S_S_S_S_S_S_S_S_S_S_S_S_S_S_S_S_S_S_S_S_S_S_S_S_S_S_S_S_S_S_S_S_S_S__param_67,
	.param .u64 .ptr .align 1 _Z4racePiS_S_S_S_S_S_S_S_S_S_S_S_S_S_S_S_S_S_S_S_S_S_S_S_S_S_S_S_S_S_S_S_S_S_S_S_S_S_S_S_S_S_S_S_S_S_S_S_S_S_S_S_S_S_S_S_S_S_S_S_S_S_S_S_S_S_S_S_S_S_S_S_S_S_S_S_S_S_S_S_S_S_S_S_S_S_S_S_S_S_S_S_S_S_S_S_S_S_S_S_S_S_S_S_S_S_S_S_S_S_S_S_S_S_S_S_S_S_S_S_S_S_S_S_S_S_S_S_S_S_S_S_S_S_S_S_S_S_S_S_S_S_S_S_S_S_S_S_S_S_S_S_S_S_S_S_S_S_S_S_S_S_S_S_S_S_S_S_S_S_S_S_S_S_S_S_S_S_S_S_S_S_S_S_S_S_S_S_S_S_S_S_S_S_S_S_S_S_S_S_S_S_S_S_S_S_S_S_S_S_S_S_S_S_S_S_S_S_S_S_S_S_S_S_S_S_S_S_S_S_S_S_S_S_S_S_S_S_S_S_S_S_S_S_S_S_S_S_S_S_S_S_S_S_S_S_S_S_S_S_S_S_S_S_S_S_S_S_S_S_S_S_S_S_S_S_S_S_S_S_S_S_S_S_S_S_S_S_S_S_S_S_S_S_S_S_S_S_S_S_S_S_S_S_S_S_S_S_S_S_S_S_S_S_S_S_S_S_S_S_S_S_S_S_S_S_S_S_S_S_S_S_S_S_S_S_S_S_S_S_S_S_S_S_S_S_S_S_S_S_S_S_S_S_S_S_S_S_S_S_S_S_S_S_S_S_S_S_S_S_S_S_S_S_S_S_S_S_S_S_S_S_S_S_S_S_S_S_S_S_S_S_S_S_S_S_S_S_S_S_S_S_S_S_S_S_S_S_S_S_S_S_S_S_S_S_S_S_S_S_S_S_S_S_S_S_S_S_S_S_S_S_S_S_S_S_S_S_S_S_S_S_S_S_S_S_S_S_S_S_S_S_S_S_S_S_S_S_S_S_S_S_S_S_S_S_S_S_S_S_S_S_S_S_S_S_S_S_S_S_S_S_S_S_S_S_S_S_S_S_S_S_S_S_S_S_S_S_S_S_S_S_S_S_S_S_S_S_S_S_S__param_68,
	.param .u64 .ptr .align 1 _Z4racePiS_S_S_S_S_S_S_S_S_S_S_S_S_S_S_S_S_S_S_S_S_S_S_S_S_S_S_S_S_S_S_S_S_S_S_S_S_S_S_S_S_S_S_S_S_S_S_S_S_S_S_S_S_S_S_S_S_S_S_S_S_S_S_S_S_S_S_S_S_S_S_S_S_S_S_S_S_S_S_S_S_S_S_S_S_S_S_S_S_S_S_S_S_S_S_S_S_S_S_S_S_S_S_S_S_S_S_S_S_S_S_S_S_S_S_S_S_S_S_S_S_S_S_S_S_S_S_S_S_S_S_S_S_S_S_S_S_S_S_S_S_S_S_S_S_S_S_S_S_S_S_S_S_S_S_S_S_S_S_S_S_S_S_S_S_S_S_S_S_S_S_S_S_S_S_S_S_S_S_S_S_S_S_S_S_S_S_S_S_S_S_S_S_S_S_S_S_S_S_S_S_S_S_S_S_S_S_S_S_S_S_S_S_S_S_S_S_S_S_S_S_S_S_S_S_S_S_S_S_S_S_S_S_S_S_S_S_S_S_S_S_S_S_S_S_S_S_S_S_S_S_S_S_S_S_S_S_S_S_S_S_S_S_S_S_S_S_S_S_S_S_S_S_S_S_S_S_S_S_S_S_S_S_S_S_S_S_S_S_S_S_S_S_S_S_S_S_S_S_S_S_S_S_S_S_S_S_S_S_S_S_S_S_S_S_S_S_S_S_S_S_S_S_S_S_S_S_S_S_S_S_S_S_S_S_S_S_S_S_S_S_S_S_S_S_S_S_S_S_S_S_S_S_S_S_S_S_S_S_S_S_S_S_S_S_S_S_S_S_S_S_S_S_S_S_S_S_S_S_S_S_S_S_S_S_S_S_S_S_S_S_S_S_S_S_S_S_S_S_S_S_S_S_S_S_S_S_S_S_S_S_S_S_S_S_S_S_S_S_S_S_S_S_S_S_S_S_S_S_S_S_S_S_S_S_S_S_S_S_S_S_S_S_S_S_S_S_S_S_S_S_S_S_S_S_S_S_S_S_S_S_S_S_S_S_S_S_S_S_S_S_S_S_S_S_S_S_S_S_S_S_S_S_S_S_S_S_S_S_S_S_S_S_S_S_S_S_S_S_S_S_S_S_S_S_S_S_S_S_S_S__param_69,
	.param .u64 .ptr .align 1 _Z4racePiS_S_S_S_S_S_S_S_S_S_S_S_S_S_S_S_S_S_S_S_S_S_S_S_S_S_S_S_S_S_S_S_S_S_S_S_S_S_S_S_S_S_S_S_S_S_S_S_S_S_S_S_S_S_S_S_S_S_S_S_S_S_S_S_S_S_S_S_S_S_S_S_S_S_S_S_S_S_S_S_S_S_S_S_S_S_S_S_S_S_S_S_S_S_S_S_S_S_S_S_S_S_S_S_S_S_S_S_S_S_S_S_S_S_S_S_S_S_S_S_S_S_S_S_S_S_S_S_S_S_S_S_S_S_S_S_S_S_S_S_S_S_S_S_S_S_S_S_S_S_S_S_S_S_S_S_S_S_S_S_S_S_S_S_S_S_S_S_S_S_S_S_S_S_S_S_S_S_S_S_S_S_S_S_S_S_S_S_S_S_S_S_S_S_S_S_S_S_S_S_S_S_S_S_S_S_S_S_S_S_S_S_S_S_S_S_S_S_S_S_S_S_S_S_S_S_S_S_S_S_S_S_S_S_S_S_S_S_S_S_S_S_S_S_S_S_S_S_S_S_S_S_S_S_S_S_S_S_S_S_S_S_S_S_S_S_S_S_S_S_S_S_S_S_S_S_S_S_S_S_S_S_S_S_S_S_S_S_S_S_S_S_S_S_S_S_S_S_S_S_S_S_S_S_S_S_S_S_S_S_S_S_S_S_S_S_S_S_S_S_S_S_S_S_S_S_S_S_S_S_S_S_S_S_S_S_S_S_S_S_S_S_S_S_S_S_S_S_S_S_S_S_S_S_S_S_S_S_S_S_S_S_S_S_S_S_S_S_S_S_S_S_S_S_S_S_S_S_S_S_S_S_S_S_S_S_S_S_S_S_S_S_S_S_S_S_S_S_S_S_S_S_S_S_S_S_S_S_S_S_S_S_S_S_S_S_S_S_S_S_S_S_S_S_S_S_S_S_S_S_S_S_S_S_S_S_S_S_S_S_S_S_S_S_S_S_S_S_S_S_S_S_S_S_S_S_S_S_S_S_S_S_S_S_S_S_S_S_S_S_S_S_S_S_S_S_S_S_S_S_S_S_S_S_S_S_S_S_S_S_S_S_S_S_S_S_S_S_S_S_S_S_S_S_S_S_S_S_S_S_S__param_70,
	.param .u64 .ptr .align 1 _Z4racePiS_S_S_S_S_S_S_S_S_S_S_S_S_S_S_S_S_S_S_S_S_S_S_S_S_S_S_S_S_S_S_S_S_S_S_S_S_S_S_S_S_S_S_S_S_S_S_S_S_S_S_S_S_S_S_S_S_S_S_S_S_S_S_S_S_S_S_S_S_S_S_S_S_S_S_S_S_S_S_S_S_S_S_S_S_S_S_S_S_S_S_S_S_S_S_S_S_S_S_S_S_S_S_S_S_S_S_S_S_S_S_S_S_S_S_S_S_S_S_S_S_S_S_S_S_S_S_S_S_S_S_S_S_S_S_S_S_S_S_S_S_S_S_S_S_S_S_S_S_S_S_S_S_S_S_S_S_S_S_S_S_S_S_S_S_S_S_S_S_S_S_S_S_S_S_S_S_S_S_S_S_S_S_S_S_S_S_S_S_S_S_S_S_S_S_S_S_S_S_S_S_S_S_S_S_S_S_S_S_S_S_S_S_S_S_S_S_S_S_S_S_S_S_S_S_S_S_S_S_S_S_S_S_S_S_S_S_S_S_S_S_S_S_S_S_S_S_S_S_S_S_S_S_S_S_S_S_S_S_S_S_S_S_S_S_S_S_S_S_S_S_S_S_S_S_S_S_S_S_S_S_S_S_S_S_S_S_S_S_S_S_S_S_S_S_S_S_S_S_S_S_S_S_S_S_S_S_S_S_S_S_S_S_S_S_S_S_S_S_S_S_S_S_S_S_S_S_S_S_S_S_S_S_S_S_S_S_S_S_S_S_S_S_S_S_S_S_S_S_S_S_S_S_S_S_S_S_S_S_S_S_S_S_S_S_S_S_S_S_S_S_S_S_S_S_S_S_S_S_S_S_S_S_S_S_S_S_S_S_S_S_S_S_S_S_S_S_S_S_S_S_S_S_S_S_S_S_S_S_S_S_S_S_S_S_S_S_S_S_S_S_S_S_S_S_S_S_S_S_S_S_S_S_S_S_S_S_S_S_S_S_S_S_S_S_S_S_S_S_S_S_S_S_S_S_S_S_S_S_S_S_S_S_S_S_S_S_S_S_S_S_S_S_S_S_S_S_S_S_S_S_S_S_S_S_S_S_S_S_S_S_S_S_S_S_S_S_S_S_S_S_S_S_S_S_S_S_S_S_S_S__param_71,
	.param .u64 .ptr .align 1 _Z4racePiS_S_S_S_S_S_S_S_S_S_S_S_S_S_S_S_S_S_S_S_S_S_S_S_S_S_S_S_S_S_S_S_S_S_S_S_S_S_S_S_S_S_S_S_S_S_S_S_S_S_S_S_S_S_S_S_S_S_S_S_S_S_S_S_S_S_S_S_S_S_S_S_S_S_S_S_S_S_S_S_S_S_S_S_S_S_S_S_S_S_S_S_S_S_S_S_S_S_S_S_S_S_S_S_S_S_S_S_S_S_S_S_S_S_S_S_S_S_S_S_S_S_S_S_S_S_S_S_S_S_S_S_S_S_S_S_S_S_S_S_S_S_S_S_S_S_S_S_S_S_S_S_S_S_S_S_S_S_S_S_S_S_S_S_S_S_S_S_S_S_S_S_S_S_S_S_S_S_S_S_S_S_S_S_S_S_S_S_S_S_S_S_S_S_S_S_S_S_S_S_S_S_S_S_S_S_S_S_S_S_S_S_S_S_S_S_S_S_S_S_S_S_S_S_S_S_S_S_S_S_S_S_S_S_S_S_S_S_S_S_S_S_S_S_S_S_S_S_S_S_S_S_S_S_S_S_S_S_S_S_S_S_S_S_S_S_S_S_S_S_S_S_S_S_S_S_S_S_S_S_S_S_S_S_S_S_S_S_S_S_S_S_S_S_S_S_S_S_S_S_S_S_S_S_S_S_S_S_S_S_S_S_S_S_S_S_S_S_S_S_S_S_S_S_S_S_S_S_S_S_S_S_S_S_S_S_S_S_S_S_S_S_S_S_S_S_S_S_S_S_S_S_S_S_S_S_S_S_S_S_S_S_S_S_S_S_S_S_S_S_S_S_S_S_S_S_S_S_S_S_S_S_S_S_S_S_S_S_S_S_S_S_S_S_S_S_S_S_S_S_S_S_S_S_S_S_S_S_S_S_S_S_S_S_S_S_S_S_S_S_S_S_S_S_S_S_S_S_S_S_S_S_S_S_S_S_S_S_S_S_S_S_S_S_S_S_S_S_S_S_S_S_S_S_S_S_S_S_S_S_S_S_S_S_S_S_S_S_S_S_S_S_S_S_S_S_S_S_S_S_S_S_S_S_S_S_S_S_S_S_S_S_S_S_S_S_S_S_S_S_S_S_S_S_S_S_S_S_S_S_S__param_72,
	.param .u64 .ptr .align 1 _Z4racePiS_S_S_S_S_S_S_S_S_S_S_S_S_S_S_S_S_S_S_S_S_S_S_S_S_S_S_S_S_S_S_S_S_S_S_S_S_S_S_S_S_S_S_S_S_S_S_S_S_S_S_S_S_S_S_S_S_S_S_S_S_S_S_S_S_S_S_S_S_S_S_S_S_S_S_S_S_S_S_S_S_S_S_S_S_S_S_S_S_S_S_S_S_S_S_S_S_S_S_S_S_S_S_S_S_S_S_S_S_S_S_S_S_S_S_S_S_S_S_S_S_S_S_S_S_S_S_S_S_S_S_S_S_S_S_S_S_S_S_S_S_S_S_S_S_S_S_S_S_S_S_S_S_S_S_S_S_S_S_S_S_S_S_S_S_S_S_S_S_S_S_S_S_S_S_S_S_S_S_S_S_S_S_S_S_S_S_S_S_S_S_S_S_S_S_S_S_S_S_S_S_S_S_S_S_S_S_S_S_S_S_S_S_S_S_S_S_S_S_S_S_S_S_S_S_S_S_S_S_S_S_S_S_S_S_S_S_S_S_S_S_S_S_S_S_S_S_S_S_S_S_S_S_S_S_S_S_S_S_S_S_S_S_S_S_S_S_S_S_S_S_S_S_S_S_S_S_S_S_S_S_S_S_S_S_S_S_S_S_S_S_S_S_S_S_S_S_S_S_S_S_S_S_S_S_S_S_S_S_S_S_S_S_S_S_S_S_S_S_S_S_S_S_S_S_S_S_S_S_S_S_S_S_S_S_S_S_S_S_S_S_S_S_S_S_S_S_S_S_S_S_S_S_S_S_S_S_S_S_S_S_S_S_S_S_S_S_S_S_S_S_S_S_S_S_S_S_S_S_S_S_S_S_S_S_S_S_S_S_S_S_S_S_S_S_S_S_S_S_S_S_S_S_S_S_S_S_S_S_S_S_S_S_S_S_S_S_S_S_S_S_S_S_S_S_S_S_S_S_S_S_S_S_S_S_S_S_S_S_S_S_S_S_S_S_S_S_S_S_S_S_S_S_S_S_S_S_S_S_S_S_S_S_S_S_S_S_S_S_S_S_S_S_S_S_S_S_S_S_S_S_S_S_S_S_S_S_S_S_S_S_S_S_S_S_S_S_S_S_S_S_S_S_S_S_S_S_S_S_S_S__param_73,
	.param .u64 .ptr .align 1 _Z4racePiS_S_S_S_S_S_S_S_S_S_S_S_S_S_S_S_S_S_S_S_S_S_S_S_S_S_S_S_S_S_S_S_S_S_S_S_S_S_S_S_S_S_S_S_S_S_S_S_S_S_S_S_S_S_S_S_S_S_S_S_S_S_S_S_S_S_S_S_S_S_S_S_S_S_S_S_S_S_S_S_S_S_S_S_S_S_S_S_S_S_S_S_S_S_S_S_S_S_S_S_S_S_S_S_S_S_S_S_S_S_S_S_S_S_S_S_S_S_S_S_S_S_S_S_S_S_S_S_S_S_S_S_S_S_S_S_S_S_S_S_S_S_S_S_S_S_S_S_S_S_S_S_S_S_S_S_S_S_S_S_S_S_S_S_S_S_S_S_S_S_S_S_S_S_S_S_S_S_S_S_S_S_S_S_S_S_S_S_S_S_S_S_S_S_S_S_S_S_S_S_S_S_S_S_S_S_S_S_S_S_S_S_S_S_S_S_S_S_S_S_S_S_S_S_S_S_S_S_S_S_S_S_S_S_S_S_S_S_S_S_S_S_S_S_S_S_S_S_S_S_S_S_S_S_S_S_S_S_S_S_S_S_S_S_S_S_S_S_S_S_S_S_S_S_S_S_S_S_S_S_S_S_S_S_S_S_S_S_S_S_S_S_S_S_S_S_S_S_S_S_S_S_S_S_S_S_S_S_S_S_S_S_S_S_S_S_S_S_S_S_S_S_S_S_S_S_S_S_S_S_S_S_S_S_S_S_S_S_S_S_S_S_S_S_S_S_S_S_S_S_S_S_S_S_S_S_S_S_S_S_S_S_S_S_S_S_S_S_S_S_S_S_S_S_S_S_S_S_S_S_S_S_S_S_S_S_S_S_S_S_S_S_S_S_S_S_S_S_S_S_S_S_S_S_S_S_S_S_S_S_S_S_S_S_S_S_S_S_S_S_S_S_S_S_S_S_S_S_S_S_S_S_S_S_S_S_S_S_S_S_S_S_S_S_S_S_S_S_S_S_S_S_S_S_S_S_S_S_S_S_S_S_S_S_S_S_S_S_S_S_S_S_S_S_S_S_S_S_S_S_S_S_S_S_S_S_S_S_S_S_S_S_S_S_S_S_S_S_S_S_S_S_S_S_S_S_S_S_S_S_S__param_74,
	.param .u64 .ptr .align 1 _Z4racePiS_S_S_S_S_S_S_S_S_S_S_S_S_S_S_S_S_S_S_S_S_S_S_S_S_S_S_S_S_S_S_S_S_S_S_S_S_S_S_S_S_S_S_S_S_S_S_S_S_S_S_S_S_S_S_S_S_S_S_S_S_S_S_S_S_S_S_S_S_S_S_S_S_S_S_S_S_S_S_S_S_S_S_S_S_S_S_S_S_S_S_S_S_S_S_S_S_S_S_S_S_S_S_S_S_S_S_S_S_S_S_S_S_S_S_S_S_S_S_S_S_S_S_S_S_S_S_S_S_S_S_S_S_S_S_S_S_S_S_S_S_S_S_S_S_S_S_S_S_S_S_S_S_S_S_S_S_S_S_S_S_S_S_S_S_S_S_S_S_S_S_S_S_S_S_S_S_S_S_S_S_S_S_S_S_S_S_S_S_S_S_S_S_S_S_S_S_S_S_S_S_S_S_S_S_S_S_S_S_S_S_S_S_S_S_S_S_S_S_S_S_S_S_S_S_S_S_S_S_S_S_S_S_S_S_S_S_S_S_S_S_S_S_S_S_S_S_S_S_S_S_S_S_S_S_S_S_S_S_S_S_S_S_S_S_S_S_S_S_S_S_S_S_S_S_S_S_S_S_S_S_S_S_S_S_S_S_S_S_S_S_S_S_S_S_S_S_S_S_S_S_S_S_S_S_S_S_S_S_S_S_S_S_S_S_S_S_S_S_S_S_S_S_S_S_S_S_S_S_S_S_S_S_S_S_S_S_S_S_S_S_S_S_S_S_S_S_S_S_S_S_S_S_S_S_S_S_S_S_S_S_S_S_S_S_S_S_S_S_S_S_S_S_S_S_S_S_S_S_S_S_S_S_S_S_S_S_S_S_S_S_S_S_S_S_S_S_S_S_S_S_S_S_S_S_S_S_S_S_S_S_S_S_S_S_S_S_S_S_S_S_S_S_S_S_S_S_S_S_S_S_S_S_S_S_S_S_S_S_S_S_S_S_S_S_S_S_S_S_S_S_S_S_S_S_S_S_S_S_S_S_S_S_S_S_S_S_S_S_S_S_S_S_S_S_S_S_S_S_S_S_S_S_S_S_S_S_S_S_S_S_S_S_S_S_S_S_S_S_S_S_S_S_S_S_S_S_S_S_S_S__param_75,
	.param .u64 .ptr .align 1 _Z4racePiS_S_S_S_S_S_S_S_S_S_S_S_S_S_S_S_S_S_S_S_S_S_S_S_S_S_S_S_S_S_S_S_S_S_S_S_S_S_S_S_S_S_S_S_S_S_S_S_S_S_S_S_S_S_S_S_S_S_S_S_S_S_S_S_S_S_S_S_S_S_S_S_S_S_S_S_S_S_S_S_S_S_S_S_S_S_S_S_S_S_S_S_S_S_S_S_S_S_S_S_S_S_S_S_S_S_S_S_S_S_S_S_S_S_S_S_S_S_S_S_S_S_S_S_S_S_S_S_S_S_S_S_S_S_S_S_S_S_S_S_S_S_S_S_S_S_S_S_S_S_S_S_S_S_S_S_S_S_S_S_S_S_S_S_S_S_S_S_S_S_S_S_S_S_S_S_S_S_S_S_S_S_S_S_S_S_S_S_S_S_S_S_S_S_S_S_S_S_S_S_S_S_S_S_S_S_S_S_S_S_S_S_S_S_S_S_S_S_S_S_S_S_S_S_S_S_S_S_S_S_S_S_S_S_S_S_S_S_S_S_S_S_S_S_S_S_S_S_S_S_S_S_S_S_S_S_S_S_S_S_S_S_S_S_S_S_S_S_S_S_S_S_S_S_S_S_S_S_S_S_S_S_S_S_S_S_S_S_S_S_S_S_S_S_S_S_S_S_S_S_S_S_S_S_S_S_S_S_S_S_S_S_S_S_S_S_S_S_S_S_S_S_S_S_S_S_S_S_S_S_S_S_S_S_S_S_S_S_S_S_S_S_S_S_S_S_S_S_S_S_S_S_S_S_S_S_S_S_S_S_S_S_S_S_S_S_S_S_S_S_S_S_S_S_S_S_S_S_S_S_S_S_S_S_S_S_S_S_S_S_S_S_S_S_S_S_S_S_S_S_S_S_S_S_S_S_S_S_S_S_S_S_S_S_S_S_S_S_S_S_S_S_S_S_S_S_S_S_S_S_S_S_S_S_S_S_S_S_S_S_S_S_S_S_S_S_S_S_S_S_S_S_S_S_S_S_S_S_S_S_S_S_S_S_S_S_S_S_S_S_S_S_S_S_S_S_S_S_S_S_S_S_S_S_S_S_S_S_S_S_S_S_S_S_S_S_S_S_S_S_S_S_S_S_S_S_S_S_S_S_S__param_76,
	.param .u64 .ptr .align 1 _Z4racePiS_S_S_S_S_S_S_S_S_S_S_S_S_S_S_S_S_S_S_S_S_S_S_S_S_S_S_S_S_S_S_S_S_S_S_S_S_S_S_S_S_S_S_S_S_S_S_S_S_S_S_S_S_S_S_S_S_S_S_S_S_S_S_S_S_S_S_S_S_S_S_S_S_S_S_S_S_S_S_S_S_S_S_S_S_S_S_S_S_S_S_S_S_S_S_S_S_S_S_S_S_S_S_S_S_S_S_S_S_S_S_S_S_S_S_S_S_S_S_S_S_S_S_S_S_S_S_S_S_S_S_S_S_S_S_S_S_S_S_S_S_S_S_S_S_S_S_S_S_S_S_S_S_S_S_S_S_S_S_S_S_S_S_S_S_S_S_S_S_S_S_S_S_S_S_S_S_S_S_S_S_S_S_S_S_S_S_S_S_S_S_S_S_S_S_S_S_S_S_S_S_S_S_S_S_S_S_S_S_S_S_S_S_S_S_S_S_S_S_S_S_S_S_S_S_S_S_S_S_S_S_S_S_S_S_S_S_S_S_S_S_S_S_S_S_S_S_S_S_S_S_S_S_S_S_S_S_S_S_S_S_S_S_S_S_S_S_S_S_S_S_S_S_S_S_S_S_S_S_S_S_S_S_S_S_S_S_S_S_S_S_S_S_S_S_S_S_S_S_S_S_S_S_S_S_S_S_S_S_S_S_S_S_S_S_S_S_S_S_S_S_S_S_S_S_S_S_S_S_S_S_S_S_S_S_S_S_S_S_S_S_S_S_S_S_S_S_S_S_S_S_S_S_S_S_S_S_S_S_S_S_S_S_S_S_S_S_S_S_S_S_S_S_S_S_S_S_S_S_S_S_S_S_S_S_S_S_S_S_S_S_S_S_S_S_S_S_S_S_S_S_S_S_S_S_S_S_S_S_S_S_S_S_S_S_S_S_S_S_S_S_S_S_S_S_S_S_S_S_S_S_S_S_S_S_S_S_S_S_S_S_S_S_S_S_S_S_S_S_S_S_S_S_S_S_S_S_S_S_S_S_S_S_S_S_S_S_S_S_S_S_S_S_S_S_S_S_S_S_S_S_S_S_S_S_S_S_S_S_S_S_S_S_S_S_S_S_S_S_S_S_S_S_S_S_S_S_S_S_S_S__param_77,
	.param .u64 .ptr .align 1 _Z4racePiS_S_S_S_S_S_S_S_S_S_S_S_S_S_S_S_S_S_S_S_S_S_S_S_S_S_S_S_S_S_S_S_S_S_S_S_S_S_S_S_S_S_S_S_S_S_S_S_S_S_S_S_S_S_S_S_S_S_S_S_S_S_S_S_S_S_S_S_S_S_S_S_S_S_S_S_S_S_S_S_S_S_S_S_S_S_S_S_S_S_S_S_S_S_S_S_S_S_S_S_S_S_S_S_S_S_S_S_S_S_S_S_S_S_S_S_S_S_S_S_S_S_S_S_S_S_S_S_S_S_S_S_S_S_S_S_S_S_S_S_S_S_S_S_S_S_S_S_S_S_S_S_S_S_S_S_S_S_S_S_S_S_S_S_S_S_S_S_S_S_S_S_S_S_S_S_S_S_S_S_S_S_S_S_S_S_S_S_S_S_S_S_S_S_S_S_S_S_S_S_S_S_S_S_S_S_S_S_S_S_S_S_S_S_S_S_S_S_S_S_S_S_S_S_S_S_S_S_S_S_S_S_S_S_S_S_S_S_S_S_S_S_S_S_S_S_S_S_S_S_S_S_S_S_S_S_S_S_S_S_S_S_S_S_S_S_S_S_S_S_S_S_S_S_S_S_S_S_S_S_S_S_S_S_S_S_S_S_S_S_S_S_S_S_S_S_S_S_S_S_S_S_S_S_S_S_S_S_S_S_S_S_S_S_S_S_S_S_S_S_S_S_S_S_S_S_S_S_S_S_S_S_S_S_S_S_S_S_S_S_S_S_S_S_S_S_S_S_S_S_S_S_S_S_S_S_S_S_S_S_S_S_S_S_S_S_S_S_S_S_S_S_S_S_S_S_S_S_S_S_S_S_S_S_S_S_S_S_S_S_S_S_S_S_S_S_S_S_S_S_S_S_S_S_S_S_S_S_S_S_S_S_S_S_S_S_S_S_S_S_S_S_S_S_S_S_S_S_S_S_S_S_S_S_S_S_S_S_S_S_S_S_S_S_S_S_S_S_S_S_S_S_S_S_S_S_S_S_S_S_S_S_S_S_S_S_S_S_S_S_S_S_S_S_S_S_S_S_S_S_S_S_S_S_S_S_S_S_S_S_S_S_S_S_S_S_S_S_S_S_S_S_S_S_S_S_S_S_S_S_S__param_78,
	.param .u64 .ptr .align 1 _Z4racePiS_S_S_S_S_S_S_S_S_S_S_S_S_S_S_S_S_S_S_S_S_S_S_S_S_S_S_S_S_S_S_S_S_S_S_S_S_S_S_S_S_S_S_S_S_S_S_S_S_S_S_S_S_S_S_S_S_S_S_S_S_S_S_S_S_S_S_S_S_S_S_S_S_S_S_S_S_S_S_S_S_S_S_S_S_S_S_S_S_S_S_S_S_S_S_S_S_S_S_S_S_S_S_S_S_S_S_S_S_S_S_S_S_S_S_S_S_S_S_S_S_S_S_S_S_S_S_S_S_S_S_S_S_S_S_S_S_S_S_S_S_S_S_S_S_S_S_S_S_S_S_S_S_S_S_S_S_S_S_S_S_S_S_S_S_S_S_S_S_S_S_S_S_S_S_S_S_S_S_S_S_S_S_S_S_S_S_S_S_S_S_S_S_S_S_S_S_S_S_S_S_S_S_S_S_S_S_S_S_S_S_S_S_S_S_S_S_S_S_S_S_S_S_S_S_S_S_S_S_S_S_S_S_S_S_S_S_S_S_S_S_S_S_S_S_S_S_S_S_S_S_S_S_S_S_S_S_S_S_S_S_S_S_S_S_S_S_S_S_S_S_S_S_S_S_S_S_S_S_S_S_S_S_S_S_S_S_S_S_S_S_S_S_S_S_S_S_S_S_S_S_S_S_S_S_S_S_S_S_S_S_S_S_S_S_S_S_S_S_S_S_S_S_S_S_S_S_S_S_S_S_S_S_S_S_S_S_S_S_S_S_S_S_S_S_S_S_S_S_S_S_S_S_S_S_S_S_S_S_S_S_S_S_S_S_S_S_S_S_S_S_S_S_S_S_S_S_S_S_S_S_S_S_S_S_S_S_S_S_S_S_S_S_S_S_S_S_S_S_S_S_S_S_S_S_S_S_S_S_S_S_S_S_S_S_S_S_S_S_S_S_S_S_S_S_S_S_S_S_S_S_S_S_S_S_S_S_S_S_S_S_S_S_S_S_S_S_S_S_S_S_S_S_S_S_S_S_S_S_S_S_S_S_S_S_S_S_S_S_S_S_S_S_S_S_S_S_S_S_S_S_S_S_S_S_S_S_S_S_S_S_S_S_S_S_S_S_S_S_S_S_S_S_S_S_S_S_S_S_S_S__param_79,
	.param .u64 .ptr .align 1 _Z4racePiS_S_S_S_S_S_S_S_S_S_S_S_S_S_S_S_S_S_S_S_S_S_S_S_S_S_S_S_S_S_S_S_S_S_S_S_S_S_S_S_S_S_S_S_S_S_S_S_S_S_S_S_S_S_S_S_S_S_S_S_S_S_S_S_S_S_S_S_S_S_S_S_S_S_S_S_S_S_S_S_S_S_S_S_S_S_S_S_S_S_S_S_S_S_S_S_S_S_S_S_S_S_S_S_S_S_S_S_S_S_S_S_S_S_S_S_S_S_S_S_S_S_S_S_S_S_S_S_S_S_S_S_S_S_S_S_S_S_S_S_S_S_S_S_S_S_S_S_S_S_S_S_S_S_S_S_S_S_S_S_S_S_S_S_S_S_S_S_S_S_S_S_S_S_S_S_S_S_S_S_S_S_S_S_S_S_S_S_S_S_S_S_S_S_S_S_S_S_S_S_S_S_S_S_S_S_S_S_S_S_S_S_S_S_S_S_S_S_S_S_S_S_S_S_S_S_S_S_S_S_S_S_S_S_S_S_S_S_S_S_S_S_S_S_S_S_S_S_S_S_S_S_S_S_S_S_S_S_S_S_S_S_S_S_S_S_S_S_S_S_S_S_S_S_S_S_S_S_S_S_S_S_S_S_S_S_S_S_S_S_S_S_S_S_S_S_S_S_S_S_S_S_S_S_S_S_S_S_S_S_S_S_S_S_S_S_S_S_S_S_S_S_S_S_S_S_S_S_S_S_S_S_S_S_S_S_S_S_S_S_S_S_S_S_S_S_S_S_S_S_S_S_S_S_S_S_S_S_S_S_S_S_S_S_S_S_S_S_S_S_S_S_S_S_S_S_S_S_S_S_S_S_S_S_S_S_S_S_S_S_S_S_S_S_S_S_S_S_S_S_S_S_S_S_S_S_S_S_S_S_S_S_S_S_S_S_S_S_S_S_S_S_S_S_S_S_S_S_S_S_S_S_S_S_S_S_S_S_S_S_S_S_S_S_S_S_S_S_S_S_S_S_S_S_S_S_S_S_S_S_S_S_S_S_S_S_S_S_S_S_S_S_S_S_S_S_S_S_S_S_S_S_S_S_S_S_S_S_S_S_S_S_S_S_S_S_S_S_S_S_S_S_S_S_S_S_S_S_S_S_S__param_80,
	.param .u64 .ptr .align 1 _Z4racePiS_S_S_S_S_S_S_S_S_S_S_S_S_S_S_S_S_S_S_S_S_S_S_S_S_S_S_S_S_S_S_S_S_S_S_S_S_S_S_S_S_S_S_S_S_S_S_S_S_S_S_S_S_S_S_S_S_S_S_S_S_S_S_S_S_S_S_S_S_S_S_S_S_S_S_S_S_S_S_S_S_S_S_S_S_S_S_S_S_S_S_S_S_S_S_S_S_S_S_S_S_S_S_S_S_S_S_S_S_S_S_S_S_S_S_S_S_S_S_S_S_S_S_S_S_S_S_S_S_S_S_S_S_S_S_S_S_S_S_S_S_S_S_S_S_S_S_S_S_S_S_S_S_S_S_S_S_S_S_S_S_S_S_S_S_S_S_S_S_S_S_S_S_S_S_S_S_S_S_S_S_S_S_S_S_S_S_S_S_S_S_S_S_S_S_S_S_S_S_S_S_S_S_S_S_S_S_S_S_S_S_S_S_S_S_S_S_S_S_S_S_S_S_S_S_S_S_S_S_S_S_S_S_S_S_S_S_S_S_S_S_S_S_S_S_S_S_S_S_S_S_S_S_S_S_S_S_S_S_S_S_S_S_S_S_S_S_S_S_S_S_S_S_S_S_S_S_S_S_S_S_S_S_S_S_S_S_S_S_S_S_S_S_S_S_S_S_S_S_S_S_S_S_S_S_S_S_S_S_S_S_S_S_S_S_S_S_S_S_S_S_S_S_S_S_S_S_S_S_S_S_S_S_S_S_S_S_S_S_S_S_S_S_S_S_S_S_S_S_S_S_S_S_S_S_S_S_S_S_S_S_S_S_S_S_S_S_S_S_S_S_S_S_S_S_S_S_S_S_S_S_S_S_S_S_S_S_S_S_S_S_S_S_S_S_S_S_S_S_S_S_S_S_S_S_S_S_S_S_S_S_S_S_S_S_S_S_S_S_S_S_S_S_S_S_S_S_S_S_S_S_S_S_S_S_S_S_S_S_S_S_S_S_S_S_S_S_S_S_S_S_S_S_S_S_S_S_S_S_S_S_S_S_S_S_S_S_S_S_S_S_S_S_S_S_S_S_S_S_S_S_S_S_S_S_S_S_S_S_S_S_S_S_S_S_S_S_S_S_S_S_S_S_S_S_S_S_S_S_S_S__param_81,
	.param .u64 .ptr .align 1 _Z4racePiS_S_S_S_S_S_S_S_S_S_S_S_S_S_S_S_S_S_S_S_S_S_S_S_S_S_S_S_S_S_S_S_S_S_S_S_S_S_S_S_S_S_S_S_S_S_S_S_S_S_S_S_S_S_S_S_S_S_S_S_S_S_S_S_S_S_S_S_S_S_S_S_S_S_S_S_S_S_S_S_S_S_S_S_S_S_S_S_S_S_S_S_S_S_S_S_S_S_S_S_S_S_S_S_S_S_S_S_S_S_S_S_S_S_S_S_S_S_S_S_S_S_S_S_S_S_S_S_S_S_S_S_S_S_S_S_S_S_S_S_S_S_S_S_S_S_S_S_S_S_S_S_S_S_S_S_S_S_S_S_S_S_S_S_S_S_S_S_S_S_S_S_S_S_S_S_S_S_S_S_S_S_S_S_S_S_S_S_S_S_S_S_S_S_S_S_S_S_S_S_S_S_S_S_S_S_S_S_S_S_S_S_S_S_S_S_S_S_S_S_S_S_S_S_S_S_S_S_S_S_S_S_S_S_S_S_S_S_S_S_S_S_S_S_S_S_S_S_S_S_S_S_S_S_S_S_S_S_S_S_S_S_S_S_S_S_S_S_S_S_S_S_S_S_S_S_S_S_S_S_S_S_S_S_S_S_S_S_S_S_S_S_S_S_S_S_S_S_S_S_S_S_S_S_S_S_S_S_S_S_S_S_S_S_S_S_S_S_S_S_S_S_S_S_S_S_S_S_S_S_S_S_S_S_S_S_S_S_S_S_S_S_S_S_S_S_S_S_S_S_S_S_S_S_S_S_S_S_S_S_S_S_S_S_S_S_S_S_S_S_S_S_S_S_S_S_S_S_S_S_S_S_S_S_S_S_S_S_S_S_S_S_S_S_S_S_S_S_S_S_S_S_S_S_S_S_S_S_S_S_S_S_S_S_S_S_S_S_S_S_S_S_S_S_S_S_S_S_S_S_S_S_S_S_S_S_S_S_S_S_S_S_S_S_S_S_S_S_S_S_S_S_S_S_S_S_S_S_S_S_S_S_S_S_S_S_S_S_S_S_S_S_S_S_S_S_S_S_S_S_S_S_S_S_S_S_S_S_S_S_S_S_S_S_S_S_S_S_S_S_S_S_S_S_S_S_S_S_S_S_S__param_82,
	.param .u64 .ptr .align 1 _Z4racePiS_S_S_S_S_S_S_S_S_S_S_S_S_S_S_S_S_S_S_S_S_S_S_S_S_S_S_S_S_S_S_S_S_S_S_S_S_S_S_S_S_S_S_S_S_S_S_S_S_S_S_S_S_S_S_S_S_S_S_S_S_S_S_S_S_S_S_S_S_S_S_S_S_S_S_S_S_S_S_S_S_S_S_S_S_S_S_S_S_S_S_S_S_S_S_S_S_S_S_S_S_S_S_S_S_S_S_S_S_S_S_S_S_S_S_S_S_S_S_S_S_S_S_S_S_S_S_S_S_S_S_S_S_S_S_S_S_S_S_S_S_S_S_S_S_S_S_S_S_S_S_S_S_S_S_S_S_S_S_S_S_S_S_S_S_S_S_S_S_S_S_S_S_S_S_S_S_S_S_S_S_S_S_S_S_S_S_S_S_S_S_S_S_S_S_S_S_S_S_S_S_S_S_S_S_S_S_S_S_S_S_S_S_S_S_S_S_S_S_S_S_S_S_S_S_S_S_S_S_S_S_S_S_S_S_S_S_S_S_S_S_S_S_S_S_S_S_S_S_S_S_S_S_S_S_S_S_S_S_S_S_S_S_S_S_S_S_S_S_S_S_S_S_S_S_S_S_S_S_S_S_S_S_S_S_S_S_S_S_S_S_S_S_S_S_S_S_S_S_S_S_S_S_S_S_S_S_S_S_S_S_S_S_S_S_S_S_S_S_S_S_S_S_S_S_S_S_S_S_S_S_S_S_S_S_S_S_S_S_S_S_S_S_S_S_S_S_S_S_S_S_S_S_S_S_S_S_S_S_S_S_S_S_S_S_S_S_S_S_S_S_S_S_S_S_S_S_S_S_S_S_S_S_S_S_S_S_S_S_S_S_S_S_S_S_S_S_S_S_S_S_S_S_S_S_S_S_S_S_S_S_S_S_S_S_S_S_S_S_S_S_S_S_S_S_S_S_S_S_S_S_S_S_S_S_S_S_S_S_S_S_S_S_S_S_S_S_S_S_S_S_S_S_S_S_S_S_S_S_S_S_S_S_S_S_S_S_S_S_S_S_S_S_S_S_S_S_S_S_S_S_S_S_S_S_S_S_S_S_S_S_S_S_S_S_S_S_S_S_S_S_S_S_S_S_S_S_S_S_S_S__param_83,
	.param .u64 .ptr .align 1 _Z4racePiS_S_S_S_S_S_S_S_S_S_S_S_S_S_S_S_S_S_S_S_S_S_S_S_S_S_S_S_S_S_S_S_S_S_S_S_S_S_S_S_S_S_S_S_S_S_S_S_S_S_S_S_S_S_S_S_S_S_S_S_S_S_S_S_S_S_S_S_S_S_S_S_S_S_S_S_S_S_S_S_S_S_S_S_S_S_S_S_S_S_S_S_S_S_S_S_S_S_S_S_S_S_S_S_S_S_S_S_S_S_S_S_S_S_S_S_S_S_S_S_S_S_S_S_S_S_S_S_S_S_S_S_S_S_S_S_S_S_S_S_S_S_S_S_S_S_S_S_S_S_S_S_S_S_S_S_S_S_S_S_S_S_S_S_S_S_S_S_S_S_S_S_S_S_S_S_S_S_S_S_S_S_S_S_S_S_S_S_S_S_S_S_S_S_S_S_S_S_S_S_S_S_S_S_S_S_S_S_S_S_S_S_S_S_S_S_S_S_S_S_S_S_S_S_S_S_S_S_S_S_S_S_S_S_S_S_S_S_S_S_S_S_S_S_S_S_S_S_S_S_S_S_S_S_S_S_S_S_S_S_S_S_S_S_S_S_S_S_S_S_S_S_S_S_S_S_S_S_S_S_S_S_S_S_S_S_S_S_S_S_S_S_S_S_S_S_S_S_S_S_S_S_S_S_S_S_S_S_S_S_S_S_S_S_S_S_S_S_S_S_S_S_S_S_S_S_S_S_S_S_S_S_S_S_S_S_S_S_S_S_S_S_S_S_S_S_S_S_S_S_S_S_S_S_S_S_S_S_S_S_S_S_S_S_S_S_S_S_S_S_S_S_S_S_S_S_S_S_S_S_S_S_S_S_S_S_S_S_S_S_S_S_S_S_S_S_S_S_S_S_S_S_S_S_S_S_S_S_S_S_S_S_S_S_S_S_S_S_S_S_S_S_S_S_S_S_S_S_S_S_S_S_S_S_S_S_S_S_S_S_S_S_S_S_S_S_S_S_S_S_S_S_S_S_S_S_S_S_S_S_S_S_S_S_S_S_S_S_S_S_S_S_S_S_S_S_S_S_S_S_S_S_S_S_S_S_S_S_S_S_S_S_S_S_S_S_S_S_S_S_S_S_S_S_S_S_S_S_S_S_S__param_84,
	.param .u64 .ptr .align 1 _Z4racePiS_S_S_S_S_S_S_S_S_S_S_S_S_S_S_S_S_S_S_S_S_S_S_S_S_S_S_S_S_S_S_S_S_S_S_S_S_S_S_S_S_S_S_S_S_S_S_S_S_S_S_S_S_S_S_S_S_S_S_S_S_S_S_S_S_S_S_S_S_S_S_S_S_S_S_S_S_S_S_S_S_S_S_S_S_S_S_S_S_S_S_S_S_S_S_S_S_S_S_S_S_S_S_S_S_S_S_S_S_S_S_S_S_S_S_S_S_S_S_S_S_S_S_S_S_S_S_S_S_S_S_S_S_S_S_S_S_S_S_S_S_S_S_S_S_S_S_S_S_S_S_S_S_S_S_S_S_S_S_S_S_S_S_S_S_S_S_S_S_S_S_S_S_S_S_S_S_S_S_S_S_S_S_S_S_S_S_S_S_S_S_S_S_S_S_S_S_S_S_S_S_S_S_S_S_S_S_S_S_S_S_S_S_S_S_S_S_S_S_S_S_S_S_S_S_S_S_S_S_S_S_S_S_S_S_S_S_S_S_S_S_S_S_S_S_S_S_S_S_S_S_S_S_S_S_S_S_S_S_S_S_S_S_S_S_S_S_S_S_S_S_S_S_S_S_S_S_S_S_S_S_S_S_S_S_S_S_S_S_S_S_S_S_S_S_S_S_S_S_S_S_S_S_S_S_S_S_S_S_S_S_S_S_S_S_S_S_S_S_S_S_S_S_S_S_S_S_S_S_S_S_S_S_S_S_S_S_S_S_S_S_S_S_S_S_S_S_S_S_S_S_S_S_S_S_S_S_S_S_S_S_S_S_S_S_S_S_S_S_S_S_S_S_S_S_S_S_S_S_S_S_S_S_S_S_S_S_S_S_S_S_S_S_S_S_S_S_S_S_S_S_S_S_S_S_S_S_S_S_S_S_S_S_S_S_S_S_S_S_S_S_S_S_S_S_S_S_S_S_S_S_S_S_S_S_S_S_S_S_S_S_S_S_S_S_S_S_S_S_S_S_S_S_S_S_S_S_S_S_S_S_S_S_S_S_S_S_S_S_S_S_S_S_S_S_S_S_S_S_S_S_S_S_S_S_S_S_S_S_S_S_S_S_S_S_S_S_S_S_S_S_S_S_S_S_S_S_S_S_S_S__param_85,
	.param .u64 .ptr .align 1 _Z4racePiS_S_S_S_S_S_S_S_S_S_S_S_S_S_S_S_S_S_S_S_S_S_S_S_S_S_S_S_S_S_S_S_S_S_S_S_S_S_S_S_S_S_S_S_S_S_S_S_S_S_S_S_S_S_S_S_S_S_S_S_S_S_S_S_S_S_S_S_S_S_S_S_S_S_S_S_S_S_S_S_S_S_S_S_S_S_S_S_S_S_S_S_S_S_S_S_S_S_S_S_S_S_S_S_S_S_S_S_S_S_S_S_S_S_S_S_S_S_S_S_S_S_S_S_S_S_S_S_S_S_S_S_S_S_S_S_S_S_S_S_S_S_S_S_S_S_S_S_S_S_S_S_S_S_S_S_S_S_S_S_S_S_S_S_S_S_S_S_S_S_S_S_S_S_S_S_S_S_S_S_S_S_S_S_S_S_S_S_S_S_S_S_S_S_S_S_S_S_S_S_S_S_S_S_S_S_S_S_S_S_S_S_S_S_S_S_S_S_S_S_S_S_S_S_S_S_S_S_S_S_S_S_S_S_S_S_S_S_S_S_S_S_S_S_S_S_S_S_S_S_S_S_S_S_S_S_S_S_S_S_S_S_S_S_S_S_S_S_S_S_S_S_S_S_S_S_S_S_S_S_S_S_S_S_S_S_S_S_S_S_S_S_S_S_S_S_S_S_S_S_S_S_S_S_S_S_S_S_S_S_S_S_S_S_S_S_S_S_S_S_S_S_S_S_S_S_S_S_S_S_S_S_S_S_S_S_S_S_S_S_S_S_S_S_S_S_S_S_S_S_S_S_S_S_S_S_S_S_S_S_S_S_S_S_S_S_S_S_S_S_S_S_S_S_S_S_S_S_S_S_S_S_S_S_S_S_S_S_S_S_S_S_S_S_S_S_S_S_S_S_S_S_S_S_S_S_S_S_S_S_S_S_S_S_S_S_S_S_S_S_S_S_S_S_S_S_S_S_S_S_S_S_S_S_S_S_S_S_S_S_S_S_S_S_S_S_S_S_S_S_S_S_S_S_S_S_S_S_S_S_S_S_S_S_S_S_S_S_S_S_S_S_S_S_S_S_S_S_S_S_S_S_S_S_S_S_S_S_S_S_S_S_S_S_S_S_S_S_S_S_S_S_S_S_S_S_S_S_S_S_S__param_86,
	.param .u64 .ptr .align 1 _Z4racePiS_S_S_S_S_S_S_S_S_S_S_S_S_S_S_S_S_S_S_S_S_S_S_S_S_S_S_S_S_S_S_S_S_S_S_S_S_S_S_S_S_S_S_S_S_S_S_S_S_S_S_S_S_S_S_S_S_S_S_S_S_S_S_S_S_S_S_S_S_S_S_S_S_S_S_S_S_S_S_S_S_S_S_S_S_S_S_S_S_S_S_S_S_S_S_S_S_S_S_S_S_S_S_S_S_S_S_S_S_S_S_S_S_S_S_S_S_S_S_S_S_S_S_S_S_S_S_S_S_S_S_S_S_S_S_S_S_S_S_S_S_S_S_S_S_S_S_S_S_S_S_S_S_S_S_S_S_S_S_S_S_S_S_S_S_S_S_S_S_S_S_S_S_S_S_S_S_S_S_S_S_S_S_S_S_S_S_S_S_S_S_S_S_S_S_S_S_S_S_S_S_S_S_S_S_S_S_S_S_S_S_S_S_S_S_S_S_S_S_S_S_S_S_S_S_S_S_S_S_S_S_S_S_S_S_S_S_S_S_S_S_S_S_S_S_S_S_S_S_S_S_S_S_S_S_S_S_S_S_S_S_S_S_S_S_S_S_S_S_S_S_S_S_S_S_S_S_S_S_S_S_S_S_S_S_S_S_S_S_S_S_S_S_S_S_S_S_S_S_S_S_S_S_S_S_S_S_S_S_S_S_S_S_S_S_S_S_S_S_S_S_S_S_S_S_S_S_S_S_S_S_S_S_S_S_S_S_S_S_S_S_S_S_S_S_S_S_S_S_S_S_S_S_S_S_S_S_S_S_S_S_S_S_S_S_S_S_S_S_S_S_S_S_S_S_S_S_S_S_S_S_S_S_S_S_S_S_S_S_S_S_S_S_S_S_S_S_S_S_S_S_S_S_S_S_S_S_S_S_S_S_S_S_S_S_S_S_S_S_S_S_S_S_S_S_S_S_S_S_S_S_S_S_S_S_S_S_S_S_S_S_S_S_S_S_S_S_S_S_S_S_S_S_S_S_S_S_S_S_S_S_S_S_S_S_S_S_S_S_S_S_S_S_S_S_S_S_S_S_S_S_S_S_S_S_S_S_S_S_S_S_S_S_S_S_S_S_S_S_S_S_S_S_S_S_S_S_S_S_S_S__param_87,
	.param .u64 .ptr .align 1 _Z4racePiS_S_S_S_S_S_S_S_S_S_S_S_S_S_S_S_S_S_S_S_S_S_S_S_S_S_S_S_S_S_S_S_S_S_S_S_S_S_S_S_S_S_S_S_S_S_S_S_S_S_S_S_S_S_S_S_S_S_S_S_S_S_S_S_S_S_S_S_S_S_S_S_S_S_S_S_S_S_S_S_S_S_S_S_S_S_S_S_S_S_S_S_S_S_S_S_S_S_S_S_S_S_S_S_S_S_S_S_S_S_S_S_S_S_S_S_S_S_S_S_S_S_S_S_S_S_S_S_S_S_S_S_S_S_S_S_S_S_S_S_S_S_S_S_S_S_S_S_S_S_S_S_S_S_S_S_S_S_S_S_S_S_S_S_S_S_S_S_S_S_S_S_S_S_S_S_S_S_S_S_S_S_S_S_S_S_S_S_S_S_S_S_S_S_S_S_S_S_S_S_S_S_S_S_S_S_S_S_S_S_S_S_S_S_S_S_S_S_S_S_S_S_S_S_S_S_S_S_S_S_S_S_S_S_S_S_S_S_S_S_S_S_S_S_S_S_S_S_S_S_S_S_S_S_S_S_S_S_S_S_S_S_S_S_S_S_S_S_S_S_S_S_S_S_S_S_S_S_S_S_S_S_S_S_S_S_S_S_S_S_S_S_S_S_S_S_S_S_S_S_S_S_S_S_S_S_S_S_S_S_S_S_S_S_S_S_S_S_S_S_S_S_S_S_S_S_S_S_S_S_S_S_S_S_S_S_S_S_S_S_S_S_S_S_S_S_S_S_S_S_S_S_S_S_S_S_S_S_S_S_S_S_S_S_S_S_S_S_S_S_S_S_S_S_S_S_S_S_S_S_S_S_S_S_S_S_S_S_S_S_S_S_S_S_S_S_S_S_S_S_S_S_S_S_S_S_S_S_S_S_S_S_S_S_S_S_S_S_S_S_S_S_S_S_S_S_S_S_S_S_S_S_S_S_S_S_S_S_S_S_S_S_S_S_S_S_S_S_S_S_S_S_S_S_S_S_S_S_S_S_S_S_S_S_S_S_S_S_S_S_S_S_S_S_S_S_S_S_S_S_S_S_S_S_S_S_S_S_S_S_S_S_S_S_S_S_S_S_S_S_S_S_S_S_S_S_S_S_S_S_S__param_88,
	.param .u64 .ptr .align 1 _Z4racePiS_S_S_S_S_S_S_S_S_S_S_S_S_S_S_S_S_S_S_S_S_S_S_S_S_S_S_S_S_S_S_S_S_S_S_S_S_S_S_S_S_S_S_S_S_S_S_S_S_S_S_S_S_S_S_S_S_S_S_S_S_S_S_S_S_S_S_S_S_S_S_S_S_S_S_S_S_S_S_S_S_S_S_S_S_S_S_S_S_S_S_S_S_S_S_S_S_S_S_S_S_S_S_S_S_S_S_S_S_S_S_S_S_S_S_S_S_S_S_S_S_S_S_S_S_S_S_S_S_S_S_S_S_S_S_S_S_S_S_S_S_S_S_S_S_S_S_S_S_S_S_S_S_S_S_S_S_S_S_S_S_S_S_S_S_S_S_S_S_S_S_S_S_S_S_S_S_S_S_S_S_S_S_S_S_S_S_S_S_S_S_S_S_S_S_S_S_S_S_S_S_S_S_S_S_S_S_S_S_S_S_S_S_S_S_S_S_S_S_S_S_S_S_S_S_S_S_S_S_S_S_S_S_S_S_S_S_S_S_S_S_S_S_S_S_S_S_S_S_S_S_S_S_S_S_S_S_S_S_S_S_S_S_S_S_S_S_S_S_S_S_S_S_S_S_S_S_S_S_S_S_S_S_S_S_S_S_S_S_S_S_S_S_S_S_S_S_S_S_S_S_S_S_S_S_S_S_S_S_S_S_S_S_S_S_S_S_S_S_S_S_S_S_S_S_S_S_S_S_S_S_S_S_S_S_S_S_S_S_S_S_S_S_S_S_S_S_S_S_S_S_S_S_S_S_S_S_S_S_S_S_S_S_S_S_S_S_S_S_S_S_S_S_S_S_S_S_S_S_S_S_S_S_S_S_S_S_S_S_S_S_S_S_S_S_S_S_S_S_S_S_S_S_S_S_S_S_S_S_S_S_S_S_S_S_S_S_S_S_S_S_S_S_S_S_S_S_S_S_S_S_S_S_S_S_S_S_S_S_S_S_S_S_S_S_S_S_S_S_S_S_S_S_S_S_S_S_S_S_S_S_S_S_S_S_S_S_S_S_S_S_S_S_S_S_S_S_S_S_S_S_S_S_S_S_S_S_S_S_S_S_S_S_S_S_S_S_S_S_S_S_S_S_S_S_S_S_S_S_S_S__param_89,
	.param .u64 .ptr .align 1 _Z4racePiS_S_S_S_S_S_S_S_S_S_S_S_S_S_S_S_S_S_S_S_S_S_S_S_S_S_S_S_S_S_S_S_S_S_S_S_S_S_S_S_S_S_S_S_S_S_S_S_S_S_S_S_S_S_S_S_S_S_S_S_S_S_S_S_S_S_S_S_S_S_S_S_S_S_S_S_S_S_S_S_S_S_S_S_S_S_S_S_S_S_S_S_S_S_S_S_S_S_S_S_S_S_S_S_S_S_S_S_S_S_S_S_S_S_S_S_S_S_S_S_S_S_S_S_S_S_S_S_S_S_S_S_S_S_S_S_S_S_S_S_S_S_S_S_S_S_S_S_S_S_S_S_S_S_S_S_S_S_S_S_S_S_S_S_S_S_S_S_S_S_S_S_S_S_S_S_S_S_S_S_S_S_S_S_S_S_S_S_S_S_S_S_S_S_S_S_S_S_S_S_S_S_S_S_S_S_S_S_S_S_S_S_S_S_S_S_S_S_S_S_S_S_S_S_S_S_S_S_S_S_S_S_S_S_S_S_S_S_S_S_S_S_S_S_S_S_S_S_S_S_S_S_S_S_S_S_S_S_S_S_S_S_S_S_S_S_S_S_S_S_S_S_S_S_S_S_S_S_S_S_S_S_S_S_S_S_S_S_S_S_S_S_S_S_S_S_S_S_S_S_S_S_S_S_S_S_S_S_S_S_S_S_S_S_S_S_S_S_S_S_S_S_S_S_S_S_S_S_S_S_S_S_S_S_S_S_S_S_S_S_S_S_S_S_S_S_S_S_S_S_S_S_S_S_S_S_S_S_S_S_S_S_S_S_S_S_S_S_S_S_S_S_S_S_S_S_S_S_S_S_S_S_S_S_S_S_S_S_S_S_S_S_S_S_S_S_S_S_S_S_S_S_S_S_S_S_S_S_S_S_S_S_S_S_S_S_S_S_S_S_S_S_S_S_S_S_S_S_S_S_S_S_S_S_S_S_S_S_S_S_S_S_S_S_S_S_S_S_S_S_S_S_S_S_S_S_S_S_S_S_S_S_S_S_S_S_S_S_S_S_S_S_S_S_S_S_S_S_S_S_S_S_S_S_S_S_S_S_S_S_S_S_S_S_S_S_S_S_S_S_S_S_S_S_S_S_S_S_S_S_S__param_90,
	.param .u64 .ptr .align 1 _Z4racePiS_S_S_S_S_S_S_S_S_S_S_S_S_S_S_S_S_S_S_S_S_S_S_S_S_S_S_S_S_S_S_S_S_S_S_S_S_S_S_S_S_S_S_S_S_S_S_S_S_S_S_S_S_S_S_S_S_S_S_S_S_S_S_S_S_S_S_S_S_S_S_S_S_S_S_S_S_S_S_S_S_S_S_S_S_S_S_S_S_S_S_S_S_S_S_S_S_S_S_S_S_S_S_S_S_S_S_S_S_S_S_S_S_S_S_S_S_S_S_S_S_S_S_S_S_S_S_S_S_S_S_S_S_S_S_S_S_S_S_S_S_S_S_S_S_S_S_S_S_S_S_S_S_S_S_S_S_S_S_S_S_S_S_S_S_S_S_S_S_S_S_S_S_S_S_S_S_S_S_S_S_S_S_S_S_S_S_S_S_S_S_S_S_S_S_S_S_S_S_S_S_S_S_S_S_S_S_S_S_S_S_S_S_S_S_S_S_S_S_S_S_S_S_S_S_S_S_S_S_S_S_S_S_S_S_S_S_S_S_S_S_S_S_S_S_S_S_S_S_S_S_S_S_S_S_S_S_S_S_S_S_S_S_S_S_S_S_S_S_S_S_S_S_S_S_S_S_S_S_S_S_S_S_S_S_S_S_S_S_S_S_S_S_S_S_S_S_S_S_S_S_S_S_S_S_S_S_S_S_S_S_S_S_S_S_S_S_S_S_S_S_S_S_S_S_S_S_S_S_S_S_S_S_S_S_S_S_S_S_S_S_S_S_S_S_S_S_S_S_S_S_S_S_S_S_S_S_S_S_S_S_S_S_S_S_S_S_S_S_S_S_S_S_S_S_S_S_S_S_S_S_S_S_S_S_S_S_S_S_S_S_S_S_S_S_S_S_S_S_S_S_S_S_S_S_S_S_S_S_S_S_S_S_S_S_S_S_S_S_S_S_S_S_S_S_S_S_S_S_S_S_S_S_S_S_S_S_S_S_S_S_S_S_S_S_S_S_S_S_S_S_S_S_S_S_S_S_S_S_S_S_S_S_S_S_S_S_S_S_S_S_S_S_S_S_S_S_S_S_S_S_S_S_S_S_S_S_S_S_S_S_S_S_S_S_S_S_S_S_S_S_S_S_S_S_S_S_S_S_S_S__param_91,
	.param .u64 .ptr .align 1 _Z4racePiS_S_S_S_S_S_S_S_S_S_S_S_S_S_S_S_S_S_S_S_S_S_S_S_S_S_S_S_S_S_S_S_S_S_S_S_S_S_S_S_S_S_S_S_S_S_S_S_S_S_S_S_S_S_S_S_S_S_S_S_S_S_S_S_S_S_S_S_S_S_S_S_S_S_S_S_S_S_S_S_S_S_S_S_S_S_S_S_S_S_S_S_S_S_S_S_S_S_S_S_S_S_S_S_S_S_S_S_S_S_S_S_S_S_S_S_S_S_S_S_S_S_S_S_S_S_S_S_S_S_S_S_S_S_S_S_S_S_S_S_S_S_S_S_S_S_S_S_S_S_S_S_S_S_S_S_S_S_S_S_S_S_S_S_S_S_S_S_S_S_S_S_S_S_S_S_S_S_S_S_S_S_S_S_S_S_S_S_S_S_S_S_S_S_S_S_S_S_S_S_S_S_S_S_S_S_S_S_S_S_S_S_S_S_S_S_S_S_S_S_S_S_S_S_S_S_S_S_S_S_S_S_S_S_S_S_S_S_S_S_S_S_S_S_S_S_S_S_S_S_S_S_S_S_S_S_S_S_S_S_S_S_S_S_S_S_S_S_S_S_S_S_S_S_S_S_S_S_S_S_S_S_S_S_S_S_S_S_S_S_S_S_S_S_S_S_S_S_S_S_S_S_S_S_S_S_S_S_S_S_S_S_S_S_S_S_S_S_S_S_S_S_S_S_S_S_S_S_S_S_S_S_S_S_S_S_S_S_S_S_S_S_S_S_S_S_S_S_S_S_S_S_S_S_S_S_S_S_S_S_S_S_S_S_S_S_S_S_S_S_S_S_S_S_S_S_S_S_S_S_S_S_S_S_S_S_S_S_S_S_S_S_S_S_S_S_S_S_S_S_S_S_S_S_S_S_S_S_S_S_S_S_S_S_S_S_S_S_S_S_S_S_S_S_S_S_S_S_S_S_S_S_S_S_S_S_S_S_S_S_S_S_S_S_S_S_S_S_S_S_S_S_S_S_S_S_S_S_S_S_S_S_S_S_S_S_S_S_S_S_S_S_S_S_S_S_S_S_S_S_S_S_S_S_S_S_S_S_S_S_S_S_S_S_S_S_S_S_S_S_S_S_S_S_S_S_S_S_S_S_S__param_92,
	.param .u64 .ptr .align 1 _Z4racePiS_S_S_S_S_S_S_S_S_S_S_S_S_S_S_S_S_S_S_S_S_S_S_S_S_S_S_S_S_S_S_S_S_S_S_S_S_S_S_S_S_S_S_S_S_S_S_S_S_S_S_S_S_S_S_S_S_S_S_S_S_S_S_S_S_S_S_S_S_S_S_S_S_S_S_S_S_S_S_S_S_S_S_S_S_S_S_S_S_S_S_S_S_S_S_S_S_S_S_S_S_S_S_S_S_S_S_S_S_S_S_S_S_S_S_S_S_S_S_S_S_S_S_S_S_S_S_S_S_S_S_S_S_S_S_S_S_S_S_S_S_S_S_S_S_S_S_S_S_S_S_S_S_S_S_S_S_S_S_S_S_S_S_S_S_S_S_S_S_S_S_S_S_S_S_S_S_S_S_S_S_S_S_S_S_S_S_S_S_S_S_S_S_S_S_S_S_S_S_S_S_S_S_S_S_S_S_S_S_S_S_S_S_S_S_S_S_S_S_S_S_S_S_S_S_S_S_S_S_S_S_S_S_S_S_S_S_S_S_S_S_S_S_S_S_S_S_S_S_S_S_S_S_S_S_S_S_S_S_S_S_S_S_S_S_S_S_S_S_S_S_S_S_S_S_S_S_S_S_S_S_S_S_S_S_S_S_S_S_S_S_S_S_S_S_S_S_S_S_S_S_S_S_S_S_S_S_S_S_S_S_S_S_S_S_S_S_S_S_S_S_S_S_S_S_S_S_S_S_S_S_S_S_S_S_S_S_S_S_S_S_S_S_S_S_S_S_S_S_S_S_S_S_S_S_S_S_S_S_S_S_S_S_S_S_S_S_S_S_S_S_S_S_S_S_S_S_S_S_S_S_S_S_S_S_S_S_S_S_S_S_S_S_S_S_S_S_S_S_S_S_S_S_S_S_S_S_S_S_S_S_S_S_S_S_S_S_S_S_S_S_S_S_S_S_S_S_S_S_S_S_S_S_S_S_S_S_S_S_S_S_S_S_S_S_S_S_S_S_S_S_S_S_S_S_S_S_S_S_S_S_S_S_S_S_S_S_S_S_S_S_S_S_S_S_S_S_S_S_S_S_S_S_S_S_S_S_S_S_S_S_S_S_S_S_S_S_S_S_S_S_S_S_S_S_S_S_S_S_S_S__param_93,
	.param .u64 .ptr .align 1 _Z4racePiS_S_S_S_S_S_S_S_S_S_S_S_S_S_S_S_S_S_S_S_S_S_S_S_S_S_S_S_S_S_S_S_S_S_S_S_S_S_S_S_S_S_S_S_S_S_S_S_S_S_S_S_S_S_S_S_S_S_S_S_S_S_S_S_S_S_S_S_S_S_S_S_S_S_S_S_S_S_S_S_S_S_S_S_S_S_S_S_S_S_S_S_S_S_S_S_S_S_S_S_S_S_S_S_S_S_S_S_S_S_S_S_S_S_S_S_S_S_S_S_S_S_S_S_S_S_S_S_S_S_S_S_S_S_S_S_S_S_S_S_S_S_S_S_S_S_S_S_S_S_S_S_S_S_S_S_S_S_S_S_S_S_S_S_S_S_S_S_S_S_S_S_S_S_S_S_S_S_S_S_S_S_S_S_S_S_S_S_S_S_S_S_S_S_S_S_S_S_S_S_S_S_S_S_S_S_S_S_S_S_S_S_S_S_S_S_S_S_S_S_S_S_S_S_S_S_S_S_S_S_S_S_S_S_S_S_S_S_S_S_S_S_S_S_S_S_S_S_S_S_S_S_S_S_S_S_S_S_S_S_S_S_S_S_S_S_S_S_S_S_S_S_S_S_S_S_S_S_S_S_S_S_S_S_S_S_S_S_S_S_S_S_S_S_S_S_S_S_S_S_S_S_S_S_S_S_S_S_S_S_S_S_S_S_S_S_S_S_S_S_S_S_S_S_S_S_S_S_S_S_S_S_S_S_S_S_S_S_S_S_S_S_S_S_S_S_S_S_S_S_S_S_S_S_S_S_S_S_S_S_S_S_S_S_S_S_S_S_S_S_S_S_S_S_S_S_S_S_S_S_S_S_S_S_S_S_S_S_S_S_S_S_S_S_S_S_S_S_S_S_S_S_S_S_S_S_S_S_S_S_S_S_S_S_S_S_S_S_S_S_S_S_S_S_S_S_S_S_S_S_S_S_S_S_S_S_S_S_S_S_S_S_S_S_S_S_S_S_S_S_S_S_S_S_S_S_S_S_S_S_S_S_S_S_S_S_S_S_S_S_S_S_S_S_S_S_S_S_S_S_S_S_S_S_S_S_S_S_S_S_S_S_S_S_S_S_S_S_S_S_S_S_S_S_S_S_S_S_S_S_S__param_94,
	.param .u64 .ptr .align 1 _Z4racePiS_S_S_S_S_S_S_S_S_S_S_S_S_S_S_S_S_S_S_S_S_S_S_S_S_S_S_S_S_S_S_S_S_S_S_S_S_S_S_S_S_S_S_S_S_S_S_S_S_S_S_S_S_S_S_S_S_S_S_S_S_S_S_S_S_S_S_S_S_S_S_S_S_S_S_S_S_S_S_S_S_S_S_S_S_S_S_S_S_S_S_S_S_S_S_S_S_S_S_S_S_S_S_S_S_S_S_S_S_S_S_S_S_S_S_S_S_S_S_S_S_S_S_S_S_S_S_S_S_S_S_S_S_S_S_S_S_S_S_S_S_S_S_S_S_S_S_S_S_S_S_S_S_S_S_S_S_S_S_S_S_S_S_S_S_S_S_S_S_S_S_S_S_S_S_S_S_S_S_S_S_S_S_S_S_S_S_S_S_S_S_S_S_S_S_S_S_S_S_S_S_S_S_S_S_S_S_S_S_S_S_S_S_S_S_S_S_S_S_S_S_S_S_S_S_S_S_S_S_S_S_S_S_S_S_S_S_S_S_S_S_S_S_S_S_S_S_S_S_S_S_S_S_S_S_S_S_S_S_S_S_S_S_S_S_S_S_S_S_S_S_S_S_S_S_S_S_S_S_S_S_S_S_S_S_S_S_S_S_S_S_S_S_S_S_S_S_S_S_S_S_S_S_S_S_S_S_S_S_S_S_S_S_S_S_S_S_S_S_S_S_S_S_S_S_S_S_S_S_S_S_S_S_S_S_S_S_S_S_S_S_S_S_S_S_S_S_S_S_S_S_S_S_S_S_S_S_S_S_S_S_S_S_S_S_S_S_S_S_S_S_S_S_S_S_S_S_S_S_S_S_S_S_S_S_S_S_S_S_S_S_S_S_S_S_S_S_S_S_S_S_S_S_S_S_S_S_S_S_S_S_S_S_S_S_S_S_S_S_S_S_S_S_S_S_S_S_S_S_S_S_S_S_S_S_S_S_S_S_S_S_S_S_S_S_S_S_S_S_S_S_S_S_S_S_S_S_S_S_S_S_S_S_S_S_S_S_S_S_S_S_S_S_S_S_S_S_S_S_S_S_S_S_S_S_S_S_S_S_S_S_S_S_S_S_S_S_S_S_S_S_S_S_S_S_S_S_S_S_S_S__param_95,
	.param .u64 .ptr .align 1 _Z4racePiS_S_S_S_S_S_S_S_S_S_S_S_S_S_S_S_S_S_S_S_S_S_S_S_S_S_S_S_S_S_S_S_S_S_S_S_S_S_S_S_S_S_S_S_S_S_S_S_S_S_S_S_S_S_S_S_S_S_S_S_S_S_S_S_S_S_S_S_S_S_S_S_S_S_S_S_S_S_S_S_S_S_S_S_S_S_S_S_S_S_S_S_S_S_S_S_S_S_S_S_S_S_S_S_S_S_S_S_S_S_S_S_S_S_S_S_S_S_S_S_S_S_S_S_S_S_S_S_S_S_S_S_S_S_S_S_S_S_S_S_S_S_S_S_S_S_S_S_S_S_S_S_S_S_S_S_S_S_S_S_S_S_S_S_S_S_S_S_S_S_S_S_S_S_S_S_S_S_S_S_S_S_S_S_S_S_S_S_S_S_S_S_S_S_S_S_S_S_S_S_S_S_S_S_S_S_S_S_S_S_S_S_S_S_S_S_S_S_S_S_S_S_S_S_S_S_S_S_S_S_S_S_S_S_S_S_S_S_S_S_S_S_S_S_S_S_S_S_S_S_S_S_S_S_S_S_S_S_S_S_S_S_S_S_S_S_S_S_S_S_S_S_S_S_S_S_S_S_S_S_S_S_S_S_S_S_S_S_S_S_S_S_S_S_S_S_S_S_S_S_S_S_S_S_S_S_S_S_S_S_S_S_S_S_S_S_S_S_S_S_S_S_S_S_S_S_S_S_S_S_S_S_S_S_S_S_S_S_S_S_S_S_S_S_S_S_S_S_S_S_S_S_S_S_S_S_S_S_S_S_S_S_S_S_S_S_S_S_S_S_S_S_S_S_S_S_S_S_S_S_S_S_S_S_S_S_S_S_S_S_S_S_S_S_S_S_S_S_S_S_S_S_S_S_S_S_S_S_S_S_S_S_S_S_S_S_S_S_S_S_S_S_S_S_S_S_S_S_S_S_S_S_S_S_S_S_S_S_S_S_S_S_S_S_S_S_S_S_S_S_S_S_S_S_S_S_S_S_S_S_S_S_S_S_S_S_S_S_S_S_S_S_S_S_S_S_S_S_S_S_S_S_S_S_S_S_S_S_S_S_S_S_S_S_S_S_S_S_S_S_S_S_S_S_S_S_S_S_S_S_S__param_96,
	.param .u64 .ptr .align 1 _Z4racePiS_S_S_S_S_S_S_S_S_S_S_S_S_S_S_S_S_S_S_S_S_S_S_S_S_S_S_S_S_S_S_S_S_S_S_S_S_S_S_S_S_S_S_S_S_S_S_S_S_S_S_S_S_S_S_S_S_S_S_S_S_S_S_S_S_S_S_S_S_S_S_S_S_S_S_S_S_S_S_S_S_S_S_S_S_S_S_S_S_S_S_S_S_S_S_S_S_S_S_S_S_S_S_S_S_S_S_S_S_S_S_S_S_S_S_S_S_S_S_S_S_S_S_S_S_S_S_S_S_S_S_S_S_S_S_S_S_S_S_S_S_S_S_S_S_S_S_S_S_S_S_S_S_S_S_S_S_S_S_S_S_S_S_S_S_S_S_S_S_S_S_S_S_S_S_S_S_S_S_S_S_S_S_S_S_S_S_S_S_S_S_S_S_S_S_S_S_S_S_S_S_S_S_S_S_S_S_S_S_S_S_S_S_S_S_S_S_S_S_S_S_S_S_S_S_S_S_S_S_S_S_S_S_S_S_S_S_S_S_S_S_S_S_S_S_S_S_S_S_S_S_S_S_S_S_S_S_S_S_S_S_S_S_S_S_S_S_S_S_S_S_S_S_S_S_S_S_S_S_S_S_S_S_S_S_S_S_S_S_S_S_S_S_S_S_S_S_S_S_S_S_S_S_S_S_S_S_S_S_S_S_S_S_S_S_S_S_S_S_S_S_S_S_S_S_S_S_S_S_S_S_S_S_S_S_S_S_S_S_S_S_S_S_S_S_S_S_S_S_S_S_S_S_S_S_S_S_S_S_S_S_S_S_S_S_S_S_S_S_S_S_S_S_S_S_S_S_S_S_S_S_S_S_S_S_S_S_S_S_S_S_S_S_S_S_S_S_S_S_S_S_S_S_S_S_S_S_S_S_S_S_S_S_S_S_S_S_S_S_S_S_S_S_S_S_S_S_S_S_S_S_S_S_S_S_S_S_S_S_S_S_S_S_S_S_S_S_S_S_S_S_S_S_S_S_S_S_S_S_S_S_S_S_S_S_S_S_S_S_S_S_S_S_S_S_S_S_S_S_S_S_S_S_S_S_S_S_S_S_S_S_S_S_S_S_S_S_S_S_S_S_S_S_S_S_S_S_S_S_S_S__param_97,
	.param .u64 .ptr .align 1 _Z4racePiS_S_S_S_S_S_S_S_S_S_S_S_S_S_S_S_S_S_S_S_S_S_S_S_S_S_S_S_S_S_S_S_S_S_S_S_S_S_S_S_S_S_S_S_S_S_S_S_S_S_S_S_S_S_S_S_S_S_S_S_S_S_S_S_S_S_S_S_S_S_S_S_S_S_S_S_S_S_S_S_S_S_S_S_S_S_S_S_S_S_S_S_S_S_S_S_S_S_S_S_S_S_S_S_S_S_S_S_S_S_S_S_S_S_S_S_S_S_S_S_S_S_S_S_S_S_S_S_S_S_S_S_S_S_S_S_S_S_S_S_S_S_S_S_S_S_S_S_S_S_S_S_S_S_S_S_S_S_S_S_S_S_S_S_S_S_S_S_S_S_S_S_S_S_S_S_S_S_S_S_S_S_S_S_S_S_S_S_S_S_S_S_S_S_S_S_S_S_S_S_S_S_S_S_S_S_S_S_S_S_S_S_S_S_S_S_S_S_S_S_S_S_S_S_S_S_S_S_S_S_S_S_S_S_S_S_S_S_S_S_S_S_S_S_S_S_S_S_S_S_S_S_S_S_S_S_S_S_S_S_S_S_S_S_S_S_S_S_S_S_S_S_S_S_S_S_S_S_S_S_S_S_S_S_S_S_S_S_S_S_S_S_S_S_S_S_S_S_S_S_S_S_S_S_S_S_S_S_S_S_S_S_S_S_S_S_S_S_S_S_S_S_S_S_S_S_S_S_S_S_S_S_S_S_S_S_S_S_S_S_S_S_S_S_S_S_S_S_S_S_S_S_S_S_S_S_S_S_S_S_S_S_S_S_S_S_S_S_S_S_S_S_S_S_S_S_S_S_S_S_S_S_S_S_S_S_S_S_S_S_S_S_S_S_S_S_S_S_S_S_S_S_S_S_S_S_S_S_S_S_S_S_S_S_S_S_S_S_S_S_S_S_S_S_S_S_S_S_S_S_S_S_S_S_S_S_S_S_S_S_S_S_S_S_S_S_S_S_S_S_S_S_S_S_S_S_S_S_S_S_S_S_S_S_S_S_S_S_S_S_S_S_S_S_S_S_S_S_S_S_S_S_S_S_S_S_S_S_S_S_S_S_S_S_S_S_S_S_S_S_S_S_S_S_S_S_S_S_S_S_S__param_98,
	.param .u64 .ptr .align 1 _Z4racePiS_S_S_S_S_S_S_S_S_S_S_S_S_S_S_S_S_S_S_S_S_S_S_S_S_S_S_S_S_S_S_S_S_S_S_S_S_S_S_S_S_S_S_S_S_S_S_S_S_S_S_S_S_S_S_S_S_S_S_S_S_S_S_S_S_S_S_S_S_S_S_S_S_S_S_S_S_S_S_S_S_S_S_S_S_S_S_S_S_S_S_S_S_S_S_S_S_S_S_S_S_S_S_S_S_S_S_S_S_S_S_S_S_S_S_S_S_S_S_S_S_S_S_S_S_S_S_S_S_S_S_S_S_S_S_S_S_S_S_S_S_S_S_S_S_S_S_S_S_S_S_S_S_S_S_S_S_S_S_S_S_S_S_S_S_S_S_S_S_S_S_S_S_S_S_S_S_S_S_S_S_S_S_S_S_S_S_S_S_S_S_S_S_S_S_S_S_S_S_S_S_S_S_S_S_S_S_S_S_S_S_S_S_S_S_S_S_S_S_S_S_S_S_S_S_S_S_S_S_S_S_S_S_S_S_S_S_S_S_S_S_S_S_S_S_S_S_S_S_S_S_S_S_S_S_S_S_S_S_S_S_S_S_S_S_S_S_S_S_S_S_S_S_S_S_S_S_S_S_S_S_S_S_S_S_S_S_S_S_S_S_S_S_S_S_S_S_S_S_S_S_S_S_S_S_S_S_S_S_S_S_S_S_S_S_S_S_S_S_S_S_S_S_S_S_S_S_S_S_S_S_S_S_S_S_S_S_S_S_S_S_S_S_S_S_S_S_S_S_S_S_S_S_S_S_S_S_S_S_S_S_S_S_S_S_S_S_S_S_S_S_S_S_S_S_S_S_S_S_S_S_S_S_S_S_S_S_S_S_S_S_S_S_S_S_S_S_S_S_S_S_S_S_S_S_S_S_S_S_S_S_S_S_S_S_S_S_S_S_S_S_S_S_S_S_S_S_S_S_S_S_S_S_S_S_S_S_S_S_S_S_S_S_S_S_S_S_S_S_S_S_S_S_S_S_S_S_S_S_S_S_S_S_S_S_S_S_S_S_S_S_S_S_S_S_S_S_S_S_S_S_S_S_S_S_S_S_S_S_S_S_S_S_S_S_S_S_S_S_S_S_S_S_S_S_S_S_S_S_S_S__param_99,
	.param .u64 .ptr .align 1 _Z4racePiS_S_S_S_S_S_S_S_S_S_S_S_S_S_S_S_S_S_S_S_S_S_S_S_S_S_S_S_S_S_S_S_S_S_S_S_S_S_S_S_S_S_S_S_S_S_S_S_S_S_S_S_S_S_S_S_S_S_S_S_S_S_S_S_S_S_S_S_S_S_S_S_S_S_S_S_S_S_S_S_S_S_S_S_S_S_S_S_S_S_S_S_S_S_S_S_S_S_S_S_S_S_S_S_S_S_S_S_S_S_S_S_S_S_S_S_S_S_S_S_S_S_S_S_S_S_S_S_S_S_S_S_S_S_S_S_S_S_S_S_S_S_S_S_S_S_S_S_S_S_S_S_S_S_S_S_S_S_S_S_S_S_S_S_S_S_S_S_S_S_S_S_S_S_S_S_S_S_S_S_S_S_S_S_S_S_S_S_S_S_S_S_S_S_S_S_S_S_S_S_S_S_S_S_S_S_S_S_S_S_S_S_S_S_S_S_S_S_S_S_S_S_S_S_S_S_S_S_S_S_S_S_S_S_S_S_S_S_S_S_S_S_S_S_S_S_S_S_S_S_S_S_S_S_S_S_S_S_S_S_S_S_S_S_S_S_S_S_S_S_S_S_S_S_S_S_S_S_S_S_S_S_S_S_S_S_S_S_S_S_S_S_S_S_S_S_S_S_S_S_S_S_S_S_S_S_S_S_S_S_S_S_S_S_S_S_S_S_S_S_S_S_S_S_S_S_S_S_S_S_S_S_S_S_S_S_S_S_S_S_S_S_S_S_S_S_S_S_S_S_S_S_S_S_S_S_S_S_S_S_S_S_S_S_S_S_S_S_S_S_S_S_S_S_S_S_S_S_S_S_S_S_S_S_S_S_S_S_S_S_S_S_S_S_S_S_S_S_S_S_S_S_S_S_S_S_S_S_S_S_S_S_S_S_S_S_S_S_S_S_S_S_S_S_S_S_S_S_S_S_S_S_S_S_S_S_S_S_S_S_S_S_S_S_S_S_S_S_S_S_S_S_S_S_S_S_S_S_S_S_S_S_S_S_S_S_S_S_S_S_S_S_S_S_S_S_S_S_S_S_S_S_S_S_S_S_S_S_S_S_S_S_S_S_S_S_S_S_S_S_S_S_S_S_S_S_S_S_S_S_S__param_100,
	.param .u64 .ptr .align 1 _Z4racePiS_S_S_S_S_S_S_S_S_S_S_S_S_S_S_S_S_S_S_S_S_S_S_S_S_S_S_S_S_S_S_S_S_S_S_S_S_S_S_S_S_S_S_S_S_S_S_S_S_S_S_S_S_S_S_S_S_S_S_S_S_S_S_S_S_S_S_S_S_S_S_S_S_S_S_S_S_S_S_S_S_S_S_S_S_S_S_S_S_S_S_S_S_S_S_S_S_S_S_S_S_S_S_S_S_S_S_S_S_S_S_S_S_S_S_S_S_S_S_S_S_S_S_S_S_S_S_S_S_S_S_S_S_S_S_S_S_S_S_S_S_S_S_S_S_S_S_S_S_S_S_S_S_S_S_S_S_S_S_S_S_S_S_S_S_S_S_S_S_S_S_S_S_S_S_S_S_S_S_S_S_S_S_S_S_S_S_S_S_S_S_S_S_S_S_S_S_S_S_S_S_S_S_S_S_S_S_S_S_S_S_S_S_S_S_S_S_S_S_S_S_S_S_S_S_S_S_S_S_S_S_S_S_S_S_S_S_S_S_S_S_S_S_S_S_S_S_S_S_S_S_S_S_S_S_S_S_S_S_S_S_S_S_S_S_S_S_S_S_S_S_S_S_S_S_S_S_S_S_S_S_S_S_S_S_S_S_S_S_S_S_S_S_S_S_S_S_S_S_S_S_S_S_S_S_S_S_S_S_S_S_S_S_S_S_S_S_S_S_S_S_S_S_S_S_S_S_S_S_S_S_S_S_S_S_S_S_S_S_S_S_S_S_S_S_S_S_S_S_S_S_S_S_S_S_S_S_S_S_S_S_S_S_S_S_S_S_S_S_S_S_S_S_S_S_S_S_S_S_S_S_S_S_S_S_S_S_S_S_S_S_S_S_S_S_S_S_S_S_S_S_S_S_S_S_S_S_S_S_S_S_S_S_S_S_S_S_S_S_S_S_S_S_S_S_S_S_S_S_S_S_S_S_S_S_S_S_S_S_S_S_S_S_S_S_S_S_S_S_S_S_S_S_S_S_S_S_S_S_S_S_S_S_S_S_S_S_S_S_S_S_S_S_S_S_S_S_S_S_S_S_S_S_S_S_S_S_S_S_S_S_S_S_S_S_S_S_S_S_S_S_S_S_S_S_S_S_S_S_S_S__param_101,
	.param .u64 .ptr .align 1 _Z4racePiS_S_S_S_S_S_S_S_S_S_S_S_S_S_S_S_S_S_S_S_S_S_S_S_S_S_S_S_S_S_S_S_S_S_S_S_S_S_S_S_S_S_S_S_S_S_S_S_S_S_S_S_S_S_S_S_S_S_S_S_S_S_S_S_S_S_S_S_S_S_S_S_S_S_S_S_S_S_S_S_S_S_S_S_S_S_S_S_S_S_S_S_S_S_S_S_S_S_S_S_S_S_S_S_S_S_S_S_S_S_S_S_S_S_S_S_S_S_S_S_S_S_S_S_S_S_S_S_S_S_S_S_S_S_S_S_S_S_S_S_S_S_S_S_S_S_S_S_S_S_S_S_S_S_S_S_S_S_S_S_S_S_S_S_S_S_S_S_S_S_S_S_S_S_S_S_S_S_S_S_S_S_S_S_S_S_S_S_S_S_S_S_S_S_S_S_S_S_S_S_S_S_S_S_S_S_S_S_S_S_S_S_S_S_S_S_S_S_S_S_S_S_S_S_S_S_S_S_S_S_S_S_S_S_S_S_S_S_S_S_S_S_S_S_S_S_S_S_S_S_S_S_S_S_S_S_S_S_S_S_S_S_S_S_S_S_S_S_S_S_S_S_S_S_S_S_S_S_S_S_S_S_S_S_S_S_S_S_S_S_S_S_S_S_S_S_S_S_S_S_S_S_S_S_S_S_S_S_S_S_S_S_S_S_S_S_S_S_S_S_S_S_S_S_S_S_S_S_S_S_S_S_S_S_S_S_S_S_S_S_S_S_S_S_S_S_S_S_S_S_S_S_S_S_S_S_S_S_S_S_S_S_S_S_S_S_S_S_S_S_S_S_S_S_S_S_S_S_S_S_S_S_S_S_S_S_S_S_S_S_S_S_S_S_S_S_S_S_S_S_S_S_S_S_S_S_S_S_S_S_S_S_S_S_S_S_S_S_S_S_S_S_S_S_S_S_S_S_S_S_S_S_S_S_S_S_S_S_S_S_S_S_S_S_S_S_S_S_S_S_S_S_S_S_S_S_S_S_S_S_S_S_S_S_S_S_S_S_S_S_S_S_S_S_S_S_S_S_S_S_S_S_S_S_S_S_S_S_S_S_S_S_S_S_S_S_S_S_S_S_S_S_S_S_S_S_S_S_S_S_S__param_102,
	.param .u64 .ptr .align 1 _Z4racePiS_S_S_S_S_S_S_S_S_S_S_S_S_S_S_S_S_S_S_S_S_S_S_S_S_S_S_S_S_S_S_S_S_S_S_S_S_S_S_S_S_S_S_S_S_S_S_S_S_S_S_S_S_S_S_S_S_S_S_S_S_S_S_S_S_S_S_S_S_S_S_S_S_S_S_S_S_S_S_S_S_S_S_S_S_S_S_S_S_S_S_S_S_S_S_S_S_S_S_S_S_S_S_S_S_S_S_S_S_S_S_S_S_S_S_S_S_S_S_S_S_S_S_S_S_S_S_S_S_S_S_S_S_S_S_S_S_S_S_S_S_S_S_S_S_S_S_S_S_S_S_S_S_S_S_S_S_S_S_S_S_S_S_S_S_S_S_S_S_S_S_S_S_S_S_S_S_S_S_S_S_S_S_S_S_S_S_S_S_S_S_S_S_S_S_S_S_S_S_S_S_S_S_S_S_S_S_S_S_S_S_S_S_S_S_S_S_S_S_S_S_S_S_S_S_S_S_S_S_S_S_S_S_S_S_S_S_S_S_S_S_S_S_S_S_S_S_S_S_S_S_S_S_S_S_S_S_S_S_S_S_S_S_S_S_S_S_S_S_S_S_S_S_S_S_S_S_S_S_S_S_S_S_S_S_S_S_S_S_S_S_S_S_S_S_S_S_S_S_S_S_S_S_S_S_S_S_S_S_S_S_S_S_S_S_S_S_S_S_S_S_S_S_S_S_S_S_S_S_S_S_S_S_S_S_S_S_S_S_S_S_S_S_S_S_S_S_S_S_S_S_S_S_S_S_S_S_S_S_S_S_S_S_S_S_S_S_S_S_S_S_S_S_S_S_S_S_S_S_S_S_S_S_S_S_S_S_S_S_S_S_S_S_S_S_S_S_S_S_S_S_S_S_S_S_S_S_S_S_S_S_S_S_S_S_S_S_S_S_S_S_S_S_S_S_S_S_S_S_S_S_S_S_S_S_S_S_S_S_S_S_S_S_S_S_S_S_S_S_S_S_S_S_S_S_S_S_S_S_S_S_S_S_S_S_S_S_S_S_S_S_S_S_S_S_S_S_S_S_S_S_S_S_S_S_S_S_S_S_S_S_S_S_S_S_S_S_S_S_S_S_S_S_S_S_S_S_S_S_S_S__param_103,
	.param .u64 .ptr .align 1 _Z4racePiS_S_S_S_S_S_S_S_S_S_S_S_S_S_S_S_S_S_S_S_S_S_S_S_S_S_S_S_S_S_S_S_S_S_S_S_S_S_S_S_S_S_S_S_S_S_S_S_S_S_S_S_S_S_S_S_S_S_S_S_S_S_S_S_S_S_S_S_S_S_S_S_S_S_S_S_S_S_S_S_S_S_S_S_S_S_S_S_S_S_S_S_S_S_S_S_S_S_S_S_S_S_S_S_S_S_S_S_S_S_S_S_S_S_S_S_S_S_S_S_S_S_S_S_S_S_S_S_S_S_S_S_S_S_S_S_S_S_S_S_S_S_S_S_S_S_S_S_S_S_S_S_S_S_S_S_S_S_S_S_S_S_S_S_S_S_S_S_S_S_S_S_S_S_S_S_S_S_S_S_S_S_S_S_S_S_S_S_S_S_S_S_S_S_S_S_S_S_S_S_S_S_S_S_S_S_S_S_S_S_S_S_S_S_S_S_S_S_S_S_S_S_S_S_S_S_S_S_S_S_S_S_S_S_S_S_S_S_S_S_S_S_S_S_S_S_S_S_S_S_S_S_S_S_S_S_S_S_S_S_S_S_S_S_S_S_S_S_S_S_S_S_S_S_S_S_S_S_S_S_S_S_S_S_S_S_S_S_S_S_S_S_S_S_S_S_S_S_S_S_S_S_S_S_S_S_S_S_S_S_S_S_S_S_S_S_S_S_S_S_S_S_S_S_S_S_S_S_S_S_S_S_S_S_S_S_S_S_S_S_S_S_S_S_S_S_S_S_S_S_S_S_S_S_S_S_S_S_S_S_S_S_S_S_S_S_S_S_S_S_S_S_S_S_S_S_S_S_S_S_S_S_S_S_S_S_S_S_S_S_S_S_S_S_S_S_S_S_S_S_S_S_S_S_S_S_S_S_S_S_S_S_S_S_S_S_S_S_S_S_S_S_S_S_S_S_S_S_S_S_S_S_S_S_S_S_S_S_S_S_S_S_S_S_S_S_S_S_S_S_S_S_S_S_S_S_S_S_S_S_S_S_S_S_S_S_S_S_S_S_S_S_S_S_S_S_S_S_S_S_S_S_S_S_S_S_S_S_S_S_S_S_S_S_S_S_S_S_S_S_S_S_S_S_S_S_S_S_S_S_S__param_104,
	.param .u64 .ptr .align 1 _Z4racePiS_S_S_S_S_S_S_S_S_S_S_S_S_S_S_S_S_S_S_S_S_S_S_S_S_S_S_S_S_S_S_S_S_S_S_S_S_S_S_S_S_S_S_S_S_S_S_S_S_S_S_S_S_S_S_S_S_S_S_S_S_S_S_S_S_S_S_S_S_S_S_S_S_S_S_S_S_S_S_S_S_S_S_S_S_S_S_S_S_S_S_S_S_S_S_S_S_S_S_S_S_S_S_S_S_S_S_S_S_S_S_S_S_S_S_S_S_S_S_S_S_S_S_S_S_S_S_S_S_S_S_S_S_S_S_S_S_S_S_S_S_S_S_S_S_S_S_S_S_S_S_S_S_S_S_S_S_S_S_S_S_S_S_S_S_S_S_S_S_S_S_S_S_S_S_S_S_S_S_S_S_S_S_S_S_S_S_S_S_S_S_S_S_S_S_S_S_S_S_S_S_S_S_S_S_S_S_S_S_S_S_S_S_S_S_S_S_S_S_S_S_S_S_S_S_S_S_S_S_S_S_S_S_S_S_S_S_S_S_S_S_S_S_S_S_S_S_S_S_S_S_S_S_S_S_S_S_S_S_S_S_S_S_S_S_S_S_S_S_S_S_S_S_S_S_S_S_S_S_S_S_S_S_S_S_S_S_S_S_S_S_S_S_S_S_S_S_S_S_S_S_S_S_S_S_S_S_S_S_S_S_S_S_S_S_S_S_S_S_S_S_S_S_S_S_S_S_S_S_S_S_S_S_S_S_S_S_S_S_S_S_S_S_S_S_S_S_S_S_S_S_S_S_S_S_S_S_S_S_S_S_S_S_S_S_S_S_S_S_S_S_S_S_S_S_S_S_S_S_S_S_S_S_S_S_S_S_S_S_S_S_S_S_S_S_S_S_S_S_S_S_S_S_S_S_S_S_S_S_S_S_S_S_S_S_S_S_S_S_S_S_S_S_S_S_S_S_S_S_S_S_S_S_S_S_S_S_S_S_S_S_S_S_S_S_S_S_S_S_S_S_S_S_S_S_S_S_S_S_S_S_S_S_S_S_S_S_S_S_S_S_S_S_S_S_S_S_S_S_S_S_S_S_S_S_S_S_S_S_S_S_S_S_S_S_S_S_S_S_S_S_S_S_S_S_S_S_S_S_S_S__param_105,
	.param .u64 .ptr .align 1 _Z4racePiS_S_S_S_S_S_S_S_S_S_S_S_S_S_S_S_S_S_S_S_S_S_S_S_S_S_S_S_S_S_S_S_S_S_S_S_S_S_S_S_S_S_S_S_S_S_S_S_S_S_S_S_S_S_S_S_S_S_S_S_S_S_S_S_S_S_S_S_S_S_S_S_S_S_S_S_S_S_S_S_S_S_S_S_S_S_S_S_S_S_S_S_S_S_S_S_S_S_S_S_S_S_S_S_S_S_S_S_S_S_S_S_S_S_S_S_S_S_S_S_S_S_S_S_S_S_S_S_S_S_S_S_S_S_S_S_S_S_S_S_S_S_S_S_S_S_S_S_S_S_S_S_S_S_S_S_S_S_S_S_S_S_S_S_S_S_S_S_S_S_S_S_S_S_S_S_S_S_S_S_S_S_S_S_S_S_S_S_S_S_S_S_S_S_S_S_S_S_S_S_S_S_S_S_S_S_S_S_S_S_S_S_S_S_S_S_S_S_S_S_S_S_S_S_S_S_S_S_S_S_S_S_S_S_S_S_S_S_S_S_S_S_S_S_S_S_S_S_S_S_S_S_S_S_S_S_S_S_S_S_S_S_S_S_S_S_S_S_S_S_S_S_S_S_S_S_S_S_S_S_S_S_S_S_S_S_S_S_S_S_S_S_S_S_S_S_S_S_S_S_S_S_S_S_S_S_S_S_S_S_S_S_S_S_S_S_S_S_S_S_S_S_S_S_S_S_S_S_S_S_S_S_S_S_S_S_S_S_S_S_S_S_S_S_S_S_S_S_S_S_S_S_S_S_S_S_S_S_S_S_S_S_S_S_S_S_S_S_S_S_S_S_S_S_S_S_S_S_S_S_S_S_S_S_S_S_S_S_S_S_S_S_S_S_S_S_S_S_S_S_S_S_S_S_S_S_S_S_S_S_S_S_S_S_S_S_S_S_S_S_S_S_S_S_S_S_S_S_S_S_S_S_S_S_S_S_S_S_S_S_S_S_S_S_S_S_S_S_S_S_S_S_S_S_S_S_S_S_S_S_S_S_S_S_S_S_S_S_S_S_S_S_S_S_S_S_S_S_S_S_S_S_S_S_S_S_S_S_S_S_S_S_S_S_S_S_S_S_S_S_S_S_S_S_S_S_S_S_S_S_S__param_106,
	.param .u64 .ptr .align 1 _Z4racePiS_S_S_S_S_S_S_S_S_S_S_S_S_S_S_S_S_S_S_S_S_S_S_S_S_S_S_S_S_S_S_S_S_S_S_S_S_S_S_S_S_S_S_S_S_S_S_S_S_S_S_S_S_S_S_S_S_S_S_S_S_S_S_S_S_S_S_S_S_S_S_S_S_S_S_S_S_S_S_S_S_S_S_S_S_S_S_S_S_S_S_S_S_S_S_S_S_S_S_S_S_S_S_S_S_S_S_S_S_S_S_S_S_S_S_S_S_S_S_S_S_S_S_S_S_S_S_S_S_S_S_S_S_S_S_S_S_S_S_S_S_S_S_S_S_S_S_S_S_S_S_S_S_S_S_S_S_S_S_S_S_S_S_S_S_S_S_S_S_S_S_S_S_S_S_S_S_S_S_S_S_S_S_S_S_S_S_S_S_S_S_S_S_S_S_S_S_S_S_S_S_S_S_S_S_S_S_S_S_S_S_S_S_S_S_S_S_S_S_S_S_S_S_S_S_S_S_S_S_S_S_S_S_S_S_S_S_S_S_S_S_S_S_S_S_S_S_S_S_S_S_S_S_S_S_S_S_S_S_S_S_S_S_S_S_S_S_S_S_S_S_S_S_S_S_S_S_S_S_S_S_S_S_S_S_S_S_S_S_S_S_S_S_S_S_S_S_S_S_S_S_S_S_S_S_S_S_S_S_S_S_S_S_S_S_S_S_S_S_S_S_S_S_S_S_S_S_S_S_S_S_S_S_S_S_S_S_S_S_S_S_S_S_S_S_S_S_S_S_S_S_S_S_S_S_S_S_S_S_S_S_S_S_S_S_S_S_S_S_S_S_S_S_S_S_S_S_S_S_S_S_S_S_S_S_S_S_S_S_S_S_S_S_S_S_S_S_S_S_S_S_S_S_S_S_S_S_S_S_S_S_S_S_S_S_S_S_S_S_S_S_S_S_S_S_S_S_S_S_S_S_S_S_S_S_S_S_S_S_S_S_S_S_S_S_S_S_S_S_S_S_S_S_S_S_S_S_S_S_S_S_S_S_S_S_S_S_S_S_S_S_S_S_S_S_S_S_S_S_S_S_S_S_S_S_S_S_S_S_S_S_S_S_S_S_S_S_S_S_S_S_S_S_S_S_S_S_S_S_S_S__param_107,
	.param .u64 .ptr .align 1 _Z4racePiS_S_S_S_S_S_S_S_S_S_S_S_S_S_S_S_S_S_S_S_S_S_S_S_S_S_S_S_S_S_S_S_S_S_S_S_S_S_S_S_S_S_S_S_S_S_S_S_S_S_S_S_S_S_S_S_S_S_S_S_S_S_S_S_S_S_S_S_S_S_S_S_S_S_S_S_S_S_S_S_S_S_S_S_S_S_S_S_S_S_S_S_S_S_S_S_S_S_S_S_S_S_S_S_S_S_S_S_S_S_S_S_S_S_S_S_S_S_S_S_S_S_S_S_S_S_S_S_S_S_S_S_S_S_S_S_S_S_S_S_S_S_S_S_S_S_S_S_S_S_S_S_S_S_S_S_S_S_S_S_S_S_S_S_S_S_S_S_S_S_S_S_S_S_S_S_S_S_S_S_S_S_S_S_S_S_S_S_S_S_S_S_S_S_S_S_S_S_S_S_S_S_S_S_S_S_S_S_S_S_S_S_S_S_S_S_S_S_S_S_S_S_S_S_S_S_S_S_S_S_S_S_S_S_S_S_S_S_S_S_S_S_S_S_S_S_S_S_S_S_S_S_S_S_S_S_S_S_S_S_S_S_S_S_S_S_S_S_S_S_S_S_S_S_S_S_S_S_S_S_S_S_S_S_S_S_S_S_S_S_S_S_S_S_S_S_S_S_S_S_S_S_S_S_S_S_S_S_S_S_S_S_S_S_S_S_S_S_S_S_S_S_S_S_S_S_S_S_S_S_S_S_S_S_S_S_S_S_S_S_S_S_S_S_S_S_S_S_S_S_S_S_S_S_S_S_S_S_S_S_S_S_S_S_S_S_S_S_S_S_S_S_S_S_S_S_S_S_S_S_S_S_S_S_S_S_S_S_S_S_S_S_S_S_S_S_S_S_S_S_S_S_S_S_S_S_S_S_S_S_S_S_S_S_S_S_S_S_S_S_S_S_S_S_S_S_S_S_S_S_S_S_S_S_S_S_S_S_S_S_S_S_S_S_S_S_S_S_S_S_S_S_S_S_S_S_S_S_S_S_S_S_S_S_S_S_S_S_S_S_S_S_S_S_S_S_S_S_S_S_S_S_S_S_S_S_S_S_S_S_S_S_S_S_S_S_S_S_S_S_S_S_S_S_S_S_S_S_S_S_S__param_108,
	.param .u64 .ptr .align 1 _Z4racePiS_S_S_S_S_S_S_S_S_S_S_S_S_S_S_S_S_S_S_S_S_S_S_S_S_S_S_S_S_S_S_S_S_S_S_S_S_S_S_S_S_S_S_S_S_S_S_S_S_S_S_S_S_S_S_S_S_S_S_S_S_S_S_S_S_S_S_S_S_S_S_S_S_S_S_S_S_S_S_S_S_S_S_S_S_S_S_S_S_S_S_S_S_S_S_S_S_S_S_S_S_S_S_S_S_S_S_S_S_S_S_S_S_S_S_S_S_S_S_S_S_S_S_S_S_S_S_S_S_S_S_S_S_S_S_S_S_S_S_S_S_S_S_S_S_S_S_S_S_S_S_S_S_S_S_S_S_S_S_S_S_S_S_S_S_S_S_S_S_S_S_S_S_S_S_S_S_S_S_S_S_S_S_S_S_S_S_S_S_S_S_S_S_S_S_S_S_S_S_S_S_S_S_S_S_S_S_S_S_S_S_S_S_S_S_S_S_S_S_S_S_S_S_S_S_S_S_S_S_S_S_S_S_S_S_S_S_S_S_S_S_S_S_S_S_S_S_S_S_S_S_S_S_S_S_S_S_S_S_S_S_S_S_S_S_S_S_S_S_S_S_S_S_S_S_S_S_S_S_S_S_S_S_S_S_S_S_S_S_S_S_S_S_S_S_S_S_S_S_S_S_S_S_S_S_S_S_S_S_S_S_S_S_S_S_S_S_S_S_S_S_S_S_S_S_S_S_S_S_S_S_S_S_S_S_S_S_S_S_S_S_S_S_S_S_S_S_S_S_S_S_S_S_S_S_S_S_S_S_S_S_S_S_S_S_S_S_S_S_S_S_S_S_S_S_S_S_S_S_S_S_S_S_S_S_S_S_S_S_S_S_S_S_S_S_S_S_S_S_S_S_S_S_S_S_S_S_S_S_S_S_S_S_S_S_S_S_S_S_S_S_S_S_S_S_S_S_S_S_S_S_S_S_S_S_S_S_S_S_S_S_S_S_S_S_S_S_S_S_S_S_S_S_S_S_S_S_S_S_S_S_S_S_S_S_S_S_S_S_S_S_S_S_S_S_S_S_S_S_S_S_S_S_S_S_S_S_S_S_S_S_S_S_S_S_S_S_S_S_S_S_S_S_S_S_S_S_S_S_S_S__param_109,
	.param .u64 .ptr .align 1 _Z4racePiS_S_S_S_S_S_S_S_S_S_S_S_S_S_S_S_S_S_S_S_S_S_S_S_S_S_S_S_S_S_S_S_S_S_S_S_S_S_S_S_S_S_S_S_S_S_S_S_S_S_S_S_S_S_S_S_S_S_S_S_S_S_S_S_S_S_S_S_S_S_S_S_S_S_S_S_S_S_S_S_S_S_S_S_S_S_S_S_S_S_S_S_S_S_S_S_S_S_S_S_S_S_S_S_S_S_S_S_S_S_S_S_S_S_S_S_S_S_S_S_S_S_S_S_S_S_S_S_S_S_S_S_S_S_S_S_S_S_S_S_S_S_S_S_S_S_S_S_S_S_S_S_S_S_S_S_S_S_S_S_S_S_S_S_S_S_S_S_S_S_S_S_S_S_S_S_S_S_S_S_S_S_S_S_S_S_S_S_S_S_S_S_S_S_S_S_S_S_S_S_S_S_S_S_S_S_S_S_S_S_S_S_S_S_S_S_S_S_S_S_S_S_S_S_S_S_S_S_S_S_S_S_S_S_S_S_S_S_S_S_S_S_S_S_S_S_S_S_S_S_S_S_S_S_S_S_S_S_S_S_S_S_S_S_S_S_S_S_S_S_S_S_S_S_S_S_S_S_S_S_S_S_S_S_S_S_S_S_S_S_S_S_S_S_S_S_S_S_S_S_S_S_S_S_S_S_S_S_S_S_S_S_S_S_S_S_S_S_S_S_S_S_S_S_S_S_S_S_S_S_S_S_S_S_S_S_S_S_S_S_S_S_S_S_S_S_S_S_S_S_S_S_S_S_S_S_S_S_S_S_S_S_S_S_S_S_S_S_S_S_S_S_S_S_S_S_S_S_S_S_S_S_S_S_S_S_S_S_S_S_S_S_S_S_S_S_S_S_S_S_S_S_S_S_S_S_S_S_S_S_S_S_S_S_S_S_S_S_S_S_S_S_S_S_S_S_S_S_S_S_S_S_S_S_S_S_S_S_S_S_S_S_S_S_S_S_S_S_S_S_S_S_S_S_S_S_S_S_S_S_S_S_S_S_S_S_S_S_S_S_S_S_S_S_S_S_S_S_S_S_S_S_S_S_S_S_S_S_S_S_S_S_S_S_S_S_S_S_S_S_S_S_S_S_S_S_S_S_S_S_S__param_110,
	.param .u64 .ptr .align 1 _Z4racePiS_S_S_S_S_S_S_S_S_S_S_S_S_S_S_S_S_S_S_S_S_S_S_S_S_S_S_S_S_S_S_S_S_S_S_S_S_S_S_S_S_S_S_S_S_S_S_S_S_S_S_S_S_S_S_S_S_S_S_S_S_S_S_S_S_S_S_S_S_S_S_S_S_S_S_S_S_S_S_S_S_S_S_S_S_S_S_S_S_S_S_S_S_S_S_S_S_S_S_S_S_S_S_S_S_S_S_S_S_S_S_S_S_S_S_S_S_S_S_S_S_S_S_S_S_S_S_S_S_S_S_S_S_S_S_S_S_S_S_S_S_S_S_S_S_S_S_S_S_S_S_S_S_S_S_S_S_S_S_S_S_S_S_S_S_S_S_S_S_S_S_S_S_S_S_S_S_S_S_S_S_S_S_S_S_S_S_S_S_S_S_S_S_S_S_S_S_S_S_S_S_S_S_S_S_S_S_S_S_S_S_S_S_S_S_S_S_S_S_S_S_S_S_S_S_S_S_S_S_S_S_S_S_S_S_S_S_S_S_S_S_S_S_S_S_S_S_S_S_S_S_S_S_S_S_S_S_S_S_S_S_S_S_S_S_S_S_S_S_S_S_S_S_S_S_S_S_S_S_S_S_S_S_S_S_S_S_S_S_S_S_S_S_S_S_S_S_S_S_S_S_S_S_S_S_S_S_S_S_S_S_S_S_S_S_S_S_S_S_S_S_S_S_S_S_S_S_S_S_S_S_S_S_S_S_S_S_S_S_S_S_S_S_S_S_S_S_S_S_S_S_S_S_S_S_S_S_S_S_S_S_S_S_S_S_S_S_S_S_S_S_S_S_S_S_S_S_S_S_S_S_S_S_S_S_S_S_S_S_S_S_S_S_S_S_S_S_S_S_S_S_S_S_S_S_S_S_S_S_S_S_S_S_S_S_S_S_S_S_S_S_S_S_S_S_S_S_S_S_S_S_S_S_S_S_S_S_S_S_S_S_S_S_S_S_S_S_S_S_S_S_S_S_S_S_S_S_S_S_S_S_S_S_S_S_S_S_S_S_S_S_S_S_S_S_S_S_S_S_S_S_S_S_S_S_S_S_S_S_S_S_S_S_S_S_S_S_S_S_S_S_S_S_S_S_S_S_S_S_S_S__param_111,
	.param .u64 .ptr .align 1 _Z4racePiS_S_S_S_S_S_S_S_S_S_S_S_S_S_S_S_S_S_S_S_S_S_S_S_S_S_S_S_S_S_S_S_S_S_S_S_S_S_S_S_S_S_S_S_S_S_S_S_S_S_S_S_S_S_S_S_S_S_S_S_S_S_S_S_S_S_S_S_S_S_S_S_S_S_S_S_S_S_S_S_S_S_S_S_S_S_S_S_S_S_S_S_S_S_S_S_S_S_S_S_S_S_S_S_S_S_S_S_S_S_S_S_S_S_S_S_S_S_S_S_S_S_S_S_S_S_S_S_S_S_S_S_S_S_S_S_S_S_S_S_S_S_S_S_S_S_S_S_S_S_S_S_S_S_S_S_S_S_S_S_S_S_S_S_S_S_S_S_S_S_S_S_S_S_S_S_S_S_S_S_S_S_S_S_S_S_S_S_S_S_S_S_S_S_S_S_S_S_S_S_S_S_S_S_S_S_S_S_S_S_S_S_S_S_S_S_S_S_S_S_S_S_S_S_S_S_S_S_S_S_S_S_S_S_S_S_S_S_S_S_S_S_S_S_S_S_S_S_S_S_S_S_S_S_S_S_S_S_S_S_S_S_S_S_S_S_S_S_S_S_S_S_S_S_S_S_S_S_S_S_S_S_S_S_S_S_S_S_S_S_S_S_S_S_S_S_S_S_S_S_S_S_S_S_S_S_S_S_S_S_S_S_S_S_S_S_S_S_S_S_S_S_S_S_S_S_S_S_S_S_S_S_S_S_S_S_S_S_S_S_S_S_S_S_S_S_S_S_S_S_S_S_S_S_S_S_S_S_S_S_S_S_S_S_S_S_S_S_S_S_S_S_S_S_S_S_S_S_S_S_S_S_S_S_S_S_S_S_S_S_S_S_S_S_S_S_S_S_S_S_S_S_S_S_S_S_S_S_S_S_S_S_S_S_S_S_S_S_S_S_S_S_S_S_S_S_S_S_S_S_S_S_S_S_S_S_S_S_S_S_S_S_S_S_S_S_S_S_S_S_S_S_S_S_S_S_S_S_S_S_S_S_S_S_S_S_S_S_S_S_S_S_S_S_S_S_S_S_S_S_S_S_S_S_S_S_S_S_S_S_S_S_S_S_S_S_S_S_S_S_S_S_S_S_S_S_S_S_S_S_S__param_112,
	.param .u64 .ptr .align 1 _Z4racePiS_S_S_S_S_S_S_S_S_S_S_S_S_S_S_S_S_S_S_S_S_S_S_S_S_S_S_S_S_S_S_S_S_S_S_S_S_S_S_S_S_S_S_S_S_S_S_S_S_S_S_S_S_S_S_S_S_S_S_S_S_S_S_S_S_S_S_S_S_S_S_S_S_S_S_S_S_S_S_S_S_S_S_S_S_S_S_S_S_S_S_S_S_S_S_S_S_S_S_S_S_S_S_S_S_S_S_S_S_S_S_S_S_S_S_S_S_S_S_S_S_S_S_S_S_S_S_S_S_S_S_S_S_S_S_S_S_S_S_S_S_S_S_S_S_S_S_S_S_S_S_S_S_S_S_S_S_S_S_S_S_S_S_S_S_S_S_S_S_S_S_S_S_S_S_S_S_S_S_S_S_S_S_S_S_S_S_S_S_S_S_S_S_S_S_S_S_S_S_S_S_S_S_S_S_S_S_S_S_S_S_S_S_S_S_S_S_S_S_S_S_S_S_S_S_S_S_S_S_S_S_S_S_S_S_S_S_S_S_S_S_S_S_S_S_S_S_S_S_S_S_S_S_S_S_S_S_S_S_S_S_S_S_S_S_S_S_S_S_S_S_S_S_S_S_S_S_S_S_S_S_S_S_S_S_S_S_S_S_S_S_S_S_S_S_S_S_S_S_S_S_S_S_S_S_S_S_S_S_S_S_S_S_S_S_S_S_S_S_S_S_S_S_S_S_S_S_S_S_S_S_S_S_S_S_S_S_S_S_S_S_S_S_S_S_S_S_S_S_S_S_S_S_S_S_S_S_S_S_S_S_S_S_S_S_S_S_S_S_S_S_S_S_S_S_S_S_S_S_S_S_S_S_S_S_S_S_S_S_S_S_S_S_S_S_S_S_S_S_S_S_S_S_S_S_S_S_S_S_S_S_S_S_S_S_S_S_S_S_S_S_S_S_S_S_S_S_S_S_S_S_S_S_S_S_S_S_S_S_S_S_S_S_S_S_S_S_S_S_S_S_S_S_S_S_S_S_S_S_S_S_S_S_S_S_S_S_S_S_S_S_S_S_S_S_S_S_S_S_S_S_S_S_S_S_S_S_S_S_S_S_S_S_S_S_S_S_S_S_S_S_S_S_S_S_S_S_S_S_S_S__param_113,
	.param .u64 .ptr .align 1 _Z4racePiS_S_S_S_S_S_S_S_S_S_S_S_S_S_S_S_S_S_S_S_S_S_S_S_S_S_S_S_S_S_S_S_S_S_S_S_S_S_S_S_S_S_S_S_S_S_S_S_S_S_S_S_S_S_S_S_S_S_S_S_S_S_S_S_S_S_S_S_S_S_S_S_S_S_S_S_S_S_S_S_S_S_S_S_S_S_S_S_S_S_S_S_S_S_S_S_S_S_S_S_S_S_S_S_S_S_S_S_S_S_S_S_S_S_S_S_S_S_S_S_S_S_S_S_S_S_S_S_S_S_S_S_S_S_S_S_S_S_S_S_S_S_S_S_S_S_S_S_S_S_S_S_S_S_S_S_S_S_S_S_S_S_S_S_S_S_S_S_S_S_S_S_S_S_S_S_S_S_S_S_S_S_S_S_S_S_S_S_S_S_S_S_S_S_S_S_S_S_S_S_S_S_S_S_S_S_S_S_S_S_S_S_S_S_S_S_S_S_S_S_S_S_S_S_S_S_S_S_S_S_S_S_S_S_S_S_S_S_S_S_S_S_S_S_S_S_S_S_S_S_S_S_S_S_S_S_S_S_S_S_S_S_S_S_S_S_S_S_S_S_S_S_S_S_S_S_S_S_S_S_S_S_S_S_S_S_S_S_S_S_S_S_S_S_S_S_S_S_S_S_S_S_S_S_S_S_S_S_S_S_S_S_S_S_S_S_S_S_S_S_S_S_S_S_S_S_S_S_S_S_S_S_S_S_S_S_S_S_S_S_S_S_S_S_S_S_S_S_S_S_S_S_S_S_S_S_S_S_S_S_S_S_S_S_S_S_S_S_S_S_S_S_S_S_S_S_S_S_S_S_S_S_S_S_S_S_S_S_S_S_S_S_S_S_S_S_S_S_S_S_S_S_S_S_S_S_S_S_S_S_S_S_S_S_S_S_S_S_S_S_S_S_S_S_S_S_S_S_S_S_S_S_S_S_S_S_S_S_S_S_S_S_S_S_S_S_S_S_S_S_S_S_S_S_S_S_S_S_S_S_S_S_S_S_S_S_S_S_S_S_S_S_S_S_S_S_S_S_S_S_S_S_S_S_S_S_S_S_S_S_S_S_S_S_S_S_S_S_S_S_S_S_S_S_S_S_S_S_S_S_S__param_114,
	.param .u64 .ptr .align 1 _Z4racePiS_S_S_S_S_S_S_S_S_S_S_S_S_S_S_S_S_S_S_S_S_S_S_S_S_S_S_S_S_S_S_S_S_S_S_S_S_S_S_S_S_S_S_S_S_S_S_S_S_S_S_S_S_S_S_S_S_S_S_S_S_S_S_S_S_S_S_S_S_S_S_S_S_S_S_S_S_S_S_S_S_S_S_S_S_S_S_S_S_S_S_S_S_S_S_S_S_S_S_S_S_S_S_S_S_S_S_S_S_S_S_S_S_S_S_S_S_S_S_S_S_S_S_S_S_S_S_S_S_S_S_S_S_S_S_S_S_S_S_S_S_S_S_S_S_S_S_S_S_S_S_S_S_S_S_S_S_S_S_S_S_S_S_S_S_S_S_S_S_S_S_S_S_S_S_S_S_S_S_S_S_S_S_S_S_S_S_S_S_S_S_S_S_S_S_S_S_S_S_S_S_S_S_S_S_S_S_S_S_S_S_S_S_S_S_S_S_S_S_S_S_S_S_S_S_S_S_S_S_S_S_S_S_S_S_S_S_S_S_S_S_S_S_S_S_S_S_S_S_S_S_S_S_S_S_S_S_S_S_S_S_S_S_S_S_S_S_S_S_S_S_S_S_S_S_S_S_S_S_S_S_S_S_S_S_S_S_S_S_S_S_S_S_S_S_S_S_S_S_S_S_S_S_S_S_S_S_S_S_S_S_S_S_S_S_S_S_S_S_S_S_S_S_S_S_S_S_S_S_S_S_S_S_S_S_S_S_S_S_S_S_S_S_S_S_S_S_S_S_S_S_S_S_S_S_S_S_S_S_S_S_S_S_S_S_S_S_S_S_S_S_S_S_S_S_S_S_S_S_S_S_S_S_S_S_S_S_S_S_S_S_S_S_S_S_S_S_S_S_S_S_S_S_S_S_S_S_S_S_S_S_S_S_S_S_S_S_S_S_S_S_S_S_S_S_S_S_S_S_S_S_S_S_S_S_S_S_S_S_S_S_S_S_S_S_S_S_S_S_S_S_S_S_S_S_S_S_S_S_S_S_S_S_S_S_S_S_S_S_S_S_S_S_S_S_S_S_S_S_S_S_S_S_S_S_S_S_S_S_S_S_S_S_S_S_S_S_S_S_S_S_S_S_S_S_S_S_S_S_S_S__param_115,
	.param .u64 .ptr .align 1 _Z4racePiS_S_S_S_S_S_S_S_S_S_S_S_S_S_S_S_S_S_S_S_S_S_S_S_S_S_S_S_S_S_S_S_S_S_S_S_S_S_S_S_S_S_S_S_S_S_S_S_S_S_S_S_S_S_S_S_S_S_S_S_S_S_S_S_S_S_S_S_S_S_S_S_S_S_S_S_S_S_S_S_S_S_S_S_S_S_S_S_S_S_S_S_S_S_S_S_S_S_S_S_S_S_S_S_S_S_S_S_S_S_S_S_S_S_S_S_S_S_S_S_S_S_S_S_S_S_S_S_S_S_S_S_S_S_S_S_S_S_S_S_S_S_S_S_S_S_S_S_S_S_S_S_S_S_S_S_S_S_S_S_S_S_S_S_S_S_S_S_S_S_S_S_S_S_S_S_S_S_S_S_S_S_S_S_S_S_S_S_S_S_S_S_S_S_S_S_S_S_S_S_S_S_S_S_S_S_S_S_S_S_S_S_S_S_S_S_S_S_S_S_S_S_S_S_S_S_S_S_S_S_S_S_S_S_S_S_S_S_S_S_S_S_S_S_S_S_S_S_S_S_S_S_S_S_S_S_S_S_S_S_S_S_S_S_S_S_S_S_S_S_S_S_S_S_S_S_S_S_S_S_S_S_S_S_S_S_S_S_S_S_S_S_S_S_S_S_S_S_S_S_S_S_S_S_S_S_S_S_S_S_S_S_S_S_S_S_S_S_S_S_S_S_S_S_S_S_S_S_S_S_S_S_S_S_S_S_S_S_S_S_S_S_S_S_S_S_S_S_S_S_S_S_S_S_S_S_S_S_S_S_S_S_S_S_S_S_S_S_S_S_S_S_S_S_S_S_S_S_S_S_S_S_S_S_S_S_S_S_S_S_S_S_S_S_S_S_S_S_S_S_S_S_S_S_S_S_S_S_S_S_S_S_S_S_S_S_S_S_S_S_S_S_S_S_S_S_S_S_S_S_S_S_S_S_S_S_S_S_S_S_S_S_S_S_S_S_S_S_S_S_S_S_S_S_S_S_S_S_S_S_S_S_S_S_S_S_S_S_S_S_S_S_S_S_S_S_S_S_S_S_S_S_S_S_S_S_S_S_S_S_S_S_S_S_S_S_S_S_S_S_S_S_S_S_S_S_S_S_S_S_S__param_116,
	.param .u64 .ptr .align 1 _Z4racePiS_S_S_S_S_S_S_S_S_S_S_S_S_S_S_S_S_S_S_S_S_S_S_S_S_S_S_S_S_S_S_S_S_S_S_S_S_S_S_S_S_S_S_S_S_S_S_S_S_S_S_S_S_S_S_S_S_S_S_S_S_S_S_S_S_S_S_S_S_S_S_S_S_S_S_S_S_S_S_S_S_S_S_S_S_S_S_S_S_S_S_S_S_S_S_S_S_S_S_S_S_S_S_S_S_S_S_S_S_S_S_S_S_S_S_S_S_S_S_S_S_S_S_S_S_S_S_S_S_S_S_S_S_S_S_S_S_S_S_S_S_S_S_S_S_S_S_S_S_S_S_S_S_S_S_S_S_S_S_S_S_S_S_S_S_S_S_S_S_S_S_S_S_S_S_S_S_S_S_S_S_S_S_S_S_S_S_S_S_S_S_S_S_S_S_S_S_S_S_S_S_S_S_S_S_S_S_S_S_S_S_S_S_S_S_S_S_S_S_S_S_S_S_S_S_S_S_S_S_S_S_S_S_S_S_S_S_S_S_S_S_S_S_S_S_S_S_S_S_S_S_S_S_S_S_S_S_S_S_S_S_S_S_S_S_S_S_S_S_S_S_S_S_S_S_S_S_S_S_S_S_S_S_S_S_S_S_S_S_S_S_S_S_S_S_S_S_S_S_S_S_S_S_S_S_S_S_S_S_S_S_S_S_S_S_S_S_S_S_S_S_S_S_S_S_S_S_S_S_S_S_S_S_S_S_S_S_S_S_S_S_S_S_S_S_S_S_S_S_S_S_S_S_S_S_S_S_S_S_S_S_S_S_S_S_S_S_S_S_S_S_S_S_S_S_S_S_S_S_S_S_S_S_S_S_S_S_S_S_S_S_S_S_S_S_S_S_S_S_S_S_S_S_S_S_S_S_S_S_S_S_S_S_S_S_S_S_S_S_S_S_S_S_S_S_S_S_S_S_S_S_S_S_S_S_S_S_S_S_S_S_S_S_S_S_S_S_S_S_S_S_S_S_S_S_S_S_S_S_S_S_S_S_S_S_S_S_S_S_S_S_S_S_S_S_S_S_S_S_S_S_S_S_S_S_S_S_S_S_S_S_S_S_S_S_S_S_S_S_S_S_S_S_S_S_S_S_S_S_S_S__param_117,
	.param .u64 .ptr .align 1 _Z4racePiS_S_S_S_S_S_S_S_S_S_S_S_S_S_S_S_S_S_S_S_S_S_S_S_S_S_S_S_S_S_S_S_S_S_S_S_S_S_S_S_S_S_S_S_S_S_S_S_S_S_S_S_S_S_S_S_S_S_S_S_S_S_S_S_S_S_S_S_S_S_S_S_S_S_S_S_S_S_S_S_S_S_S_S_S_S_S_S_S_S_S_S_S_S_S_S_S_S_S_S_S_S_S_S_S_S_S_S_S_S_S_S_S_S_S_S_S_S_S_S_S_S_S_S_S_S_S_S_S_S_S_S_S_S_S_S_S_S_S_S_S_S_S_S_S_S_S_S_S_S_S_S_S_S_S_S_S_S_S_S_S_S_S_S_S_S_S_S_S_S_S_S_S_S_S_S_S_S_S_S_S_S_S_S_S_S_S_S_S_S_S_S_S_S_S_S_S_S_S_S_S_S_S_S_S_S_S_S_S_S_S_S_S_S_S_S_S_S_S_S_S_S_S_S_S_S_S_S_S_S_S_S_S_S_S_S_S_S_S_S_S_S_S_S_S_S_S_S_S_S_S_S_S_S_S_S_S_S_S_S_S_S_S_S_S_S_S_S_S_S_S_S_S_S_S_S_S_S_S_S_S_S_S_S_S_S_S_S_S_S_S_S_S_S_S_S_S_S_S_S_S_S_S_S_S_S_S_S_S_S_S_S_S_S_S_S_S_S_S_S_S_S_S_S_S_S_S_S_S_S_S_S_S_S_S_S_S_S_S_S_S_S_S_S_S_S_S_S_S_S_S_S_S_S_S_S_S_S_S_S_S_S_S_S_S_S_S_S_S_S_S_S_S_S_S_S_S_S_S_S_S_S_S_S_S_S_S_S_S_S_S_S_S_S_S_S_S_S_S_S_S_S_S_S_S_S_S_S_S_S_S_S_S_S_S_S_S_S_S_S_S_S_S_S_S_S_S_S_S_S_S_S_S_S_S_S_S_S_S_S_S_S_S_S_S_S_S_S_S_S_S_S_S_S_S_S_S_S_S_S_S_S_S_S_S_S_S_S_S_S_S_S_S_S_S_S_S_S_S_S_S_S_S_S_S_S_S_S_S_S_S_S_S_S_S_S_S_S_S_S_S_S_S_S_S_S_S_S_S_S_S__param_118,
	.param .u64 .ptr .align 1 _Z4racePiS_S_S_S_S_S_S_S_S_S_S_S_S_S_S_S_S_S_S_S_S_S_S_S_S_S_S_S_S_S_S_S_S_S_S_S_S_S_S_S_S_S_S_S_S_S_S_S_S_S_S_S_S_S_S_S_S_S_S_S_S_S_S_S_S_S_S_S_S_S_S_S_S_S_S_S_S_S_S_S_S_S_S_S_S_S_S_S_S_S_S_S_S_S_S_S_S_S_S_S_S_S_S_S_S_S_S_S_S_S_S_S_S_S_S_S_S_S_S_S_S_S_S_S_S_S_S_S_S_S_S_S_S_S_S_S_S_S_S_S_S_S_S_S_S_S_S_S_S_S_S_S_S_S_S_S_S_S_S_S_S_S_S_S_S_S_S_S_S_S_S_S_S_S_S_S_S_S_S_S_S_S_S_S_S_S_S_S_S_S_S_S_S_S_S_S_S_S_S_S_S_S_S_S_S_S_S_S_S_S_S_S_S_S_S_S_S_S_S_S_S_S_S_S_S_S_S_S_S_S_S_S_S_S_S_S_S_S_S_S_S_S_S_S_S_S_S_S_S_S_S_S_S_S_S_S_S_S_S_S_S_S_S_S_S_S_S_S_S_S_S_S_S_S_S_S_S_S_S_S_S_S_S_S_S_S_S_S_S_S_S_S_S_S_S_S_S_S_S_S_S_S_S_S_S_S_S_S_S_S_S_S_S_S_S_S_S_S_S_S_S_S_S_S_S_S_S_S_S_S_S_S_S_S_S_S_S_S_S_S_S_S_S_S_S_S_S_S_S_S_S_S_S_S_S_S_S_S_S_S_S_S_S_S_S_S_S_S_S_S_S_S_S_S_S_S_S_S_S_S_S_S_S_S_S_S_S_S_S_S_S_S_S_S_S_S_S_S_S_S_S_S_S_S_S_S_S_S_S_S_S_S_S_S_S_S_S_S_S_S_S_S_S_S_S_S_S_S_S_S_S_S_S_S_S_S_S_S_S_S_S_S_S_S_S_S_S_S_S_S_S_S_S_S_S_S_S_S_S_S_S_S_S_S_S_S_S_S_S_S_S_S_S_S_S_S_S_S_S_S_S_S_S_S_S_S_S_S_S_S_S_S_S_S_S_S_S_S_S_S_S_S_S_S_S_S_S_S_S_S_S__param_119,
	.param .u64 .ptr .align 1 _Z4racePiS_S_S_S_S_S_S_S_S_S_S_S_S_S_S_S_S_S_S_S_S_S_S_S_S_S_S_S_S_S_S_S_S_S_S_S_S_S_S_S_S_S_S_S_S_S_S_S_S_S_S_S_S_S_S_S_S_S_S_S_S_S_S_S_S_S_S_S_S_S_S_S_S_S_S_S_S_S_S_S_S_S_S_S_S_S_S_S_S_S_S_S_S_S_S_S_S_S_S_S_S_S_S_S_S_S_S_S_S_S_S_S_S_S_S_S_S_S_S_S_S_S_S_S_S_S_S_S_S_S_S_S_S_S_S_S_S_S_S_S_S_S_S_S_S_S_S_S_S_S_S_S_S_S_S_S_S_S_S_S_S_S_S_S_S_S_S_S_S_S_S_S_S_S_S_S_S_S_S_S_S_S_S_S_S_S_S_S_S_S_S_S_S_S_S_S_S_S_S_S_S_S_S_S_S_S_S_S_S_S_S_S_S_S_S_S_S_S_S_S_S_S_S_S_S_S_S_S_S_S_S_S_S_S_S_S_S_S_S_S_S_S_S_S_S_S_S_S_S_S_S_S_S_S_S_S_S_S_S_S_S_S_S_S_S_S_S_S_S_S_S_S_S_S_S_S_S_S_S_S_S_S_S_S_S_S_S_S_S_S_S_S_S_S_S_S_S_S_S_S_S_S_S_S_S_S_S_S_S_S_S_S_S_S_S_S_S_S_S_S_S_S_S_S_S_S_S_S_S_S_S_S_S_S_S_S_S_S_S_S_S_S_S_S_S_S_S_S_S_S_S_S_S_S_S_S_S_S_S_S_S_S_S_S_S_S_S_S_S_S_S_S_S_S_S_S_S_S_S_S_S_S_S_S_S_S_S_S_S_S_S_S_S_S_S_S_S_S_S_S_S_S_S_S_S_S_S_S_S_S_S_S_S_S_S_S_S_S_S_S_S_S_S_S_S_S_S_S_S_S_S_S_S_S_S_S_S_S_S_S_S_S_S_S_S_S_S_S_S_S_S_S_S_S_S_S_S_S_S_S_S_S_S_S_S_S_S_S_S_S_S_S_S_S_S_S_S_S_S_S_S_S_S_S_S_S_S_S_S_S_S_S_S_S_S_S_S_S_S_S_S_S_S_S_S_S_S_S_S_S_S__param_120,
	.param .u64 .ptr .align 1 _Z4racePiS_S_S_S_S_S_S_S_S_S_S_S_S_S_S_S_S_S_S_S_S_S_S_S_S_S_S_S_S_S_S_S_S_S_S_S_S_S_S_S_S_S_S_S_S_S_S_S_S_S_S_S_S_S_S_S_S_S_S_S_S_S_S_S_S_S_S_S_S_S_S_S_S_S_S_S_S_S_S_S_S_S_S_S_S_S_S_S_S_S_S_S_S_S_S_S_S_S_S_S_S_S_S_S_S_S_S_S_S_S_S_S_S_S_S_S_S_S_S_S_S_S_S_S_S_S_S_S_S_S_S_S_S_S_S_S_S_S_S_S_S_S_S_S_S_S_S_S_S_S_S_S_S_S_S_S_S_S_S_S_S_S_S_S_S_S_S_S_S_S_S_S_S_S_S_S_S_S_S_S_S_S_S_S_S_S_S_S_S_S_S_S_S_S_S_S_S_S_S_S_S_S_S_S_S_S_S_S_S_S_S_S_S_S_S_S_S_S_S_S_S_S_S_S_S_S_S_S_S_S_S_S_S_S_S_S_S_S_S_S_S_S_S_S_S_S_S_S_S_S_S_S_S_S_S_S_S_S_S_S_S_S_S_S_S_S_S_S_S_S_S_S_S_S_S_S_S_S_S_S_S_S_S_S_S_S_S_S_S_S_S_S_S_S_S_S_S_S_S_S_S_S_S_S_S_S_S_S_S_S_S_S_S_S_S_S_S_S_S_S_S_S_S_S_S_S_S_S_S_S_S_S_S_S_S_S_S_S_S_S_S_S_S_S_S_S_S_S_S_S_S_S_S_S_S_S_S_S_S_S_S_S_S_S_S_S_S_S_S_S_S_S_S_S_S_S_S_S_S_S_S_S_S_S_S_S_S_S_S_S_S_S_S_S_S_S_S_S_S_S_S_S_S_S_S_S_S_S_S_S_S_S_S_S_S_S_S_S_S_S_S_S_S_S_S_S_S_S_S_S_S_S_S_S_S_S_S_S_S_S_S_S_S_S_S_S_S_S_S_S_S_S_S_S_S_S_S_S_S_S_S_S_S_S_S_S_S_S_S_S_S_S_S_S_S_S_S_S_S_S_S_S_S_S_S_S_S_S_S_S_S_S_S_S_S_S_S_S_S_S_S_S_S_S_S_S_S_S_S_S_S__param_121,
	.param .u64 .ptr .align 1 _Z4racePiS_S_S_S_S_S_S_S_S_S_S_S_S_S_S_S_S_S_S_S_S_S_S_S_S_S_S_S_S_S_S_S_S_S_S_S_S_S_S_S_S_S_S_S_S_S_S_S_S_S_S_S_S_S_S_S_S_S_S_S_S_S_S_S_S_S_S_S_S_S_S_S_S_S_S_S_S_S_S_S_S_S_S_S_S_S_S_S_S_S_S_S_S_S_S_S_S_S_S_S_S_S_S_S_S_S_S_S_S_S_S_S_S_S_S_S_S_S_S_S_S_S_S_S_S_S_S_S_S_S_S_S_S_S_S_S_S_S_S_S_S_S_S_S_S_S_S_S_S_S_S_S_S_S_S_S_S_S_S_S_S_S_S_S_S_S_S_S_S_S_S_S_S_S_S_S_S_S_S_S_S_S_S_S_S_S_S_S_S_S_S_S_S_S_S_S_S_S_S_S_S_S_S_S_S_S_S_S_S_S_S_S_S_S_S_S_S_S_S_S_S_S_S_S_S_S_S_S_S_S_S_S_S_S_S_S_S_S_S_S_S_S_S_S_S_S_S_S_S_S_S_S_S_S_S_S_S_S_S_S_S_S_S_S_S_S_S_S_S_S_S_S_S_S_S_S_S_S_S_S_S_S_S_S_S_S_S_S_S_S_S_S_S_S_S_S_S_S_S_S_S_S_S_S_S_S_S_S_S_S_S_S_S_S_S_S_S_S_S_S_S_S_S_S_S_S_S_S_S_S_S_S_S_S_S_S_S_S_S_S_S_S_S_S_S_S_S_S_S_S_S_S_S_S_S_S_S_S_S_S_S_S_S_S_S_S_S_S_S_S_S_S_S_S_S_S_S_S_S_S_S_S_S_S_S_S_S_S_S_S_S_S_S_S_S_S_S_S_S_S_S_S_S_S_S_S_S_S_S_S_S_S_S_S_S_S_S_S_S_S_S_S_S_S_S_S_S_S_S_S_S_S_S_S_S_S_S_S_S_S_S_S_S_S_S_S_S_S_S_S_S_S_S_S_S_S_S_S_S_S_S_S_S_S_S_S_S_S_S_S_S_S_S_S_S_S_S_S_S_S_S_S_S_S_S_S_S_S_S_S_S_S_S_S_S_S_S_S_S_S_S_S_S_S_S_S_S_S_S_S_S__param_122,
	.param .u64 .ptr .align 1 _Z4racePiS_S_S_S_S_S_S_S_S_S_S_S_S_S_S_S_S_S_S_S_S_S_S_S_S_S_S_S_S_S_S_S_S_S_S_S_S_S_S_S_S_S_S_S_S_S_S_S_S_S_S_S_S_S_S_S_S_S_S_S_S_S_S_S_S_S_S_S_S_S_S_S_S_S_S_S_S_S_S_S_S_S_S_S_S_S_S_S_S_S_S_S_S_S_S_S_S_S_S_S_S_S_S_S_S_S_S_S_S_S_S_S_S_S_S_S_S_S_S_S_S_S_S_S_S_S_S_S_S_S_S_S_S_S_S_S_S_S_S_S_S_S_S_S_S_S_S_S_S_S_S_S_S_S_S_S_S_S_S_S_S_S_S_S_S_S_S_S_S_S_S_S_S_S_S_S_S_S_S_S_S_S_S_S_S_S_S_S_S_S_S_S_S_S_S_S_S_S_S_S_S_S_S_S_S_S_S_S_S_S_S_S_S_S_S_S_S_S_S_S_S_S_S_S_S_S_S_S_S_S_S_S_S_S_S_S_S_S_S_S_S_S_S_S_S_S_S_S_S_S_S_S_S_S_S_S_S_S_S_S_S_S_S_S_S_S_S_S_S_S_S_S_S_S_S_S_S_S_S_S_S_S_S_S_S_S_S_S_S_S_S_S_S_S_S_S_S_S_S_S_S_S_S_S_S_S_S_S_S_S_S_S_S_S_S_S_S_S_S_S_S_S_S_S_S_S_S_S_S_S_S_S_S_S_S_S_S_S_S_S_S_S_S_S_S_S_S_S_S_S_S_S_S_S_S_S_S_S_S_S_S_S_S_S_S_S_S_S_S_S_S_S_S_S_S_S_S_S_S_S_S_S_S_S_S_S_S_S_S_S_S_S_S_S_S_S_S_S_S_S_S_S_S_S_S_S_S_S_S_S_S_S_S_S_S_S_S_S_S_S_S_S_S_S_S_S_S_S_S_S_S_S_S_S_S_S_S_S_S_S_S_S_S_S_S_S_S_S_S_S_S_S_S_S_S_S_S_S_S_S_S_S_S_S_S_S_S_S_S_S_S_S_S_S_S_S_S_S_S_S_S_S_S_S_S_S_S_S_S_S_S_S_S_S_S_S_S_S_S_S_S_S_S_S_S_S_S_S_S_S_S__param_123,
	.param .u64 .ptr .align 1 _Z4racePiS_S_S_S_S_S_S_S_S_S_S_S_S_S_S_S_S_S_S_S_S_S_S_S_S_S_S_S_S_S_S_S_S_S_S_S_S_S_S_S_S_S_S_S_S_S_S_S_S_S_S_S_S_S_S_S_S_S_S_S_S_S_S_S_S_S_S_S_S_S_S_S_S_S_S_S_S_S_S_S_S_S_S_S_S_S_S_S_S_S_S_S_S_S_S_S_S_S_S_S_S_S_S_S_S_S_S_S_S_S_S_S_S_S_S_S_S_S_S_S_S_S_S_S_S_S_S_S_S_S_S_S_S_S_S_S_S_S_S_S_S_S_S_S_S_S_S_S_S_S_S_S_S_S_S_S_S_S_S_S_S_S_S_S_S_S_S_S_S_S_S_S_S_S_S_S_S_S_S_S_S_S_S_S_S_S_S_S_S_S_S_S_S_S_S_S_S_S_S_S_S_S_S_S_S_S_S_S_S_S_S_S_S_S_S_S_S_S_S_S_S_S_S_S_S_S_S_S_S_S_S_S_S_S_S_S_S_S_S_S_S_S_S_S_S_S_S_S_S_S_S_S_S_S_S_S_S_S_S_S_S_S_S_S_S_S_S_S_S_S_S_S_S_S_S_S_S_S_S_S_S_S_S_S_S_S_S_S_S_S_S_S_S_S_S_S_S_S_S_S_S_S_S_S_S_S_S_S_S_S_S_S_S_S_S_S_S_S_S_S_S_S_S_S_S_S_S_S_S_S_S_S_S_S_S_S_S_S_S_S_S_S_S_S_S_S_S_S_S_S_S_S_S_S_S_S_S_S_S_S_S_S_S_S_S_S_S_S_S_S_S_S_S_S_S_S_S_S_S_S_S_S_S_S_S_S_S_S_S_S_S_S_S_S_S_S_S_S_S_S_S_S_S_S_S_S_S_S_S_S_S_S_S_S_S_S_S_S_S_S_S_S_S_S_S_S_S_S_S_S_S_S_S_S_S_S_S_S_S_S_S_S_S_S_S_S_S_S_S_S_S_S_S_S_S_S_S_S_S_S_S_S_S_S_S_S_S_S_S_S_S_S_S_S_S_S_S_S_S_S_S_S_S_S_S_S_S_S_S_S_S_S_S_S_S_S_S_S_S_S_S_S_S_S_S_S_S_S_S_S_S__param_124,
	.param .u64 .ptr .align 1 _Z4racePiS_S_S_S_S_S_S_S_S_S_S_S_S_S_S_S_S_S_S_S_S_S_S_S_S_S_S_S_S_S_S_S_S_S_S_S_S_S_S_S_S_S_S_S_S_S_S_S_S_S_S_S_S_S_S_S_S_S_S_S_S_S_S_S_S_S_S_S_S_S_S_S_S_S_S_S_S_S_S_S_S_S_S_S_S_S_S_S_S_S_S_S_S_S_S_S_S_S_S_S_S_S_S_S_S_S_S_S_S_S_S_S_S_S_S_S_S_S_S_S_S_S_S_S_S_S_S_S_S_S_S_S_S_S_S_S_S_S_S_S_S_S_S_S_S_S_S_S_S_S_S_S_S_S_S_S_S_S_S_S_S_S_S_S_S_S_S_S_S_S_S_S_S_S_S_S_S_S_S_S_S_S_S_S_S_S_S_S_S_S_S_S_S_S_S_S_S_S_S_S_S_S_S_S_S_S_S_S_S_S_S_S_S_S_S_S_S_S_S_S_S_S_S_S_S_S_S_S_S_S_S_S_S_S_S_S_S_S_S_S_S_S_S_S_S_S_S_S_S_S_S_S_S_S_S_S_S_S_S_S_S_S_S_S_S_S_S_S_S_S_S_S_S_S_S_S_S_S_S_S_S_S_S_S_S_S_S_S_S_S_S_S_S_S_S_S_S_S_S_S_S_S_S_S_S_S_S_S_S_S_S_S_S_S_S_S_S_S_S_S_S_S_S_S_S_S_S_S_S_S_S_S_S_S_S_S_S_S_S_S_S_S_S_S_S_S_S_S_S_S_S_S_S_S_S_S_S_S_S_S_S_S_S_S_S_S_S_S_S_S_S_S_S_S_S_S_S_S_S_S_S_S_S_S_S_S_S_S_S_S_S_S_S_S_S_S_S_S_S_S_S_S_S_S_S_S_S_S_S_S_S_S_S_S_S_S_S_S_S_S_S_S_S_S_S_S_S_S_S_S_S_S_S_S_S_S_S_S_S_S_S_S_S_S_S_S_S_S_S_S_S_S_S_S_S_S_S_S_S_S_S_S_S_S_S_S_S_S_S_S_S_S_S_S_S_S_S_S_S_S_S_S_S_S_S_S_S_S_S_S_S_S_S_S_S_S_S_S_S_S_S_S_S_S_S_S_S_S_S_S_S__param_125,
	.param .u64 .ptr .align 1 _Z4racePiS_S_S_S_S_S_S_S_S_S_S_S_S_S_S_S_S_S_S_S_S_S_S_S_S_S_S_S_S_S_S_S_S_S_S_S_S_S_S_S_S_S_S_S_S_S_S_S_S_S_S_S_S_S_S_S_S_S_S_S_S_S_S_S_S_S_S_S_S_S_S_S_S_S_S_S_S_S_S_S_S_S_S_S_S_S_S_S_S_S_S_S_S_S_S_S_S_S_S_S_S_S_S_S_S_S_S_S_S_S_S_S_S_S_S_S_S_S_S_S_S_S_S_S_S_S_S_S_S_S_S_S_S_S_S_S_S_S_S_S_S_S_S_S_S_S_S_S_S_S_S_S_S_S_S_S_S_S_S_S_S_S_S_S_S_S_S_S_S_S_S_S_S_S_S_S_S_S_S_S_S_S_S_S_S_S_S_S_S_S_S_S_S_S_S_S_S_S_S_S_S_S_S_S_S_S_S_S_S_S_S_S_S_S_S_S_S_S_S_S_S_S_S_S_S_S_S_S_S_S_S_S_S_S_S_S_S_S_S_S_S_S_S_S_S_S_S_S_S_S_S_S_S_S_S_S_S_S_S_S_S_S_S_S_S_S_S_S_S_S_S_S_S_S_S_S_S_S_S_S_S_S_S_S_S_S_S_S_S_S_S_S_S_S_S_S_S_S_S_S_S_S_S_S_S_S_S_S_S_S_S_S_S_S_S_S_S_S_S_S_S_S_S_S_S_S_S_S_S_S_S_S_S_S_S_S_S_S_S_S_S_S_S_S_S_S_S_S_S_S_S_S_S_S_S_S_S_S_S_S_S_S_S_S_S_S_S_S_S_S_S_S_S_S_S_S_S_S_S_S_S_S_S_S_S_S_S_S_S_S_S_S_S_S_S_S_S_S_S_S_S_S_S_S_S_S_S_S_S_S_S_S_S_S_S_S_S_S_S_S_S_S_S_S_S_S_S_S_S_S_S_S_S_S_S_S_S_S_S_S_S_S_S_S_S_S_S_S_S_S_S_S_S_S_S_S_S_S_S_S_S_S_S_S_S_S_S_S_S_S_S_S_S_S_S_S_S_S_S_S_S_S_S_S_S_S_S_S_S_S_S_S_S_S_S_S_S_S_S_S_S_S_S_S_S_S_S_S_S_S_S__param_126,
	.param .u64 .ptr .align 1 _Z4racePiS_S_S_S_S_S_S_S_S_S_S_S_S_S_S_S_S_S_S_S_S_S_S_S_S_S_S_S_S_S_S_S_S_S_S_S_S_S_S_S_S_S_S_S_S_S_S_S_S_S_S_S_S_S_S_S_S_S_S_S_S_S_S_S_S_S_S_S_S_S_S_S_S_S_S_S_S_S_S_S_S_S_S_S_S_S_S_S_S_S_S_S_S_S_S_S_S_S_S_S_S_S_S_S_S_S_S_S_S_S_S_S_S_S_S_S_S_S_S_S_S_S_S_S_S_S_S_S_S_S_S_S_S_S_S_S_S_S_S_S_S_S_S_S_S_S_S_S_S_S_S_S_S_S_S_S_S_S_S_S_S_S_S_S_S_S_S_S_S_S_S_S_S_S_S_S_S_S_S_S_S_S_S_S_S_S_S_S_S_S_S_S_S_S_S_S_S_S_S_S_S_S_S_S_S_S_S_S_S_S_S_S_S_S_S_S_S_S_S_S_S_S_S_S_S_S_S_S_S_S_S_S_S_S_S_S_S_S_S_S_S_S_S_S_S_S_S_S_S_S_S_S_S_S_S_S_S_S_S_S_S_S_S_S_S_S_S_S_S_S_S_S_S_S_S_S_S_S_S_S_S_S_S_S_S_S_S_S_S_S_S_S_S_S_S_S_S_S_S_S_S_S_S_S_S_S_S_S_S_S_S_S_S_S_S_S_S_S_S_S_S_S_S_S_S_S_S_S_S_S_S_S_S_S_S_S_S_S_S_S_S_S_S_S_S_S_S_S_S_S_S_S_S_S_S_S_S_S_S_S_S_S_S_S_S_S_S_S_S_S_S_S_S_S_S_S_S_S_S_S_S_S_S_S_S_S_S_S_S_S_S_S_S_S_S_S_S_S_S_S_S_S_S_S_S_S_S_S_S_S_S_S_S_S_S_S_S_S_S_S_S_S_S_S_S_S_S_S_S_S_S_S_S_S_S_S_S_S_S_S_S_S_S_S_S_S_S_S_S_S_S_S_S_S_S_S_S_S_S_S_S_S_S_S_S_S_S_S_S_S_S_S_S_S_S_S_S_S_S_S_S_S_S_S_S_S_S_S_S_S_S_S_S_S_S_S_S_S_S_S_S_S_S_S_S_S_S_S_S_S_S__param_127,
	.param .u64 .ptr .align 1 _Z4racePiS_S_S_S_S_S_S_S_S_S_S_S_S_S_S_S_S_S_S_S_S_S_S_S_S_S_S_S_S_S_S_S_S_S_S_S_S_S_S_S_S_S_S_S_S_S_S_S_S_S_S_S_S_S_S_S_S_S_S_S_S_S_S_S_S_S_S_S_S_S_S_S_S_S_S_S_S_S_S_S_S_S_S_S_S_S_S_S_S_S_S_S_S_S_S_S_S_S_S_S_S_S_S_S_S_S_S_S_S_S_S_S_S_S_S_S_S_S_S_S_S_S_S_S_S_S_S_S_S_S_S_S_S_S_S_S_S_S_S_S_S_S_S_S_S_S_S_S_S_S_S_S_S_S_S_S_S_S_S_S_S_S_S_S_S_S_S_S_S_S_S_S_S_S_S_S_S_S_S_S_S_S_S_S_S_S_S_S_S_S_S_S_S_S_S_S_S_S_S_S_S_S_S_S_S_S_S_S_S_S_S_S_S_S_S_S_S_S_S_S_S_S_S_S_S_S_S_S_S_S_S_S_S_S_S_S_S_S_S_S_S_S_S_S_S_S_S_S_S_S_S_S_S_S_S_S_S_S_S_S_S_S_S_S_S_S_S_S_S_S_S_S_S_S_S_S_S_S_S_S_S_S_S_S_S_S_S_S_S_S_S_S_S_S_S_S_S_S_S_S_S_S_S_S_S_S_S_S_S_S_S_S_S_S_S_S_S_S_S_S_S_S_S_S_S_S_S_S_S_S_S_S_S_S_S_S_S_S_S_S_S_S_S_S_S_S_S_S_S_S_S_S_S_S_S_S_S_S_S_S_S_S_S_S_S_S_S_S_S_S_S_S_S_S_S_S_S_S_S_S_S_S_S_S_S_S_S_S_S_S_S_S_S_S_S_S_S_S_S_S_S_S_S_S_S_S_S_S_S_S_S_S_S_S_S_S_S_S_S_S_S_S_S_S_S_S_S_S_S_S_S_S_S_S_S_S_S_S_S_S_S_S_S_S_S_S_S_S_S_S_S_S_S_S_S_S_S_S_S_S_S_S_S_S_S_S_S_S_S_S_S_S_S_S_S_S_S_S_S_S_S_S_S_S_S_S_S_S_S_S_S_S_S_S_S_S_S_S_S_S_S_S_S_S_S_S_S_S_S_S_S__param_128,
	.param .u64 .ptr .align 1 _Z4racePiS_S_S_S_S_S_S_S_S_S_S_S_S_S_S_S_S_S_S_S_S_S_S_S_S_S_S_S_S_S_S_S_S_S_S_S_S_S_S_S_S_S_S_S_S_S_S_S_S_S_S_S_S_S_S_S_S_S_S_S_S_S_S_S_S_S_S_S_S_S_S_S_S_S_S_S_S_S_S_S_S_S_S_S_S_S_S_S_S_S_S_S_S_S_S_S_S_S_S_S_S_S_S_S_S_S_S_S_S_S_S_S_S_S_S_S_S_S_S_S_S_S_S_S_S_S_S_S_S_S_S_S_S_S_S_S_S_S_S_S_S_S_S_S_S_S_S_S_S_S_S_S_S_S_S_S_S_S_S_S_S_S_S_S_S_S_S_S_S_S_S_S_S_S_S_S_S_S_S_S_S_S_S_S_S_S_S_S_S_S_S_S_S_S_S_S_S_S_S_S_S_S_S_S_S_S_S_S_S_S_S_S_S_S_S_S_S_S_S_S_S_S_S_S_S_S_S_S_S_S_S_S_S_S_S_S_S_S_S_S_S_S_S_S_S_S_S_S_S_S_S_S_S_S_S_S_S_S_S_S_S_S_S_S_S_S_S_S_S_S_S_S_S_S_S_S_S_S_S_S_S_S_S_S_S_S_S_S_S_S_S_S_S_S_S_S_S_S_S_S_S_S_S_S_S_S_S_S_S_S_S_S_S_S_S_S_S_S_S_S_S_S_S_S_S_S_S_S_S_S_S_S_S_S_S_S_S_S_S_S_S_S_S_S_S_S_S_S_S_S_S_S_S_S_S_S_S_S_S_S_S_S_S_S_S_S_S_S_S_S_S_S_S_S_S_S_S_S_S_S_S_S_S_S_S_S_S_S_S_S_S_S_S_S_S_S_S_S_S_S_S_S_S_S_S_S_S_S_S_S_S_S_S_S_S_S_S_S_S_S_S_S_S_S_S_S_S_S_S_S_S_S_S_S_S_S_S_S_S_S_S_S_S_S_S_S_S_S_S_S_S_S_S_S_S_S_S_S_S_S_S_S_S_S_S_S_S_S_S_S_S_S_S_S_S_S_S_S_S_S_S_S_S_S_S_S_S_S_S_S_S_S_S_S_S_S_S_S_S_S_S_S_S_S_S_S_S_S_S_S_S__param_129,
	.param .u64 .ptr .align 1 _Z4racePiS_S_S_S_S_S_S_S_S_S_S_S_S_S_S_S_S_S_S_S_S_S_S_S_S_S_S_S_S_S_S_S_S_S_S_S_S_S_S_S_S_S_S_S_S_S_S_S_S_S_S_S_S_S_S_S_S_S_S_S_S_S_S_S_S_S_S_S_S_S_S_S_S_S_S_S_S_S_S_S_S_S_S_S_S_S_S_S_S_S_S_S_S_S_S_S_S_S_S_S_S_S_S_S_S_S_S_S_S_S_S_S_S_S_S_S_S_S_S_S_S_S_S_S_S_S_S_S_S_S_S_S_S_S_S_S_S_S_S_S_S_S_S_S_S_S_S_S_S_S_S_S_S_S_S_S_S_S_S_S_S_S_S_S_S_S_S_S_S_S_S_S_S_S_S_S_S_S_S_S_S_S_S_S_S_S_S_S_S_S_S_S_S_S_S_S_S_S_S_S_S_S_S_S_S_S_S_S_S_S_S_S_S_S_S_S_S_S_S_S_S_S_S_S_S_S_S_S_S_S_S_S_S_S_S_S_S_S_S_S_S_S_S_S_S_S_S_S_S_S_S_S_S_S_S_S_S_S_S_S_S_S_S_S_S_S_S_S_S_S_S_S_S_S_S_S_S_S_S_S_S_S_S_S_S_S_S_S_S_S_S_S_S_S_S_S_S_S_S_S_S_S_S_S_S_S_S_S_S_S_S_S_S_S_S_S_S_S_S_S_S_S_S_S_S_S_S_S_S_S_S_S_S_S_S_S_S_S_S_S_S_S_S_S_S_S_S_S_S_S_S_S_S_S_S_S_S_S_S_S_S_S_S_S_S_S_S_S_S_S_S_S_S_S_S_S_S_S_S_S_S_S_S_S_S_S_S_S_S_S_S_S_S_S_S_S_S_S_S_S_S_S_S_S_S_S_S_S_S_S_S_S_S_S_S_S_S_S_S_S_S_S_S_S_S_S_S_S_S_S_S_S_S_S_S_S_S_S_S_S_S_S_S_S_S_S_S_S_S_S_S_S_S_S_S_S_S_S_S_S_S_S_S_S_S_S_S_S_S_S_S_S_S_S_S_S_S_S_S_S_S_S_S_S_S_S_S_S_S_S_S_S_S_S_S_S_S_S_S_S_S_S_S_S_S_S_S_S_S_S_S__param_130,
	.param .u64 .ptr .align 1 _Z4racePiS_S_S_S_S_S_S_S_S_S_S_S_S_S_S_S_S_S_S_S_S_S_S_S_S_S_S_S_S_S_S_S_S_S_S_S_S_S_S_S_S_S_S_S_S_S_S_S_S_S_S_S_S_S_S_S_S_S_S_S_S_S_S_S_S_S_S_S_S_S_S_S_S_S_S_S_S_S_S_S_S_S_S_S_S_S_S_S_S_S_S_S_S_S_S_S_S_S_S_S_S_S_S_S_S_S_S_S_S_S_S_S_S_S_S_S_S_S_S_S_S_S_S_S_S_S_S_S_S_S_S_S_S_S_S_S_S_S_S_S_S_S_S_S_S_S_S_S_S_S_S_S_S_S_S_S_S_S_S_S_S_S_S_S_S_S_S_S_S_S_S_S_S_S_S_S_S_S_S_S_S_S_S_S_S_S_S_S_S_S_S_S_S_S_S_S_S_S_S_S_S_S_S_S_S_S_S_S_S_S_S_S_S_S_S_S_S_S_S_S_S_S_S_S_S_S_S_S_S_S_S_S_S_S_S_S_S_S_S_S_S_S_S_S_S_S_S_S_S_S_S_S_S_S_S_S_S_S_S_S_S_S_S_S_S_S_S_S_S_S_S_S_S_S_S_S_S_S_S_S_S_S_S_S_S_S_S_S_S_S_S_S_S_S_S_S_S_S_S_S_S_S_S_S_S_S_S_S_S_S_S_S_S_S_S_S_S_S_S_S_S_S_S_S_S_S_S_S_S_S_S_S_S_S_S_S_S_S_S_S_S_S_S_S_S_S_S_S_S_S_S_S_S_S_S_S_S_S_S_S_S_S_S_S_S_S_S_S_S_S_S_S_S_S_S_S_S_S_S_S_S_S_S_S_S_S_S_S_S_S_S_S_S_S_S_S_S_S_S_S_S_S_S_S_S_S_S_S_S_S_S_S_S_S_S_S_S_S_S_S_S_S_S_S_S_S_S_S_S_S_S_S_S_S_S_S_S_S_S_S_S_S_S_S_S_S_S_S_S_S_S_S_S_S_S_S_S_S_S_S_S_S_S_S_S_S_S_S_S_S_S_S_S_S_S_S_S_S_S_S_S_S_S_S_S_S_S_S_S_S_S_S_S_S_S_S_S_S_S_S_S_S_S_S_S_S_S_S_S_S_S__param_131,
	.param .u64 .ptr .align 1 _Z4racePiS_S_S_S_S_S_S_S_S_S_S_S_S_S_S_S_S_S_S_S_S_S_S_S_S_S_S_S_S_S_S_S_S_S_S_S_S_S_S_S_S_S_S_S_S_S_S_S_S_S_S_S_S_S_S_S_S_S_S_S_S_S_S_S_S_S_S_S_S_S_S_S_S_S_S_S_S_S_S_S_S_S_S_S_S_S_S_S_S_S_S_S_S_S_S_S_S_S_S_S_S_S_S_S_S_S_S_S_S_S_S_S_S_S_S_S_S_S_S_S_S_S_S_S_S_S_S_S_S_S_S_S_S_S_S_S_S_S_S_S_S_S_S_S_S_S_S_S_S_S_S_S_S_S_S_S_S_S_S_S_S_S_S_S_S_S_S_S_S_S_S_S_S_S_S_S_S_S_S_S_S_S_S_S_S_S_S_S_S_S_S_S_S_S_S_S_S_S_S_S_S_S_S_S_S_S_S_S_S_S_S_S_S_S_S_S_S_S_S_S_S_S_S_S_S_S_S_S_S_S_S_S_S_S_S_S_S_S_S_S_S_S_S_S_S_S_S_S_S_S_S_S_S_S_S_S_S_S_S_S_S_S_S_S_S_S_S_S_S_S_S_S_S_S_S_S_S_S_S_S_S_S_S_S_S_S_S_S_S_S_S_S_S_S_S_S_S_S_S_S_S_S_S_S_S_S_S_S_S_S_S_S_S_S_S_S_S_S_S_S_S_S_S_S_S_S_S_S_S_S_S_S_S_S_S_S_S_S_S_S_S_S_S_S_S_S_S_S_S_S_S_S_S_S_S_S_S_S_S_S_S_S_S_S_S_S_S_S_S_S_S_S_S_S_S_S_S_S_S_S_S_S_S_S_S_S_S_S_S_S_S_S_S_S_S_S_S_S_S_S_S_S_S_S_S_S_S_S_S_S_S_S_S_S_S_S_S_S_S_S_S_S_S_S_S_S_S_S_S_S_S_S_S_S_S_S_S_S_S_S_S_S_S_S_S_S_S_S_S_S_S_S_S_S_S_S_S_S_S_S_S_S_S_S_S_S_S_S_S_S_S_S_S_S_S_S_S_S_S_S_S_S_S_S_S_S_S_S_S_S_S_S_S_S_S_S_S_S_S_S_S_S_S_S_S_S_S_S_S_S_S__param_132,
	.param .u64 .ptr .align 1 _Z4racePiS_S_S_S_S_S_S_S_S_S_S_S_S_S_S_S_S_S_S_S_S_S_S_S_S_S_S_S_S_S_S_S_S_S_S_S_S_S_S_S_S_S_S_S_S_S_S_S_S_S_S_S_S_S_S_S_S_S_S_S_S_S_S_S_S_S_S_S_S_S_S_S_S_S_S_S_S_S_S_S_S_S_S_S_S_S_S_S_S_S_S_S_S_S_S_S_S_S_S_S_S_S_S_S_S_S_S_S_S_S_S_S_S_S_S_S_S_S_S_S_S_S_S_S_S_S_S_S_S_S_S_S_S_S_S_S_S_S_S_S_S_S_S_S_S_S_S_S_S_S_S_S_S_S_S_S_S_S_S_S_S_S_S_S_S_S_S_S_S_S_S_S_S_S_S_S_S_S_S_S_S_S_S_S_S_S_S_S_S_S_S_S_S_S_S_S_S_S_S_S_S_S_S_S_S_S_S_S_S_S_S_S_S_S_S_S_S_S_S_S_S_S_S_S_S_S_S_S_S_S_S_S_S_S_S_S_S_S_S_S_S_S_S_S_S_S_S_S_S_S_S_S_S_S_S_S_S_S_S_S_S_S_S_S_S_S_S_S_S_S_S_S_S_S_S_S_S_S_S_S_S_S_S_S_S_S_S_S_S_S_S_S_S_S_S_S_S_S_S_S_S_S_S_S_S_S_S_S_S_S_S_S_S_S_S_S_S_S_S_S_S_S_S_S_S_S_S_S_S_S_S_S_S_S_S_S_S_S_S_S_S_S_S_S_S_S_S_S_S_S_S_S_S_S_S_S_S_S_S_S_S_S_S_S_S_S_S_S_S_S_S_S_S_S_S_S_S_S_S_S_S_S_S_S_S_S_S_S_S_S_S_S_S_S_S_S_S_S_S_S_S_S_S_S_S_S_S_S_S_S_S_S_S_S_S_S_S_S_S_S_S_S_S_S_S_S_S_S_S_S_S_S_S_S_S_S_S_S_S_S_S_S_S_S_S_S_S_S_S_S_S_S_S_S_S_S_S_S_S_S_S_S_S_S_S_S_S_S_S_S_S_S_S_S_S_S_S_S_S_S_S_S_S_S_S_S_S_S_S_S_S_S_S_S_S_S_S_S_S_S_S_S_S_S_S_S_S_S_S_S_S__param_133,
	.param .u64 .ptr .align 1 _Z4racePiS_S_S_S_S_S_S_S_S_S_S_S_S_S_S_S_S_S_S_S_S_S_S_S_S_S_S_S_S_S_S_S_S_S_S_S_S_S_S_S_S_S_S_S_S_S_S_S_S_S_S_S_S_S_S_S_S_S_S_S_S_S_S_S_S_S_S_S_S_S_S_S_S_S_S_S_S_S_S_S_S_S_S_S_S_S_S_S_S_S_S_S_S_S_S_S_S_S_S_S_S_S_S_S_S_S_S_S_S_S_S_S_S_S_S_S_S_S_S_S_S_S_S_S_S_S_S_S_S_S_S_S_S_S_S_S_S_S_S_S_S_S_S_S_S_S_S_S_S_S_S_S_S_S_S_S_S_S_S_S_S_S_S_S_S_S_S_S_S_S_S_S_S_S_S_S_S_S_S_S_S_S_S_S_S_S_S_S_S_S_S_S_S_S_S_S_S_S_S_S_S_S_S_S_S_S_S_S_S_S_S_S_S_S_S_S_S_S_S_S_S_S_S_S_S_S_S_S_S_S_S_S_S_S_S_S_S_S_S_S_S_S_S_S_S_S_S_S_S_S_S_S_S_S_S_S_S_S_S_S_S_S_S_S_S_S_S_S_S_S_S_S_S_S_S_S_S_S_S_S_S_S_S_S_S_S_S_S_S_S_S_S_S_S_S_S_S_S_S_S_S_S_S_S_S_S_S_S_S_S_S_S_S_S_S_S_S_S_S_S_S_S_S_S_S_S_S_S_S_S_S_S_S_S_S_S_S_S_S_S_S_S_S_S_S_S_S_S_S_S_S_S_S_S_S_S_S_S_S_S_S_S_S_S_S_S_S_S_S_S_S_S_S_S_S_S_S_S_S_S_S_S_S_S_S_S_S_S_S_S_S_S_S_S_S_S_S_S_S_S_S_S_S_S_S_S_S_S_S_S_S_S_S_S_S_S_S_S_S_S_S_S_S_S_S_S_S_S_S_S_S_S_S_S_S_S_S_S_S_S_S_S_S_S_S_S_S_S_S_S_S_S_S_S_S_S_S_S_S_S_S_S_S_S_S_S_S_S_S_S_S_S_S_S_S_S_S_S_S_S_S_S_S_S_S_S_S_S_S_S_S_S_S_S_S_S_S_S_S_S_S_S_S_S_S_S_S_S_S_S_S__param_134,
	.param .u64 .ptr .align 1 _Z4racePiS_S_S_S_S_S_S_S_S_S_S_S_S_S_S_S_S_S_S_S_S_S_S_S_S_S_S_S_S_S_S_S_S_S_S_S_S_S_S_S_S_S_S_S_S_S_S_S_S_S_S_S_S_S_S_S_S_S_S_S_S_S_S_S_S_S_S_S_S_S_S_S_S_S_S_S_S_S_S_S_S_S_S_S_S_S_S_S_S_S_S_S_S_S_S_S_S_S_S_S_S_S_S_S_S_S_S_S_S_S_S_S_S_S_S_S_S_S_S_S_S_S_S_S_S_S_S_S_S_S_S_S_S_S_S_S_S_S_S_S_S_S_S_S_S_S_S_S_S_S_S_S_S_S_S_S_S_S_S_S_S_S_S_S_S_S_S_S_S_S_S_S_S_S_S_S_S_S_S_S_S_S_S_S_S_S_S_S_S_S_S_S_S_S_S_S_S_S_S_S_S_S_S_S_S_S_S_S_S_S_S_S_S_S_S_S_S_S_S_S_S_S_S_S_S_S_S_S_S_S_S_S_S_S_S_S_S_S_S_S_S_S_S_S_S_S_S_S_S_S_S_S_S_S_S_S_S_S_S_S_S_S_S_S_S_S_S_S_S_S_S_S_S_S_S_S_S_S_S_S_S_S_S_S_S_S_S_S_S_S_S_S_S_S_S_S_S_S_S_S_S_S_S_S_S_S_S_S_S_S_S_S_S_S_S_S_S_S_S_S_S_S_S_S_S_S_S_S_S_S_S_S_S_S_S_S_S_S_S_S_S_S_S_S_S_S_S_S_S_S_S_S_S_S_S_S_S_S_S_S_S_S_S_S_S_S_S_S_S_S_S_S_S_S_S_S_S_S_S_S_S_S_S_S_S_S_S_S_S_S_S_S_S_S_S_S_S_S_S_S_S_S_S_S_S_S_S_S_S_S_S_S_S_S_S_S_S_S_S_S_S_S_S_S_S_S_S_S_S_S_S_S_S_S_S_S_S_S_S_S_S_S_S_S_S_S_S_S_S_S_S_S_S_S_S_S_S_S_S_S_S_S_S_S_S_S_S_S_S_S_S_S_S_S_S_S_S_S_S_S_S_S_S_S_S_S_S_S_S_S_S_S_S_S_S_S_S_S_S_S_S_S_S_S_S_S_S_S_S_S_S__param_135,
	.param .u64 .ptr .align 1 _Z4racePiS_S_S_S_S_S_S_S_S_S_S_S_S_S_S_S_S_S_S_S_S_S_S_S_S_S_S_S_S_S_S_S_S_S_S_S_S_S_S_S_S_S_S_S_S_S_S_S_S_S_S_S_S_S_S_S_S_S_S_S_S_S_S_S_S_S_S_S_S_S_S_S_S_S_S_S_S_S_S_S_S_S_S_S_S_S_S_S_S_S_S_S_S_S_S_S_S_S_S_S_S_S_S_S_S_S_S_S_S_S_S_S_S_S_S_S_S_S_S_S_S_S_S_S_S_S_S_S_S_S_S_S_S_S_S_S_S_S_S_S_S_S_S_S_S_S_S_S_S_S_S_S_S_S_S_S_S_S_S_S_S_S_S_S_S_S_S_S_S_S_S_S_S_S_S_S_S_S_S_S_S_S_S_S_S_S_S_S_S_S_S_S_S_S_S_S_S_S_S_S_S_S_S_S_S_S_S_S_S_S_S_S_S_S_S_S_S_S_S_S_S_S_S_S_S_S_S_S_S_S_S_S_S_S_S_S_S_S_S_S_S_S_S_S_S_S_S_S_S_S_S_S_S_S_S_S_S_S_S_S_S_S_S_S_S_S_S_S_S_S_S_S_S_S_S_S_S_S_S_S_S_S_S_S_S_S_S_S_S_S_S_S_S_S_S_S_S_S_S_S_S_S_S_S_S_S_S_S_S_S_S_S_S_S_S_S_S_S_S_S_S_S_S_S_S_S_S_S_S_S_S_S_S_S_S_S_S_S_S_S_S_S_S_S_S_S_S_S_S_S_S_S_S_S_S_S_S_S_S_S_S_S_S_S_S_S_S_S_S_S_S_S_S_S_S_S_S_S_S_S_S_S_S_S_S_S_S_S_S_S_S_S_S_S_S_S_S_S_S_S_S_S_S_S_S_S_S_S_S_S_S_S_S_S_S_S_S_S_S_S_S_S_S_S_S_S_S_S_S_S_S_S_S_S_S_S_S_S_S_S_S_S_S_S_S_S_S_S_S_S_S_S_S_S_S_S_S_S_S_S_S_S_S_S_S_S_S_S_S_S_S_S_S_S_S_S_S_S_S_S_S_S_S_S_S_S_S_S_S_S_S_S_S_S_S_S_S_S_S_S_S_S_S_S_S_S_S_S_S_S_S__param_136,
	.param .u64 .ptr .align 1 _Z4racePiS_S_S_S_S_S_S_S_S_S_S_S_S_S_S_S_S_S_S_S_S_S_S_S_S_S_S_S_S_S_S_S_S_S_S_S_S_S_S_S_S_S_S_S_S_S_S_S_S_S_S_S_S_S_S_S_S_S_S_S_S_S_S_S_S_S_S_S_S_S_S_S_S_S_S_S_S_S_S_S_S_S_S_S_S_S_S_S_S_S_S_S_S_S_S_S_S_S_S_S_S_S_S_S_S_S_S_S_S_S_S_S_S_S_S_S_S_S_S_S_S_S_S_S_S_S_S_S_S_S_S_S_S_S_S_S_S_S_S_S_S_S_S_S_S_S_S_S_S_S_S_S_S_S_S_S_S_S_S_S_S_S_S_S_S_S_S_S_S_S_S_S_S_S_S_S_S_S_S_S_S_S_S_S_S_S_S_S_S_S_S_S_S_S_S_S_S_S_S_S_S_S_S_S_S_S_S_S_S_S_S_S_S_S_S_S_S_S_S_S_S_S_S_S_S_S_S_S_S_S_S_S_S_S_S_S_S_S_S_S_S_S_S_S_S_S_S_S_S_S_S_S_S_S_S_S_S_S_S_S_S_S_S_S_S_S_S_S_S_S_S_S_S_S_S_S_S_S_S_S_S_S_S_S_S_S_S_S_S_S_S_S_S_S_S_S_S_S_S_S_S_S_S_S_S_S_S_S_S_S_S_S_S_S_S_S_S_S_S_S_S_S_S_S_S_S_S_S_S_S_S_S_S_S_S_S_S_S_S_S_S_S_S_S_S_S_S_S_S_S_S_S_S_S_S_S_S_S_S_S_S_S_S_S_S_S_S_S_S_S_S_S_S_S_S_S_S_S_S_S_S_S_S_S_S_S_S_S_S_S_S_S_S_S_S_S_S_S_S_S_S_S_S_S_S_S_S_S_S_S_S_S_S_S_S_S_S_S_S_S_S_S_S_S_S_S_S_S_S_S_S_S_S_S_S_S_S_S_S_S_S_S_S_S_S_S_S_S_S_S_S_S_S_S_S_S_S_S_S_S_S_S_S_S_S_S_S_S_S_S_S_S_S_S_S_S_S_S_S_S_S_S_S_S_S_S_S_S_S_S_S_S_S_S_S_S_S_S_S_S_S_S_S_S_S_S_S_S_S_S_S__param_137,
	.param .u64 .ptr .align 1 _Z4racePiS_S_S_S_S_S_S_S_S_S_S_S_S_S_S_S_S_S_S_S_S_S_S_S_S_S_S_S_S_S_S_S_S_S_S_S_S_S_S_S_S_S_S_S_S_S_S_S_S_S_S_S_S_S_S_S_S_S_S_S_S_S_S_S_S_S_S_S_S_S_S_S_S_S_S_S_S_S_S_S_S_S_S_S_S_S_S_S_S_S_S_S_S_S_S_S_S_S_S_S_S_S_S_S_S_S_S_S_S_S_S_S_S_S_S_S_S_S_S_S_S_S_S_S_S_S_S_S_S_S_S_S_S_S_S_S_S_S_S_S_S_S_S_S_S_S_S_S_S_S_S_S_S_S_S_S_S_S_S_S_S_S_S_S_S_S_S_S_S_S_S_S_S_S_S_S_S_S_S_S_S_S_S_S_S_S_S_S_S_S_S_S_S_S_S_S_S_S_S_S_S_S_S_S_S_S_S_S_S_S_S_S_S_S_S_S_S_S_S_S_S_S_S_S_S_S_S_S_S_S_S_S_S_S_S_S_S_S_S_S_S_S_S_S_S_S_S_S_S_S_S_S_S_S_S_S_S_S_S_S_S_S_S_S_S_S_S_S_S_S_S_S_S_S_S_S_S_S_S_S_S_S_S_S_S_S_S_S_S_S_S_S_S_S_S_S_S_S_S_S_S_S_S_S_S_S_S_S_S_S_S_S_S_S_S_S_S_S_S_S_S_S_S_S_S_S_S_S_S_S_S_S_S_S_S_S_S_S_S_S_S_S_S_S_S_S_S_S_S_S_S_S_S_S_S_S_S_S_S_S_S_S_S_S_S_S_S_S_S_S_S_S_S_S_S_S_S_S_S_S_S_S_S_S_S_S_S_S_S_S_S_S_S_S_S_S_S_S_S_S_S_S_S_S_S_S_S_S_S_S_S_S_S_S_S_S_S_S_S_S_S_S_S_S_S_S_S_S_S_S_S_S_S_S_S_S_S_S_S_S_S_S_S_S_S_S_S_S_S_S_S_S_S_S_S_S_S_S_S_S_S_S_S_S_S_S_S_S_S_S_S_S_S_S_S_S_S_S_S_S_S_S_S_S_S_S_S_S_S_S_S_S_S_S_S_S_S_S_S_S_S_S_S_S_S_S_S_S_S_S_S__param_138,
	.param .u64 .ptr .align 1 _Z4racePiS_S_S_S_S_S_S_S_S_S_S_S_S_S_S_S_S_S_S_S_S_S_S_S_S_S_S_S_S_S_S_S_S_S_S_S_S_S_S_S_S_S_S_S_S_S_S_S_S_S_S_S_S_S_S_S_S_S_S_S_S_S_S_S_S_S_S_S_S_S_S_S_S_S_S_S_S_S_S_S_S_S_S_S_S_S_S_S_S_S_S_S_S_S_S_S_S_S_S_S_S_S_S_S_S_S_S_S_S_S_S_S_S_S_S_S_S_S_S_S_S_S_S_S_S_S_S_S_S_S_S_S_S_S_S_S_S_S_S_S_S_S_S_S_S_S_S_S_S_S_S_S_S_S_S_S_S_S_S_S_S_S_S_S_S_S_S_S_S_S_S_S_S_S_S_S_S_S_S_S_S_S_S_S_S_S_S_S_S_S_S_S_S_S_S_S_S_S_S_S_S_S_S_S_S_S_S_S_S_S_S_S_S_S_S_S_S_S_S_S_S_S_S_S_S_S_S_S_S_S_S_S_S_S_S_S_S_S_S_S_S_S_S_S_S_S_S_S_S_S_S_S_S_S_S_S_S_S_S_S_S_S_S_S_S_S_S_S_S_S_S_S_S_S_S_S_S_S_S_S_S_S_S_S_S_S_S_S_S_S_S_S_S_S_S_S_S_S_S_S_S_S_S_S_S_S_S_S_S_S_S_S_S_S_S_S_S_S_S_S_S_S_S_S_S_S_S_S_S_S_S_S_S_S_S_S_S_S_S_S_S_S_S_S_S_S_S_S_S_S_S_S_S_S_S_S_S_S_S_S_S_S_S_S_S_S_S_S_S_S_S_S_S_S_S_S_S_S_S_S_S_S_S_S_S_S_S_S_S_S_S_S_S_S_S_S_S_S_S_S_S_S_S_S_S_S_S_S_S_S_S_S_S_S_S_S_S_S_S_S_S_S_S_S_S_S_S_S_S_S_S_S_S_S_S_S_S_S_S_S_S_S_S_S_S_S_S_S_S_S_S_S_S_S_S_S_S_S_S_S_S_S_S_S_S_S_S_S_S_S_S_S_S_S_S_S_S_S_S_S_S_S_S_S_S_S_S_S_S_S_S_S_S_S_S_S_S_S_S_S_S_S_S_S_S_S_S_S_S_S_S__param_139,
	.param .u64 .ptr .align 1 _Z4racePiS_S_S_S_S_S_S_S_S_S_S_S_S_S_S_S_S_S_S_S_S_S_S_S_S_S_S_S_S_S_S_S_S_S_S_S_S_S_S_S_S_S_S_S_S_S_S_S_S_S_S_S_S_S_S_S_S_S_S_S_S_S_S_S_S_S_S_S_S_S_S_S_S_S_S_S_S_S_S_S_S_S_S_S_S_S_S_S_S_S_S_S_S_S_S_S_S_S_S_S_S_S_S_S_S_S_S_S_S_S_S_S_S_S_S_S_S_S_S_S_S_S_S_S_S_S_S_S_S_S_S_S_S_S_S_S_S_S_S_S_S_S_S_S_S_S_S_S_S_S_S_S_S_S_S_S_S_S_S_S_S_S_S_S_S_S_S_S_S_S_S_S_S_S_S_S_S_S_S_S_S_S_S_S_S_S_S_S_S_S_S_S_S_S_S_S_S_S_S_S_S_S_S_S_S_S_S_S_S_S_S_S_S_S_S_S_S_S_S_S_S_S_S_S_S_S_S_S_S_S_S_S_S_S_S_S_S_S_S_S_S_S_S_S_S_S_S_S_S_S_S_S_S_S_S_S_S_S_S_S_S_S_S_S_S_S_S_S_S_S_S_S_S_S_S_S_S_S_S_S_S_S_S_S_S_S_S_S_S_S_S_S_S_S_S_S_S_S_S_S_S_S_S_S_S_S_S_S_S_S_S_S_S_S_S_S_S_S_S_S_S_S_S_S_S_S_S_S_S_S_S_S_S_S_S_S_S_S_S_S_S_S_S_S_S_S_S_S_S_S_S_S_S_S_S_S_S_S_S_S_S_S_S_S_S_S_S_S_S_S_S_S_S_S_S_S_S_S_S_S_S_S_S_S_S_S_S_S_S_S_S_S_S_S_S_S_S_S_S_S_S_S_S_S_S_S_S_S_S_S_S_S_S_S_S_S_S_S_S_S_S_S_S_S_S_S_S_S_S_S_S_S_S_S_S_S_S_S_S_S_S_S_S_S_S_S_S_S_S_S_S_S_S_S_S_S_S_S_S_S_S_S_S_S_S_S_S_S_S_S_S_S_S_S_S_S_S_S_S_S_S_S_S_S_S_S_S_S_S_S_S_S_S_S_S_S_S_S_S_S_S_S_S_S_S_S_S_S_S_S_S__param_140,
	.param .u64 .ptr .align 1 _Z4racePiS_S_S_S_S_S_S_S_S_S_S_S_S_S_S_S_S_S_S_S_S_S_S_S_S_S_S_S_S_S_S_S_S_S_S_S_S_S_S_S_S_S_S_S_S_S_S_S_S_S_S_S_S_S_S_S_S_S_S_S_S_S_S_S_S_S_S_S_S_S_S_S_S_S_S_S_S_S_S_S_S_S_S_S_S_S_S_S_S_S_S_S_S_S_S_S_S_S_S_S_S_S_S_S_S_S_S_S_S_S_S_S_S_S_S_S_S_S_S_S_S_S_S_S_S_S_S_S_S_S_S_S_S_S_S_S_S_S_S_S_S_S_S_S_S_S_S_S_S_S_S_S_S_S_S_S_S_S_S_S_S_S_S_S_S_S_S_S_S_S_S_S_S_S_S_S_S_S_S_S_S_S_S_S_S_S_S_S_S_S_S_S_S_S_S_S_S_S_S_S_S_S_S_S_S_S_S_S_S_S_S_S_S_S_S_S_S_S_S_S_S_S_S_S_S_S_S_S_S_S_S_S_S_S_S_S_S_S_S_S_S_S_S_S_S_S_S_S_S_S_S_S_S_S_S_S_S_S_S_S_S_S_S_S_S_S_S_S_S_S_S_S_S_S_S_S_S_S_S_S_S_S_S_S_S_S_S_S_S_S_S_S_S_S_S_S_S_S_S_S_S_S_S_S_S_S_S_S_S_S_S_S_S_S_S_S_S_S_S_S_S_S_S_S_S_S_S_S_S_S_S_S_S_S_S_S_S_S_S_S_S_S_S_S_S_S_S_S_S_S_S_S_S_S_S_S_S_S_S_S_S_S_S_S_S_S_S_S_S_S_S_S_S_S_S_S_S_S_S_S_S_S_S_S_S_S_S_S_S_S_S_S_S_S_S_S_S_S_S_S_S_S_S_S_S_S_S_S_S_S_S_S_S_S_S_S_S_S_S_S_S_S_S_S_S_S_S_S_S_S_S_S_S_S_S_S_S_S_S_S_S_S_S_S_S_S_S_S_S_S_S_S_S_S_S_S_S_S_S_S_S_S_S_S_S_S_S_S_S_S_S_S_S_S_S_S_S_S_S_S_S_S_S_S_S_S_S_S_S_S_S_S_S_S_S_S_S_S_S_S_S_S_S_S_S_S_S_S_S_S_S__param_141,
	.param .u64 .ptr .align 1 _Z4racePiS_S_S_S_S_S_S_S_S_S_S_S_S_S_S_S_S_S_S_S_S_S_S_S_S_S_S_S_S_S_S_S_S_S_S_S_S_S_S_S_S_S_S_S_S_S_S_S_S_S_S_S_S_S_S_S_S_S_S_S_S_S_S_S_S_S_S_S_S_S_S_S_S_S_S_S_S_S_S_S_S_S_S_S_S_S_S_S_S_S_S_S_S_S_S_S_S_S_S_S_S_S_S_S_S_S_S_S_S_S_S_S_S_S_S_S_S_S_S_S_S_S_S_S_S_S_S_S_S_S_S_S_S_S_S_S_S_S_S_S_S_S_S_S_S_S_S_S_S_S_S_S_S_S_S_S_S_S_S_S_S_S_S_S_S_S_S_S_S_S_S_S_S_S_S_S_S_S_S_S_S_S_S_S_S_S_S_S_S_S_S_S_S_S_S_S_S_S_S_S_S_S_S_S_S_S_S_S_S_S_S_S_S_S_S_S_S_S_S_S_S_S_S_S_S_S_S_S_S_S_S_S_S_S_S_S_S_S_S_S_S_S_S_S_S_S_S_S_S_S_S_S_S_S_S_S_S_S_S_S_S_S_S_S_S_S_S_S_S_S_S_S_S_S_S_S_S_S_S_S_S_S_S_S_S_S_S_S_S_S_S_S_S_S_S_S_S_S_S_S_S_S_S_S_S_S_S_S_S_S_S_S_S_S_S_S_S_S_S_S_S_S_S_S_S_S_S_S_S_S_S_S_S_S_S_S_S_S_S_S_S_S_S_S_S_S_S_S_S_S_S_S_S_S_S_S_S_S_S_S_S_S_S_S_S_S_S_S_S_S_S_S_S_S_S_S_S_S_S_S_S_S_S_S_S_S_S_S_S_S_S_S_S_S_S_S_S_S_S_S_S_S_S_S_S_S_S_S_S_S_S_S_S_S_S_S_S_S_S_S_S_S_S_S_S_S_S_S_S_S_S_S_S_S_S_S_S_S_S_S_S_S_S_S_S_S_S_S_S_S_S_S_S_S_S_S_S_S_S_S_S_S_S_S_S_S_S_S_S_S_S_S_S_S_S_S_S_S_S_S_S_S_S_S_S_S_S_S_S_S_S_S_S_S_S_S_S_S_S_S_S_S_S_S_S_S_S_S_S_S_S__param_142,
	.param .u64 .ptr .align 1 _Z4racePiS_S_S_S_S_S_S_S_S_S_S_S_S_S_S_S_S_S_S_S_S_S_S_S_S_S_S_S_S_S_S_S_S_S_S_S_S_S_S_S_S_S_S_S_S_S_S_S_S_S_S_S_S_S_S_S_S_S_S_S_S_S_S_S_S_S_S_S_S_S_S_S_S_S_S_S_S_S_S_S_S_S_S_S_S_S_S_S_S_S_S_S_S_S_S_S_S_S_S_S_S_S_S_S_S_S_S_S_S_S_S_S_S_S_S_S_S_S_S_S_S_S_S_S_S_S_S_S_S_S_S_S_S_S_S_S_S_S_S_S_S_S_S_S_S_S_S_S_S_S_S_S_S_S_S_S_S_S_S_S_S_S_S_S_S_S_S_S_S_S_S_S_S_S_S_S_S_S_S_S_S_S_S_S_S_S_S_S_S_S_S_S_S_S_S_S_S_S_S_S_S_S_S_S_S_S_S_S_S_S_S_S_S_S_S_S_S_S_S_S_S_S_S_S_S_S_S_S_S_S_S_S_S_S_S_S_S_S_S_S_S_S_S_S_S_S_S_S_S_S_S_S_S_S_S_S_S_S_S_S_S_S_S_S_S_S_S_S_S_S_S_S_S_S_S_S_S_S_S_S_S_S_S_S_S_S_S_S_S_S_S_S_S_S_S_S_S_S_S_S_S_S_S_S_S_S_S_S_S_S_S_S_S_S_S_S_S_S_S_S_S_S_S_S_S_S_S_S_S_S_S_S_S_S_S_S_S_S_S_S_S_S_S_S_S_S_S_S_S_S_S_S_S_S_S_S_S_S_S_S_S_S_S_S_S_S_S_S_S_S_S_S_S_S_S_S_S_S_S_S_S_S_S_S_S_S_S_S_S_S_S_S_S_S_S_S_S_S_S_S_S_S_S_S_S_S_S_S_S_S_S_S_S_S_S_S_S_S_S_S_S_S_S_S_S_S_S_S_S_S_S_S_S_S_S_S_S_S_S_S_S_S_S_S_S_S_S_S_S_S_S_S_S_S_S_S_S_S_S_S_S_S_S_S_S_S_S_S_S_S_S_S_S_S_S_S_S_S_S_S_S_S_S_S_S_S_S_S_S_S_S_S_S_S_S_S_S_S_S_S_S_S_S_S_S_S_S_S_S_S_S__param_143,
	.param .u64 .ptr .align 1 _Z4racePiS_S_S_S_S_S_S_S_S_S_S_S_S_S_S_S_S_S_S_S_S_S_S_S_S_S_S_S_S_S_S_S_S_S_S_S_S_S_S_S_S_S_S_S_S_S_S_S_S_S_S_S_S_S_S_S_S_S_S_S_S_S_S_S_S_S_S_S_S_S_S_S_S_S_S_S_S_S_S_S_S_S_S_S_S_S_S_S_S_S_S_S_S_S_S_S_S_S_S_S_S_S_S_S_S_S_S_S_S_S_S_S_S_S_S_S_S_S_S_S_S_S_S_S_S_S_S_S_S_S_S_S_S_S_S_S_S_S_S_S_S_S_S_S_S_S_S_S_S_S_S_S_S_S_S_S_S_S_S_S_S_S_S_S_S_S_S_S_S_S_S_S_S_S_S_S_S_S_S_S_S_S_S_S_S_S_S_S_S_S_S_S_S_S_S_S_S_S_S_S_S_S_S_S_S_S_S_S_S_S_S_S_S_S_S_S_S_S_S_S_S_S_S_S_S_S_S_S_S_S_S_S_S_S_S_S_S_S_S_S_S_S_S_S_S_S_S_S_S_S_S_S_S_S_S_S_S_S_S_S_S_S_S_S_S_S_S_S_S_S_S_S_S_S_S_S_S_S_S_S_S_S_S_S_S_S_S_S_S_S_S_S_S_S_S_S_S_S_S_S_S_S_S_S_S_S_S_S_S_S_S_S_S_S_S_S_S_S_S_S_S_S_S_S_S_S_S_S_S_S_S_S_S_S_S_S_S_S_S_S_S_S_S_S_S_S_S_S_S_S_S_S_S_S_S_S_S_S_S_S_S_S_S_S_S_S_S_S_S_S_S_S_S_S_S_S_S_S_S_S_S_S_S_S_S_S_S_S_S_S_S_S_S_S_S_S_S_S_S_S_S_S_S_S_S_S_S_S_S_S_S_S_S_S_S_S_S_S_S_S_S_S_S_S_S_S_S_S_S_S_S_S_S_S_S_S_S_S_S_S_S_S_S_S_S_S_S_S_S_S_S_S_S_S_S_S_S_S_S_S_S_S_S_S_S_S_S_S_S_S_S_S_S_S_S_S_S_S_S_S_S_S_S_S_S_S_S_S_S_S_S_S_S_S_S_S_S_S_S_S_S_S_S_S_S_S_S_S_S_S_S__param_144,
	.param .u64 .ptr .align 1 _Z4racePiS_S_S_S_S_S_S_S_S_S_S_S_S_S_S_S_S_S_S_S_S_S_S_S_S_S_S_S_S_S_S_S_S_S_S_S_S_S_S_S_S_S_S_S_S_S_S_S_S_S_S_S_S_S_S_S_S_S_S_S_S_S_S_S_S_S_S_S_S_S_S_S_S_S_S_S_S_S_S_S_S_S_S_S_S_S_S_S_S_S_S_S_S_S_S_S_S_S_S_S_S_S_S_S_S_S_S_S_S_S_S_S_S_S_S_S_S_S_S_S_S_S_S_S_S_S_S_S_S_S_S_S_S_S_S_S_S_S_S_S_S_S_S_S_S_S_S_S_S_S_S_S_S_S_S_S_S_S_S_S_S_S_S_S_S_S_S_S_S_S_S_S_S_S_S_S_S_S_S_S_S_S_S_S_S_S_S_S_S_S_S_S_S_S_S_S_S_S_S_S_S_S_S_S_S_S_S_S_S_S_S_S_S_S_S_S_S_S_S_S_S_S_S_S_S_S_S_S_S_S_S_S_S_S_S_S_S_S_S_S_S_S_S_S_S_S_S_S_S_S_S_S_S_S_S_S_S_S_S_S_S_S_S_S_S_S_S_S_S_S_S_S_S_S_S_S_S_S_S_S_S_S_S_S_S_S_S_S_S_S_S_S_S_S_S_S_S_S_S_S_S_S_S_S_S_S_S_S_S_S_S_S_S_S_S_S_S_S_S_S_S_S_S_S_S_S_S_S_S_S_S_S_S_S_S_S_S_S_S_S_S_S_S_S_S_S_S_S_S_S_S_S_S_S_S_S_S_S_S_S_S_S_S_S_S_S_S_S_S_S_S_S_S_S_S_S_S_S_S_S_S_S_S_S_S_S_S_S_S_S_S_S_S_S_S_S_S_S_S_S_S_S_S_S_S_S_S_S_S_S_S_S_S_S_S_S_S_S_S_S_S_S_S_S_S_S_S_S_S_S_S_S_S_S_S_S_S_S_S_S_S_S_S_S_S_S_S_S_S_S_S_S_S_S_S_S_S_S_S_S_S_S_S_S_S_S_S_S_S_S_S_S_S_S_S_S_S_S_S_S_S_S_S_S_S_S_S_S_S_S_S_S_S_S_S_S_S_S_S_S_S_S_S_S_S_S_S_S_S_S_S__param_145,
	.param .u64 .ptr .align 1 _Z4racePiS_S_S_S_S_S_S_S_S_S_S_S_S_S_S_S_S_S_S_S_S_S_S_S_S_S_S_S_S_S_S_S_S_S_S_S_S_S_S_S_S_S_S_S_S_S_S_S_S_S_S_S_S_S_S_S_S_S_S_S_S_S_S_S_S_S_S_S_S_S_S_S_S_S_S_S_S_S_S_S_S_S_S_S_S_S_S_S_S_S_S_S_S_S_S_S_S_S_S_S_S_S_S_S_S_S_S_S_S_S_S_S_S_S_S_S_S_S_S_S_S_S_S_S_S_S_S_S_S_S_S_S_S_S_S_S_S_S_S_S_S_S_S_S_S_S_S_S_S_S_S_S_S_S_S_S_S_S_S_S_S_S_S_S_S_S_S_S_S_S_S_S_S_S_S_S_S_S_S_S_S_S_S_S_S_S_S_S_S_S_S_S_S_S_S_S_S_S_S_S_S_S_S_S_S_S_S_S_S_S_S_S_S_S_S_S_S_S_S_S_S_S_S_S_S_S_S_S_S_S_S_S_S_S_S_S_S_S_S_S_S_S_S_S_S_S_S_S_S_S_S_S_S_S_S_S_S_S_S_S_S_S_S_S_S_S_S_S_S_S_S_S_S_S_S_S_S_S_S_S_S_S_S_S_S_S_S_S_S_S_S_S_S_S_S_S_S_S_S_S_S_S_S_S_S_S_S_S_S_S_S_S_S_S_S_S_S_S_S_S_S_S_S_S_S_S_S_S_S_S_S_S_S_S_S_S_S_S_S_S_S_S_S_S_S_S_S_S_S_S_S_S_S_S_S_S_S_S_S_S_S_S_S_S_S_S_S_S_S_S_S_S_S_S_S_S_S_S_S_S_S_S_S_S_S_S_S_S_S_S_S_S_S_S_S_S_S_S_S_S_S_S_S_S_S_S_S_S_S_S_S_S_S_S_S_S_S_S_S_S_S_S_S_S_S_S_S_S_S_S_S_S_S_S_S_S_S_S_S_S_S_S_S_S_S_S_S_S_S_S_S_S_S_S_S_S_S_S_S_S_S_S_S_S_S_S_S_S_S_S_S_S_S_S_S_S_S_S_S_S_S_S_S_S_S_S_S_S_S_S_S_S_S_S_S_S_S_S_S_S_S_S_S_S_S_S_S_S_S_S_S__param_146,
	.param .u64 .ptr .align 1 _Z4racePiS_S_S_S_S_S_S_S_S_S_S_S_S_S_S_S_S_S_S_S_S_S_S_S_S_S_S_S_S_S_S_S_S_S_S_S_S_S_S_S_S_S_S_S_S_S_S_S_S_S_S_S_S_S_S_S_S_S_S_S_S_S_S_S_S_S_S_S_S_S_S_S_S_S_S_S_S_S_S_S_S_S_S_S_S_S_S_S_S_S_S_S_S_S_S_S_S_S_S_S_S_S_S_S_S_S_S_S_S_S_S_S_S_S_S_S_S_S_S_S_S_S_S_S_S_S_S_S_S_S_S_S_S_S_S_S_S_S_S_S_S_S_S_S_S_S_S_S_S_S_S_S_S_S_S_S_S_S_S_S_S_S_S_S_S_S_S_S_S_S_S_S_S_S_S_S_S_S_S_S_S_S_S_S_S_S_S_S_S_S_S_S_S_S_S_S_S_S_S_S_S_S_S_S_S_S_S_S_S_S_S_S_S_S_S_S_S_S_S_S_S_S_S_S_S_S_S_S_S_S_S_S_S_S_S_S_S_S_S_S_S_S_S_S_S_S_S_S_S_S_S_S_S_S_S_S_S_S_S_S_S_S_S_S_S_S_S_S_S_S_S_S_S_S_S_S_S_S_S_S_S_S_S_S_S_S_S_S_S_S_S_S_S_S_S_S_S_S_S_S_S_S_S_S_S_S_S_S_S_S_S_S_S_S_S_S_S_S_S_S_S_S_S_S_S_S_S_S_S_S_S_S_S_S_S_S_S_S_S_S_S_S_S_S_S_S_S_S_S_S_S_S_S_S_S_S_S_S_S_S_S_S_S_S_S_S_S_S_S_S_S_S_S_S_S_S_S_S_S_S_S_S_S_S_S_S_S_S_S_S_S_S_S_S_S_S_S_S_S_S_S_S_S_S_S_S_S_S_S_S_S_S_S_S_S_S_S_S_S_S_S_S_S_S_S_S_S_S_S_S_S_S_S_S_S_S_S_S_S_S_S_S_S_S_S_S_S_S_S_S_S_S_S_S_S_S_S_S_S_S_S_S_S_S_S_S_S_S_S_S_S_S_S_S_S_S_S_S_S_S_S_S_S_S_S_S_S_S_S_S_S_S_S_S_S_S_S_S_S_S_S_S_S_S_S_S_S_S_S_S_S__param_147,
	.param .u64 .ptr .align 1 _Z4racePiS_S_S_S_S_S_S_S_S_S_S_S_S_S_S_S_S_S_S_S_S_S_S_S_S_S_S_S_S_S_S_S_S_S_S_S_S_S_S_S_S_S_S_S_S_S_S_S_S_S_S_S_S_S_S_S_S_S_S_S_S_S_S_S_S_S_S_S_S_S_S_S_S_S_S_S_S_S_S_S_S_S_S_S_S_S_S_S_S_S_S_S_S_S_S_S_S_S_S_S_S_S_S_S_S_S_S_S_S_S_S_S_S_S_S_S_S_S_S_S_S_S_S_S_S_S_S_S_S_S_S_S_S_S_S_S_S_S_S_S_S_S_S_S_S_S_S_S_S_S_S_S_S_S_S_S_S_S_S_S_S_S_S_S_S_S_S_S_S_S_S_S_S_S_S_S_S_S_S_S_S_S_S_S_S_S_S_S_S_S_S_S_S_S_S_S_S_S_S_S_S_S_S_S_S_S_S_S_S_S_S_S_S_S_S_S_S_S_S_S_S_S_S_S_S_S_S_S_S_S_S_S_S_S_S_S_S_S_S_S_S_S_S_S_S_S_S_S_S_S_S_S_S_S_S_S_S_S_S_S_S_S_S_S_S_S_S_S_S_S_S_S_S_S_S_S_S_S_S_S_S_S_S_S_S_S_S_S_S_S_S_S_S_S_S_S_S_S_S_S_S_S_S_S_S_S_S_S_S_S_S_S_S_S_S_S_S_S_S_S_S_S_S_S_S_S_S_S_S_S_S_S_S_S_S_S_S_S_S_S_S_S_S_S_S_S_S_S_S_S_S_S_S_S_S_S_S_S_S_S_S_S_S_S_S_S_S_S_S_S_S_S_S_S_S_S_S_S_S_S_S_S_S_S_S_S_S_S_S_S_S_S_S_S_S_S_S_S_S_S_S_S_S_S_S_S_S_S_S_S_S_S_S_S_S_S_S_S_S_S_S_S_S_S_S_S_S_S_S_S_S_S_S_S_S_S_S_S_S_S_S_S_S_S_S_S_S_S_S_S_S_S_S_S_S_S_S_S_S_S_S_S_S_S_S_S_S_S_S_S_S_S_S_S_S_S_S_S_S_S_S_S_S_S_S_S_S_S_S_S_S_S_S_S_S_S_S_S_S_S_S_S_S_S_S_S_S_S_S_S_S__param_148,
	.param .u64 .ptr .align 1 _Z4racePiS_S_S_S_S_S_S_S_S_S_S_S_S_S_S_S_S_S_S_S_S_S_S_S_S_S_S_S_S_S_S_S_S_S_S_S_S_S_S_S_S_S_S_S_S_S_S_S_S_S_S_S_S_S_S_S_S_S_S_S_S_S_S_S_S_S_S_S_S_S_S_S_S_S_S_S_S_S_S_S_S_S_S_S_S_S_S_S_S_S_S_S_S_S_S_S_S_S_S_S_S_S_S_S_S_S_S_S_S_S_S_S_S_S_S_S_S_S_S_S_S_S_S_S_S_S_S_S_S_S_S_S_S_S_S_S_S_S_S_S_S_S_S_S_S_S_S_S_S_S_S_S_S_S_S_S_S_S_S_S_S_S_S_S_S_S_S_S_S_S_S_S_S_S_S_S_S_S_S_S_S_S_S_S_S_S_S_S_S_S_S_S_S_S_S_S_S_S_S_S_S_S_S_S_S_S_S_S_S_S_S_S_S_S_S_S_S_S_S_S_S_S_S_S_S_S_S_S_S_S_S_S_S_S_S_S_S_S_S_S_S_S_S_S_S_S_S_S_S_S_S_S_S_S_S_S_S_S_S_S_S_S_S_S_S_S_S_S_S_S_S_S_S_S_S_S_S_S_S_S_S_S_S_S_S_S_S_S_S_S_S_S_S_S_S_S_S_S_S_S_S_S_S_S_S_S_S_S_S_S_S_S_S_S_S_S_S_S_S_S_S_S_S_S_S_S_S_S_S_S_S_S_S_S_S_S_S_S_S_S_S_S_S_S_S_S_S_S_S_S_S_S_S_S_S_S_S_S_S_S_S_S_S_S_S_S_S_S_S_S_S_S_S_S_S_S_S_S_S_S_S_S_S_S_S_S_S_S_S_S_S_S_S_S_S_S_S_S_S_S_S_S_S_S_S_S_S_S_S_S_S_S_S_S_S_S_S_S_S_S_S_S_S_S_S_S_S_S_S_S_S_S_S_S_S_S_S_S_S_S_S_S_S_S_S_S_S_S_S_S_S_S_S_S_S_S_S_S_S_S_S_S_S_S_S_S_S_S_S_S_S_S_S_S_S_S_S_S_S_S_S_S_S_S_S_S_S_S_S_S_S_S_S_S_S_S_S_S_S_S_S_S_S_S_S_S_S_S_S_S_S__param_149,
	.param .u64 .ptr .align 1 _Z4racePiS_S_S_S_S_S_S_S_S_S_S_S_S_S_S_S_S_S_S_S_S_S_S_S_S_S_S_S_S_S_S_S_S_S_S_S_S_S_S_S_S_S_S_S_S_S_S_S_S_S_S_S_S_S_S_S_S_S_S_S_S_S_S_S_S_S_S_S_S_S_S_S_S_S_S_S_S_S_S_S_S_S_S_S_S_S_S_S_S_S_S_S_S_S_S_S_S_S_S_S_S_S_S_S_S_S_S_S_S_S_S_S_S_S_S_S_S_S_S_S_S_S_S_S_S_S_S_S_S_S_S_S_S_S_S_S_S_S_S_S_S_S_S_S_S_S_S_S_S_S_S_S_S_S_S_S_S_S_S_S_S_S_S_S_S_S_S_S_S_S_S_S_S_S_S_S_S_S_S_S_S_S_S_S_S_S_S_S_S_S_S_S_S_S_S_S_S_S_S_S_S_S_S_S_S_S_S_S_S_S_S_S_S_S_S_S_S_S_S_S_S_S_S_S_S_S_S_S_S_S_S_S_S_S_S_S_S_S_S_S_S_S_S_S_S_S_S_S_S_S_S_S_S_S_S_S_S_S_S_S_S_S_S_S_S_S_S_S_S_S_S_S_S_S_S_S_S_S_S_S_S_S_S_S_S_S_S_S_S_S_S_S_S_S_S_S_S_S_S_S_S_S_S_S_S_S_S_S_S_S_S_S_S_S_S_S_S_S_S_S_S_S_S_S_S_S_S_S_S_S_S_S_S_S_S_S_S_S_S_S_S_S_S_S_S_S_S_S_S_S_S_S_S_S_S_S_S_S_S_S_S_S_S_S_S_S_S_S_S_S_S_S_S_S_S_S_S_S_S_S_S_S_S_S_S_S_S_S_S_S_S_S_S_S_S_S_S_S_S_S_S_S_S_S_S_S_S_S_S_S_S_S_S_S_S_S_S_S_S_S_S_S_S_S_S_S_S_S_S_S_S_S_S_S_S_S_S_S_S_S_S_S_S_S_S_S_S_S_S_S_S_S_S_S_S_S_S_S_S_S_S_S_S_S_S_S_S_S_S_S_S_S_S_S_S_S_S_S_S_S_S_S_S_S_S_S_S_S_S_S_S_S_S_S_S_S_S_S_S_S_S_S_S_S_S_S_S_S_S_S_S__param_150,
	.param .u64 .ptr .align 1 _Z4racePiS_S_S_S_S_S_S_S_S_S_S_S_S_S_S_S_S_S_S_S_S_S_S_S_S_S_S_S_S_S_S_S_S_S_S_S_S_S_S_S_S_S_S_S_S_S_S_S_S_S_S_S_S_S_S_S_S_S_S_S_S_S_S_S_S_S_S_S_S_S_S_S_S_S_S_S_S_S_S_S_S_S_S_S_S_S_S_S_S_S_S_S_S_S_S_S_S_S_S_S_S_S_S_S_S_S_S_S_S_S_S_S_S_S_S_S_S_S_S_S_S_S_S_S_S_S_S_S_S_S_S_S_S_S_S_S_S_S_S_S_S_S_S_S_S_S_S_S_S_S_S_S_S_S_S_S_S_S_S_S_S_S_S_S_S_S_S_S_S_S_S_S_S_S_S_S_S_S_S_S_S_S_S_S_S_S_S_S_S_S_S_S_S_S_S_S_S_S_S_S_S_S_S_S_S_S_S_S_S_S_S_S_S_S_S_S_S_S_S_S_S_S_S_S_S_S_S_S_S_S_S_S_S_S_S_S_S_S_S_S_S_S_S_S_S_S_S_S_S_S_S_S_S_S_S_S_S_S_S_S_S_S_S_S_S_S_S_S_S_S_S_S_S_S_S_S_S_S_S_S_S_S_S_S_S_S_S_S_S_S_S_S_S_S_S_S_S_S_S_S_S_S_S_S_S_S_S_S_S_S_S_S_S_S_S_S_S_S_S_S_S_S_S_S_S_S_S_S_S_S_S_S_S_S_S_S_S_S_S_S_S_S_S_S_S_S_S_S_S_S_S_S_S_S_S_S_S_S_S_S_S_S_S_S_S_S_S_S_S_S_S_S_S_S_S_S_S_S_S_S_S_S_S_S_S_S_S_S_S_S_S_S_S_S_S_S_S_S_S_S_S_S_S_S_S_S_S_S_S_S_S_S_S_S_S_S_S_S_S_S_S_S_S_S_S_S_S_S_S_S_S_S_S_S_S_S_S_S_S_S_S_S_S_S_S_S_S_S_S_S_S_S_S_S_S_S_S_S_S_S_S_S_S_S_S_S_S_S_S_S_S_S_S_S_S_S_S_S_S_S_S_S_S_S_S_S_S_S_S_S_S_S_S_S_S_S_S_S_S_S_S_S_S_S_S_S_S_S_S_S_S__param_151,
	.param .u64 .ptr .align 1 _Z4racePiS_S_S_S_S_S_S_S_S_S_S_S_S_S_S_S_S_S_S_S_S_S_S_S_S_S_S_S_S_S_S_S_S_S_S_S_S_S_S_S_S_S_S_S_S_S_S_S_S_S_S_S_S_S_S_S_S_S_S_S_S_S_S_S_S_S_S_S_S_S_S_S_S_S_S_S_S_S_S_S_S_S_S_S_S_S_S_S_S_S_S_S_S_S_S_S_S_S_S_S_S_S_S_S_S_S_S_S_S_S_S_S_S_S_S_S_S_S_S_S_S_S_S_S_S_S_S_S_S_S_S_S_S_S_S_S_S_S_S_S_S_S_S_S_S_S_S_S_S_S_S_S_S_S_S_S_S_S_S_S_S_S_S_S_S_S_S_S_S_S_S_S_S_S_S_S_S_S_S_S_S_S_S_S_S_S_S_S_S_S_S_S_S_S_S_S_S_S_S_S_S_S_S_S_S_S_S_S_S_S_S_S_S_S_S_S_S_S_S_S_S_S_S_S_S_S_S_S_S_S_S_S_S_S_S_S_S_S_S_S_S_S_S_S_S_S_S_S_S_S_S_S_S_S_S_S_S_S_S_S_S_S_S_S_S_S_S_S_S_S_S_S_S_S_S_S_S_S_S_S_S_S_S_S_S_S_S_S_S_S_S_S_S_S_S_S_S_S_S_S_S_S_S_S_S_S_S_S_S_S_S_S_S_S_S_S_S_S_S_S_S_S_S_S_S_S_S_S_S_S_S_S_S_S_S_S_S_S_S_S_S_S_S_S_S_S_S_S_S_S_S_S_S_S_S_S_S_S_S_S_S_S_S_S_S_S_S_S_S_S_S_S_S_S_S_S_S_S_S_S_S_S_S_S_S_S_S_S_S_S_S_S_S_S_S_S_S_S_S_S_S_S_S_S_S_S_S_S_S_S_S_S_S_S_S_S_S_S_S_S_S_S_S_S_S_S_S_S_S_S_S_S_S_S_S_S_S_S_S_S_S_S_S_S_S_S_S_S_S_S_S_S_S_S_S_S_S_S_S_S_S_S_S_S_S_S_S_S_S_S_S_S_S_S_S_S_S_S_S_S_S_S_S_S_S_S_S_S_S_S_S_S_S_S_S_S_S_S_S_S_S_S_S_S_S_S_S_S_S_S_S__param_152,
	.param .u64 .ptr .align 1 _Z4racePiS_S_S_S_S_S_S_S_S_S_S_S_S_S_S_S_S_S_S_S_S_S_S_S_S_S_S_S_S_S_S_S_S_S_S_S_S_S_S_S_S_S_S_S_S_S_S_S_S_S_S_S_S_S_S_S_S_S_S_S_S_S_S_S_S_S_S_S_S_S_S_S_S_S_S_S_S_S_S_S_S_S_S_S_S_S_S_S_S_S_S_S_S_S_S_S_S_S_S_S_S_S_S_S_S_S_S_S_S_S_S_S_S_S_S_S_S_S_S_S_S_S_S_S_S_S_S_S_S_S_S_S_S_S_S_S_S_S_S_S_S_S_S_S_S_S_S_S_S_S_S_S_S_S_S_S_S_S_S_S_S_S_S_S_S_S_S_S_S_S_S_S_S_S_S_S_S_S_S_S_S_S_S_S_S_S_S_S_S_S_S_S_S_S_S_S_S_S_S_S_S_S_S_S_S_S_S_S_S_S_S_S_S_S_S_S_S_S_S_S_S_S_S_S_S_S_S_S_S_S_S_S_S_S_S_S_S_S_S_S_S_S_S_S_S_S_S_S_S_S_S_S_S_S_S_S_S_S_S_S_S_S_S_S_S_S_S_S_S_S_S_S_S_S_S_S_S_S_S_S_S_S_S_S_S_S_S_S_S_S_S_S_S_S_S_S_S_S_S_S_S_S_S_S_S_S_S_S_S_S_S_S_S_S_S_S_S_S_S_S_S_S_S_S_S_S_S_S_S_S_S_S_S_S_S_S_S_S_S_S_S_S_S_S_S_S_S_S_S_S_S_S_S_S_S_S_S_S_S_S_S_S_S_S_S_S_S_S_S_S_S_S_S_S_S_S_S_S_S_S_S_S_S_S_S_S_S_S_S_S_S_S_S_S_S_S_S_S_S_S_S_S_S_S_S_S_S_S_S_S_S_S_S_S_S_S_S_S_S_S_S_S_S_S_S_S_S_S_S_S_S_S_S_S_S_S_S_S_S_S_S_S_S_S_S_S_S_S_S_S_S_S_S_S_S_S_S_S_S_S_S_S_S_S_S_S_S_S_S_S_S_S_S_S_S_S_S_S_S_S_S_S_S_S_S_S_S_S_S_S_S_S_S_S_S_S_S_S_S_S_S_S_S_S_S_S_S_S_S_S_S__param_153,
	.param .u64 .ptr .align 1 _Z4racePiS_S_S_S_S_S_S_S_S_S_S_S_S_S_S_S_S_S_S_S_S_S_S_S_S_S_S_S_S_S_S_S_S_S_S_S_S_S_S_S_S_S_S_S_S_S_S_S_S_S_S_S_S_S_S_S_S_S_S_S_S_S_S_S_S_S_S_S_S_S_S_S_S_S_S_S_S_S_S_S_S_S_S_S_S_S_S_S_S_S_S_S_S_S_S_S_S_S_S_S_S_S_S_S_S_S_S_S_S_S_S_S_S_S_S_S_S_S_S_S_S_S_S_S_S_S_S_S_S_S_S_S_S_S_S_S_S_S_S_S_S_S_S_S_S_S_S_S_S_S_S_S_S_S_S_S_S_S_S_S_S_S_S_S_S_S_S_S_S_S_S_S_S_S_S_S_S_S_S_S_S_S_S_S_S_S_S_S_S_S_S_S_S_S_S_S_S_S_S_S_S_S_S_S_S_S_S_S_S_S_S_S_S_S_S_S_S_S_S_S_S_S_S_S_S_S_S_S_S_S_S_S_S_S_S_S_S_S_S_S_S_S_S_S_S_S_S_S_S_S_S_S_S_S_S_S_S_S_S_S_S_S_S_S_S_S_S_S_S_S_S_S_S_S_S_S_S_S_S_S_S_S_S_S_S_S_S_S_S_S_S_S_S_S_S_S_S_S_S_S_S_S_S_S_S_S_S_S_S_S_S_S_S_S_S_S_S_S_S_S_S_S_S_S_S_S_S_S_S_S_S_S_S_S_S_S_S_S_S_S_S_S_S_S_S_S_S_S_S_S_S_S_S_S_S_S_S_S_S_S_S_S_S_S_S_S_S_S_S_S_S_S_S_S_S_S_S_S_S_S_S_S_S_S_S_S_S_S_S_S_S_S_S_S_S_S_S_S_S_S_S_S_S_S_S_S_S_S_S_S_S_S_S_S_S_S_S_S_S_S_S_S_S_S_S_S_S_S_S_S_S_S_S_S_S_S_S_S_S_S_S_S_S_S_S_S_S_S_S_S_S_S_S_S_S_S_S_S_S_S_S_S_S_S_S_S_S_S_S_S_S_S_S_S_S_S_S_S_S_S_S_S_S_S_S_S_S_S_S_S_S_S_S_S_S_S_S_S_S_S_S_S_S_S_S_S_S_S_S_S_S__param_154,
	.param .u64 .ptr .align 1 _Z4racePiS_S_S_S_S_S_S_S_S_S_S_S_S_S_S_S_S_S_S_S_S_S_S_S_S_S_S_S_S_S_S_S_S_S_S_S_S_S_S_S_S_S_S_S_S_S_S_S_S_S_S_S_S_S_S_S_S_S_S_S_S_S_S_S_S_S_S_S_S_S_S_S_S_S_S_S_S_S_S_S_S_S_S_S_S_S_S_S_S_S_S_S_S_S_S_S_S_S_S_S_S_S_S_S_S_S_S_S_S_S_S_S_S_S_S_S_S_S_S_S_S_S_S_S_S_S_S_S_S_S_S_S_S_S_S_S_S_S_S_S_S_S_S_S_S_S_S_S_S_S_S_S_S_S_S_S_S_S_S_S_S_S_S_S_S_S_S_S_S_S_S_S_S_S_S_S_S_S_S_S_S_S_S_S_S_S_S_S_S_S_S_S_S_S_S_S_S_S_S_S_S_S_S_S_S_S_S_S_S_S_S_S_S_S_S_S_S_S_S_S_S_S_S_S_S_S_S_S_S_S_S_S_S_S_S_S_S_S_S_S_S_S_S_S_S_S_S_S_S_S_S_S_S_S_S_S_S_S_S_S_S_S_S_S_S_S_S_S_S_S_S_S_S_S_S_S_S_S_S_S_S_S_S_S_S_S_S_S_S_S_S_S_S_S_S_S_S_S_S_S_S_S_S_S_S_S_S_S_S_S_S_S_S_S_S_S_S_S_S_S_S_S_S_S_S_S_S_S_S_S_S_S_S_S_S_S_S_S_S_S_S_S_S_S_S_S_S_S_S_S_S_S_S_S_S_S_S_S_S_S_S_S_S_S_S_S_S_S_S_S_S_S_S_S_S_S_S_S_S_S_S_S_S_S_S_S_S_S_S_S_S_S_S_S_S_S_S_S_S_S_S_S_S_S_S_S_S_S_S_S_S_S_S_S_S_S_S_S_S_S_S_S_S_S_S_S_S_S_S_S_S_S_S_S_S_S_S_S_S_S_S_S_S_S_S_S_S_S_S_S_S_S_S_S_S_S_S_S_S_S_S_S_S_S_S_S_S_S_S_S_S_S_S_S_S_S_S_S_S_S_S_S_S_S_S_S_S_S_S_S_S_S_S_S_S_S_S_S_S_S_S_S_S_S_S_S_S_S_S_S_S__param_155,
	.param .u64 .ptr .align 1 _Z4racePiS_S_S_S_S_S_S_S_S_S_S_S_S_S_S_S_S_S_S_S_S_S_S_S_S_S_S_S_S_S_S_S_S_S_S_S_S_S_S_S_S_S_S_S_S_S_S_S_S_S_S_S_S_S_S_S_S_S_S_S_S_S_S_S_S_S_S_S_S_S_S_S_S_S_S_S_S_S_S_S_S_S_S_S_S_S_S_S_S_S_S_S_S_S_S_S_S_S_S_S_S_S_S_S_S_S_S_S_S_S_S_S_S_S_S_S_S_S_S_S_S_S_S_S_S_S_S_S_S_S_S_S_S_S_S_S_S_S_S_S_S_S_S_S_S_S_S_S_S_S_S_S_S_S_S_S_S_S_S_S_S_S_S_S_S_S_S_S_S_S_S_S_S_S_S_S_S_S_S_S_S_S_S_S_S_S_S_S_S_S_S_S_S_S_S_S_S_S_S_S_S_S_S_S_S_S_S_S_S_S_S_S_S_S_S_S_S_S_S_S_S_S_S_S_S_S_S_S_S_S_S_S_S_S_S_S_S_S_S_S_S_S_S_S_S_S_S_S_S_S_S_S_S_S_S_S_S_S_S_S_S_S_S_S_S_S_S_S_S_S_S_S_S_S_S_S_S_S_S_S_S_S_S_S_S_S_S_S_S_S_S_S_S_S_S_S_S_S_S_S_S_S_S_S_S_S_S_S_S_S_S_S_S_S_S_S_S_S_S_S_S_S_S_S_S_S_S_S_S_S_S_S_S_S_S_S_S_S_S_S_S_S_S_S_S_S_S_S_S_S_S_S_S_S_S_S_S_S_S_S_S_S_S_S_S_S_S_S_S_S_S_S_S_S_S_S_S_S_S_S_S_S_S_S_S_S_S_S_S_S_S_S_S_S_S_S_S_S_S_S_S_S_S_S_S_S_S_S_S_S_S_S_S_S_S_S_S_S_S_S_S_S_S_S_S_S_S_S_S_S_S_S_S_S_S_S_S_S_S_S_S_S_S_S_S_S_S_S_S_S_S_S_S_S_S_S_S_S_S_S_S_S_S_S_S_S_S_S_S_S_S_S_S_S_S_S_S_S_S_S_S_S_S_S_S_S_S_S_S_S_S_S_S_S_S_S_S_S_S_S_S_S_S_S_S_S_S_S_S_S_S__param_156,
	.param .u64 .ptr .align 1 _Z4racePiS_S_S_S_S_S_S_S_S_S_S_S_S_S_S_S_S_S_S_S_S_S_S_S_S_S_S_S_S_S_S_S_S_S_S_S_S_S_S_S_S_S_S_S_S_S_S_S_S_S_S_S_S_S_S_S_S_S_S_S_S_S_S_S_S_S_S_S_S_S_S_S_S_S_S_S_S_S_S_S_S_S_S_S_S_S_S_S_S_S_S_S_S_S_S_S_S_S_S_S_S_S_S_S_S_S_S_S_S_S_S_S_S_S_S_S_S_S_S_S_S_S_S_S_S_S_S_S_S_S_S_S_S_S_S_S_S_S_S_S_S_S_S_S_S_S_S_S_S_S_S_S_S_S_S_S_S_S_S_S_S_S_S_S_S_S_S_S_S_S_S_S_S_S_S_S_S_S_S_S_S_S_S_S_S_S_S_S_S_S_S_S_S_S_S_S_S_S_S_S_S_S_S_S_S_S_S_S_S_S_S_S_S_S_S_S_S_S_S_S_S_S_S_S_S_S_S_S_S_S_S_S_S_S_S_S_S_S_S_S_S_S_S_S_S_S_S_S_S_S_S_S_S_S_S_S_S_S_S_S_S_S_S_S_S_S_S_S_S_S_S_S_S_S_S_S_S_S_S_S_S_S_S_S_S_S_S_S_S_S_S_S_S_S_S_S_S_S_S_S_S_S_S_S_S_S_S_S_S_S_S_S_S_S_S_S_S_S_S_S_S_S_S_S_S_S_S_S_S_S_S_S_S_S_S_S_S_S_S_S_S_S_S_S_S_S_S_S_S_S_S_S_S_S_S_S_S_S_S_S_S_S_S_S_S_S_S_S_S_S_S_S_S_S_S_S_S_S_S_S_S_S_S_S_S_S_S_S_S_S_S_S_S_S_S_S_S_S_S_S_S_S_S_S_S_S_S_S_S_S_S_S_S_S_S_S_S_S_S_S_S_S_S_S_S_S_S_S_S_S_S_S_S_S_S_S_S_S_S_S_S_S_S_S_S_S_S_S_S_S_S_S_S_S_S_S_S_S_S_S_S_S_S_S_S_S_S_S_S_S_S_S_S_S_S_S_S_S_S_S_S_S_S_S_S_S_S_S_S_S_S_S_S_S_S_S_S_S_S_S_S_S_S_S_S_S_S_S_S_S_S__param_157,
	.param .u64 .ptr .align 1 _Z4racePiS_S_S_S_S_S_S_S_S_S_S_S_S_S_S_S_S_S_S_S_S_S_S_S_S_S_S_S_S_S_S_S_S_S_S_S_S_S_S_S_S_S_S_S_S_S_S_S_S_S_S_S_S_S_S_S_S_S_S_S_S_S_S_S_S_S_S_S_S_S_S_S_S_S_S_S_S_S_S_S_S_S_S_S_S_S_S_S_S_S_S_S_S_S_S_S_S_S_S_S_S_S_S_S_S_S_S_S_S_S_S_S_S_S_S_S_S_S_S_S_S_S_S_S_S_S_S_S_S_S_S_S_S_S_S_S_S_S_S_S_S_S_S_S_S_S_S_S_S_S_S_S_S_S_S_S_S_S_S_S_S_S_S_S_S_S_S_S_S_S_S_S_S_S_S_S_S_S_S_S_S_S_S_S_S_S_S_S_S_S_S_S_S_S_S_S_S_S_S_S_S_S_S_S_S_S_S_S_S_S_S_S_S_S_S_S_S_S_S_S_S_S_S_S_S_S_S_S_S_S_S_S_S_S_S_S_S_S_S_S_S_S_S_S_S_S_S_S_S_S_S_S_S_S_S_S_S_S_S_S_S_S_S_S_S_S_S_S_S_S_S_S_S_S_S_S_S_S_S_S_S_S_S_S_S_S_S_S_S_S_S_S_S_S_S_S_S_S_S_S_S_S_S_S_S_S_S_S_S_S_S_S_S_S_S_S_S_S_S_S_S_S_S_S_S_S_S_S_S_S_S_S_S_S_S_S_S_S_S_S_S_S_S_S_S_S_S_S_S_S_S_S_S_S_S_S_S_S_S_S_S_S_S_S_S_S_S_S_S_S_S_S_S_S_S_S_S_S_S_S_S_S_S_S_S_S_S_S_S_S_S_S_S_S_S_S_S_S_S_S_S_S_S_S_S_S_S_S_S_S_S_S_S_S_S_S_S_S_S_S_S_S_S_S_S_S_S_S_S_S_S_S_S_S_S_S_S_S_S_S_S_S_S_S_S_S_S_S_S_S_S_S_S_S_S_S_S_S_S_S_S_S_S_S_S_S_S_S_S_S_S_S_S_S_S_S_S_S_S_S_S_S_S_S_S_S_S_S_S_S_S_S_S_S_S_S_S_S_S_S_S_S_S_S_S_S_S_S_S_S_S__param_158,
	.param .u64 .ptr .align 1 _Z4racePiS_S_S_S_S_S_S_S_S_S_S_S_S_S_S_S_S_S_S_S_S_S_S_S_S_S_S_S_S_S_S_S_S_S_S_S_S_S_S_S_S_S_S_S_S_S_S_S_S_S_S_S_S_S_S_S_S_S_S_S_S_S_S_S_S_S_S_S_S_S_S_S_S_S_S_S_S_S_S_S_S_S_S_S_S_S_S_S_S_S_S_S_S_S_S_S_S_S_S_S_S_S_S_S_S_S_S_S_S_S_S_S_S_S_S_S_S_S_S_S_S_S_S_S_S_S_S_S_S_S_S_S_S_S_S_S_S_S_S_S_S_S_S_S_S_S_S_S_S_S_S_S_S_S_S_S_S_S_S_S_S_S_S_S_S_S_S_S_S_S_S_S_S_S_S_S_S_S_S_S_S_S_S_S_S_S_S_S_S_S_S_S_S_S_S_S_S_S_S_S_S_S_S_S_S_S_S_S_S_S_S_S_S_S_S_S_S_S_S_S_S_S_S_S_S_S_S_S_S_S_S_S_S_S_S_S_S_S_S_S_S_S_S_S_S_S_S_S_S_S_S_S_S_S_S_S_S_S_S_S_S_S_S_S_S_S_S_S_S_S_S_S_S_S_S_S_S_S_S_S_S_S_S_S_S_S_S_S_S_S_S_S_S_S_S_S_S_S_S_S_S_S_S_S_S_S_S_S_S_S_S_S_S_S_S_S_S_S_S_S_S_S_S_S_S_S_S_S_S_S_S_S_S_S_S_S_S_S_S_S_S_S_S_S_S_S_S_S_S_S_S_S_S_S_S_S_S_S_S_S_S_S_S_S_S_S_S_S_S_S_S_S_S_S_S_S_S_S_S_S_S_S_S_S_S_S_S_S_S_S_S_S_S_S_S_S_S_S_S_S_S_S_S_S_S_S_S_S_S_S_S_S_S_S_S_S_S_S_S_S_S_S_S_S_S_S_S_S_S_S_S_S_S_S_S_S_S_S_S_S_S_S_S_S_S_S_S_S_S_S_S_S_S_S_S_S_S_S_S_S_S_S_S_S_S_S_S_S_S_S_S_S_S_S_S_S_S_S_S_S_S_S_S_S_S_S_S_S_S_S_S_S_S_S_S_S_S_S_S_S_S_S_S_S_S_S_S_S_S_S_S__param_159,
	.param .u64 .ptr .align 1 _Z4racePiS_S_S_S_S_S_S_S_S_S_S_S_S_S_S_S_S_S_S_S_S_S_S_S_S_S_S_S_S_S_S_S_S_S_S_S_S_S_S_S_S_S_S_S_S_S_S_S_S_S_S_S_S_S_S_S_S_S_S_S_S_S_S_S_S_S_S_S_S_S_S_S_S_S_S_S_S_S_S_S_S_S_S_S_S_S_S_S_S_S_S_S_S_S_S_S_S_S_S_S_S_S_S_S_S_S_S_S_S_S_S_S_S_S_S_S_S_S_S_S_S_S_S_S_S_S_S_S_S_S_S_S_S_S_S_S_S_S_S_S_S_S_S_S_S_S_S_S_S_S_S_S_S_S_S_S_S_S_S_S_S_S_S_S_S_S_S_S_S_S_S_S_S_S_S_S_S_S_S_S_S_S_S_S_S_S_S_S_S_S_S_S_S_S_S_S_S_S_S_S_S_S_S_S_S_S_S_S_S_S_S_S_S_S_S_S_S_S_S_S_S_S_S_S_S_S_S_S_S_S_S_S_S_S_S_S_S_S_S_S_S_S_S_S_S_S_S_S_S_S_S_S_S_S_S_S_S_S_S_S_S_S_S_S_S_S_S_S_S_S_S_S_S_S_S_S_S_S_S_S_S_S_S_S_S_S_S_S_S_S_S_S_S_S_S_S_S_S_S_S_S_S_S_S_S_S_S_S_S_S_S_S_S_S_S_S_S_S_S_S_S_S_S_S_S_S_S_S_S_S_S_S_S_S_S_S_S_S_S_S_S_S_S_S_S_S_S_S_S_S_S_S_S_S_S_S_S_S_S_S_S_S_S_S_S_S_S_S_S_S_S_S_S_S_S_S_S_S_S_S_S_S_S_S_S_S_S_S_S_S_S_S_S_S_S_S_S_S_S_S_S_S_S_S_S_S_S_S_S_S_S_S_S_S_S_S_S_S_S_S_S_S_S_S_S_S_S_S_S_S_S_S_S_S_S_S_S_S_S_S_S_S_S_S_S_S_S_S_S_S_S_S_S_S_S_S_S_S_S_S_S_S_S_S_S_S_S_S_S_S_S_S_S_S_S_S_S_S_S_S_S_S_S_S_S_S_S_S_S_S_S_S_S_S_S_S_S_S_S_S_S_S_S_S_S_S_S_S_S_S_S__param_160,
	.param .u64 .ptr .align 1 _Z4racePiS_S_S_S_S_S_S_S_S_S_S_S_S_S_S_S_S_S_S_S_S_S_S_S_S_S_S_S_S_S_S_S_S_S_S_S_S_S_S_S_S_S_S_S_S_S_S_S_S_S_S_S_S_S_S_S_S_S_S_S_S_S_S_S_S_S_S_S_S_S_S_S_S_S_S_S_S_S_S_S_S_S_S_S_S_S_S_S_S_S_S_S_S_S_S_S_S_S_S_S_S_S_S_S_S_S_S_S_S_S_S_S_S_S_S_S_S_S_S_S_S_S_S_S_S_S_S_S_S_S_S_S_S_S_S_S_S_S_S_S_S_S_S_S_S_S_S_S_S_S_S_S_S_S_S_S_S_S_S_S_S_S_S_S_S_S_S_S_S_S_S_S_S_S_S_S_S_S_S_S_S_S_S_S_S_S_S_S_S_S_S_S_S_S_S_S_S_S_S_S_S_S_S_S_S_S_S_S_S_S_S_S_S_S_S_S_S_S_S_S_S_S_S_S_S_S_S_S_S_S_S_S_S_S_S_S_S_S_S_S_S_S_S_S_S_S_S_S_S_S_S_S_S_S_S_S_S_S_S_S_S_S_S_S_S_S_S_S_S_S_S_S_S_S_S_S_S_S_S_S_S_S_S_S_S_S_S_S_S_S_S_S_S_S_S_S_S_S_S_S_S_S_S_S_S_S_S_S_S_S_S_S_S_S_S_S_S_S_S_S_S_S_S_S_S_S_S_S_S_S_S_S_S_S_S_S_S_S_S_S_S_S_S_S_S_S_S_S_S_S_S_S_S_S_S_S_S_S_S_S_S_S_S_S_S_S_S_S_S_S_S_S_S_S_S_S_S_S_S_S_S_S_S_S_S_S_S_S_S_S_S_S_S_S_S_S_S_S_S_S_S_S_S_S_S_S_S_S_S_S_S_S_S_S_S_S_S_S_S_S_S_S_S_S_S_S_S_S_S_S_S_S_S_S_S_S_S_S_S_S_S_S_S_S_S_S_S_S_S_S_S_S_S_S_S_S_S_S_S_S_S_S_S_S_S_S_S_S_S_S_S_S_S_S_S_S_S_S_S_S_S_S_S_S_S_S_S_S_S_S_S_S_S_S_S_S_S_S_S_S_S_S_S_S_S_S_S_S_S_S_S__param_161,
	.param .u64 .ptr .align 1 _Z4racePiS_S_S_S_S_S_S_S_S_S_S_S_S_S_S_S_S_S_S_S_S_S_S_S_S_S_S_S_S_S_S_S_S_S_S_S_S_S_S_S_S_S_S_S_S_S_S_S_S_S_S_S_S_S_S_S_S_S_S_S_S_S_S_S_S_S_S_S_S_S_S_S_S_S_S_S_S_S_S_S_S_S_S_S_S_S_S_S_S_S_S_S_S_S_S_S_S_S_S_S_S_S_S_S_S_S_S_S_S_S_S_S_S_S_S_S_S_S_S_S_S_S_S_S_S_S_S_S_S_S_S_S_S_S_S_S_S_S_S_S_S_S_S_S_S_S_S_S_S_S_S_S_S_S_S_S_S_S_S_S_S_S_S_S_S_S_S_S_S_S_S_S_S_S_S_S_S_S_S_S_S_S_S_S_S_S_S_S_S_S_S_S_S_S_S_S_S_S_S_S_S_S_S_S_S_S_S_S_S_S_S_S_S_S_S_S_S_S_S_S_S_S_S_S_S_S_S_S_S_S_S_S_S_S_S_S_S_S_S_S_S_S_S_S_S_S_S_S_S_S_S_S_S_S_S_S_S_S_S_S_S_S_S_S_S_S_S_S_S_S_S_S_S_S_S_S_S_S_S_S_S_S_S_S_S_S_S_S_S_S_S_S_S_S_S_S_S_S_S_S_S_S_S_S_S_S_S_S_S_S_S_S_S_S_S_S_S_S_S_S_S_S_S_S_S_S_S_S_S_S_S_S_S_S_S_S_S_S_S_S_S_S_S_S_S_S_S_S_S_S_S_S_S_S_S_S_S_S_S_S_S_S_S_S_S_S_S_S_S_S_S_S_S_S_S_S_S_S_S_S_S_S_S_S_S_S_S_S_S_S_S_S_S_S_S_S_S_S_S_S_S_S_S_S_S_S_S_S_S_S_S_S_S_S_S_S_S_S_S_S_S_S_S_S_S_S_S_S_S_S_S_S_S_S_S_S_S_S_S_S_S_S_S_S_S_S_S_S_S_S_S_S_S_S_S_S_S_S_S_S_S_S_S_S_S_S_S_S_S_S_S_S_S_S_S_S_S_S_S_S_S_S_S_S_S_S_S_S_S_S_S_S_S_S_S_S_S_S_S_S_S_S_S_S_S_S_S_S_S_S_S__param_162,
	.param .u64 .ptr .align 1 _Z4racePiS_S_S_S_S_S_S_S_S_S_S_S_S_S_S_S_S_S_S_S_S_S_S_S_S_S_S_S_S_S_S_S_S_S_S_S_S_S_S_S_S_S_S_S_S_S_S_S_S_S_S_S_S_S_S_S_S_S_S_S_S_S_S_S_S_S_S_S_S_S_S_S_S_S_S_S_S_S_S_S_S_S_S_S_S_S_S_S_S_S_S_S_S_S_S_S_S_S_S_S_S_S_S_S_S_S_S_S_S_S_S_S_S_S_S_S_S_S_S_S_S_S_S_S_S_S_S_S_S_S_S_S_S_S_S_S_S_S_S_S_S_S_S_S_S_S_S_S_S_S_S_S_S_S_S_S_S_S_S_S_S_S_S_S_S_S_S_S_S_S_S_S_S_S_S_S_S_S_S_S_S_S_S_S_S_S_S_S_S_S_S_S_S_S_S_S_S_S_S_S_S_S_S_S_S_S_S_S_S_S_S_S_S_S_S_S_S_S_S_S_S_S_S_S_S_S_S_S_S_S_S_S_S_S_S_S_S_S_S_S_S_S_S_S_S_S_S_S_S_S_S_S_S_S_S_S_S_S_S_S_S_S_S_S_S_S_S_S_S_S_S_S_S_S_S_S_S_S_S_S_S_S_S_S_S_S_S_S_S_S_S_S_S_S_S_S_S_S_S_S_S_S_S_S_S_S_S_S_S_S_S_S_S_S_S_S_S_S_S_S_S_S_S_S_S_S_S_S_S_S_S_S_S_S_S_S_S_S_S_S_S_S_S_S_S_S_S_S_S_S_S_S_S_S_S_S_S_S_S_S_S_S_S_S_S_S_S_S_S_S_S_S_S_S_S_S_S_S_S_S_S_S_S_S_S_S_S_S_S_S_S_S_S_S_S_S_S_S_S_S_S_S_S_S_S_S_S_S_S_S_S_S_S_S_S_S_S_S_S_S_S_S_S_S_S_S_S_S_S_S_S_S_S_S_S_S_S_S_S_S_S_S_S_S_S_S_S_S_S_S_S_S_S_S_S_S_S_S_S_S_S_S_S_S_S_S_S_S_S_S_S_S_S_S_S_S_S_S_S_S_S_S_S_S_S_S_S_S_S_S_S_S_S_S_S_S_S_S_S_S_S_S_S_S_S_S_S_S_S_S_S__param_163,
	.param .u64 .ptr .align 1 _Z4racePiS_S_S_S_S_S_S_S_S_S_S_S_S_S_S_S_S_S_S_S_S_S_S_S_S_S_S_S_S_S_S_S_S_S_S_S_S_S_S_S_S_S_S_S_S_S_S_S_S_S_S_S_S_S_S_S_S_S_S_S_S_S_S_S_S_S_S_S_S_S_S_S_S_S_S_S_S_S_S_S_S_S_S_S_S_S_S_S_S_S_S_S_S_S_S_S_S_S_S_S_S_S_S_S_S_S_S_S_S_S_S_S_S_S_S_S_S_S_S_S_S_S_S_S_S_S_S_S_S_S_S_S_S_S_S_S_S_S_S_S_S_S_S_S_S_S_S_S_S_S_S_S_S_S_S_S_S_S_S_S_S_S_S_S_S_S_S_S_S_S_S_S_S_S_S_S_S_S_S_S_S_S_S_S_S_S_S_S_S_S_S_S_S_S_S_S_S_S_S_S_S_S_S_S_S_S_S_S_S_S_S_S_S_S_S_S_S_S_S_S_S_S_S_S_S_S_S_S_S_S_S_S_S_S_S_S_S_S_S_S_S_S_S_S_S_S_S_S_S_S_S_S_S_S_S_S_S_S_S_S_S_S_S_S_S_S_S_S_S_S_S_S_S_S_S_S_S_S_S_S_S_S_S_S_S_S_S_S_S_S_S_S_S_S_S_S_S_S_S_S_S_S_S_S_S_S_S_S_S_S_S_S_S_S_S_S_S_S_S_S_S_S_S_S_S_S_S_S_S_S_S_S_S_S_S_S_S_S_S_S_S_S_S_S_S_S_S_S_S_S_S_S_S_S_S_S_S_S_S_S_S_S_S_S_S_S_S_S_S_S_S_S_S_S_S_S_S_S_S_S_S_S_S_S_S_S_S_S_S_S_S_S_S_S_S_S_S_S_S_S_S_S_S_S_S_S_S_S_S_S_S_S_S_S_S_S_S_S_S_S_S_S_S_S_S_S_S_S_S_S_S_S_S_S_S_S_S_S_S_S_S_S_S_S_S_S_S_S_S_S_S_S_S_S_S_S_S_S_S_S_S_S_S_S_S_S_S_S_S_S_S_S_S_S_S_S_S_S_S_S_S_S_S_S_S_S_S_S_S_S_S_S_S_S_S_S_S_S_S_S_S_S_S_S_S_S_S_S_S_S_S__param_164,
	.param .u64 .ptr .align 1 _Z4racePiS_S_S_S_S_S_S_S_S_S_S_S_S_S_S_S_S_S_S_S_S_S_S_S_S_S_S_S_S_S_S_S_S_S_S_S_S_S_S_S_S_S_S_S_S_S_S_S_S_S_S_S_S_S_S_S_S_S_S_S_S_S_S_S_S_S_S_S_S_S_S_S_S_S_S_S_S_S_S_S_S_S_S_S_S_S_S_S_S_S_S_S_S_S_S_S_S_S_S_S_S_S_S_S_S_S_S_S_S_S_S_S_S_S_S_S_S_S_S_S_S_S_S_S_S_S_S_S_S_S_S_S_S_S_S_S_S_S_S_S_S_S_S_S_S_S_S_S_S_S_S_S_S_S_S_S_S_S_S_S_S_S_S_S_S_S_S_S_S_S_S_S_S_S_S_S_S_S_S_S_S_S_S_S_S_S_S_S_S_S_S_S_S_S_S_S_S_S_S_S_S_S_S_S_S_S_S_S_S_S_S_S_S_S_S_S_S_S_S_S_S_S_S_S_S_S_S_S_S_S_S_S_S_S_S_S_S_S_S_S_S_S_S_S_S_S_S_S_S_S_S_S_S_S_S_S_S_S_S_S_S_S_S_S_S_S_S_S_S_S_S_S_S_S_S_S_S_S_S_S_S_S_S_S_S_S_S_S_S_S_S_S_S_S_S_S_S_S_S_S_S_S_S_S_S_S_S_S_S_S_S_S_S_S_S_S_S_S_S_S_S_S_S_S_S_S_S_S_S_S_S_S_S_S_S_S_S_S_S_S_S_S_S_S_S_S_S_S_S_S_S_S_S_S_S_S_S_S_S_S_S_S_S_S_S_S_S_S_S_S_S_S_S_S_S_S_S_S_S_S_S_S_S_S_S_S_S_S_S_S_S_S_S_S_S_S_S_S_S_S_S_S_S_S_S_S_S_S_S_S_S_S_S_S_S_S_S_S_S_S_S_S_S_S_S_S_S_S_S_S_S_S_S_S_S_S_S_S_S_S_S_S_S_S_S_S_S_S_S_S_S_S_S_S_S_S_S_S_S_S_S_S_S_S_S_S_S_S_S_S_S_S_S_S_S_S_S_S_S_S_S_S_S_S_S_S_S_S_S_S_S_S_S_S_S_S_S_S_S_S_S_S_S_S_S_S_S_S_S_S_S__param_165,
	.param .u64 .ptr .align 1 _Z4racePiS_S_S_S_S_S_S_S_S_S_S_S_S_S_S_S_S_S_S_S_S_S_S_S_S_S_S_S_S_S_S_S_S_S_S_S_S_S_S_S_S_S_S_S_S_S_S_S_S_S_S_S_S_S_S_S_S_S_S_S_S_S_S_S_S_S_S_S_S_S_S_S_S_S_S_S_S_S_S_S_S_S_S_S_S_S_S_S_S_S_S_S_S_S_S_S_S_S_S_S_S_S_S_S_S_S_S_S_S_S_S_S_S_S_S_S_S_S_S_S_S_S_S_S_S_S_S_S_S_S_S_S_S_S_S_S_S_S_S_S_S_S_S_S_S_S_S_S_S_S_S_S_S_S_S_S_S_S_S_S_S_S_S_S_S_S_S_S_S_S_S_S_S_S_S_S_S_S_S_S_S_S_S_S_S_S_S_S_S_S_S_S_S_S_S_S_S_S_S_S_S_S_S_S_S_S_S_S_S_S_S_S_S_S_S_S_S_S_S_S_S_S_S_S_S_S_S_S_S_S_S_S_S_S_S_S_S_S_S_S_S_S_S_S_S_S_S_S_S_S_S_S_S_S_S_S_S_S_S_S_S_S_S_S_S_S_S_S_S_S_S_S_S_S_S_S_S_S_S_S_S_S_S_S_S_S_S_S_S_S_S_S_S_S_S_S_S_S_S_S_S_S_S_S_S_S_S_S_S_S_S_S_S_S_S_S_S_S_S_S_S_S_S_S_S_S_S_S_S_S_S_S_S_S_S_S_S_S_S_S_S_S_S_S_S_S_S_S_S_S_S_S_S_S_S_S_S_S_S_S_S_S_S_S_S_S_S_S_S_S_S_S_S_S_S_S_S_S_S_S_S_S_S_S_S_S_S_S_S_S_S_S_S_S_S_S_S_S_S_S_S_S_S_S_S_S_S_S_S_S_S_S_S_S_S_S_S_S_S_S_S_S_S_S_S_S_S_S_S_S_S_S_S_S_S_S_S_S_S_S_S_S_S_S_S_S_S_S_S_S_S_S_S_S_S_S_S_S_S_S_S_S_S_S_S_S_S_S_S_S_S_S_S_S_S_S_S_S_S_S_S_S_S_S_S_S_S_S_S_S_S_S_S_S_S_S_S_S_S_S_S_S_S_S_S_S_S_S_S_S_S__param_166,
	.param .u64 .ptr .align 1 _Z4racePiS_S_S_S_S_S_S_S_S_S_S_S_S_S_S_S_S_S_S_S_S_S_S_S_S_S_S_S_S_S_S_S_S_S_S_S_S_S_S_S_S_S_S_S_S_S_S_S_S_S_S_S_S_S_S_S_S_S_S_S_S_S_S_S_S_S_S_S_S_S_S_S_S_S_S_S_S_S_S_S_S_S_S_S_S_S_S_S_S_S_S_S_S_S_S_S_S_S_S_S_S_S_S_S_S_S_S_S_S_S_S_S_S_S_S_S_S_S_S_S_S_S_S_S_S_S_S_S_S_S_S_S_S_S_S_S_S_S_S_S_S_S_S_S_S_S_S_S_S_S_S_S_S_S_S_S_S_S_S_S_S_S_S_S_S_S_S_S_S_S_S_S_S_S_S_S_S_S_S_S_S_S_S_S_S_S_S_S_S_S_S_S_S_S_S_S_S_S_S_S_S_S_S_S_S_S_S_S_S_S_S_S_S_S_S_S_S_S_S_S_S_S_S_S_S_S_S_S_S_S_S_S_S_S_S_S_S_S_S_S_S_S_S_S_S_S_S_S_S_S_S_S_S_S_S_S_S_S_S_S_S_S_S_S_S_S_S_S_S_S_S_S_S_S_S_S_S_S_S_S_S_S_S_S_S_S_S_S_S_S_S_S_S_S_S_S_S_S_S_S_S_S_S_S_S_S_S_S_S_S_S_S_S_S_S_S_S_S_S_S_S_S_S_S_S_S_S_S_S_S_S_S_S_S_S_S_S_S_S_S_S_S_S_S_S_S_S_S_S_S_S_S_S_S_S_S_S_S_S_S_S_S_S_S_S_S_S_S_S_S_S_S_S_S_S_S_S_S_S_S_S_S_S_S_S_S_S_S_S_S_S_S_S_S_S_S_S_S_S_S_S_S_S_S_S_S_S_S_S_S_S_S_S_S_S_S_S_S_S_S_S_S_S_S_S_S_S_S_S_S_S_S_S_S_S_S_S_S_S_S_S_S_S_S_S_S_S_S_S_S_S_S_S_S_S_S_S_S_S_S_S_S_S_S_S_S_S_S_S_S_S_S_S_S_S_S_S_S_S_S_S_S_S_S_S_S_S_S_S_S_S_S_S_S_S_S_S_S_S_S_S_S_S_S_S_S_S_S_S_S_S__param_167,
	.param .u64 .ptr .align 1 _Z4racePiS_S_S_S_S_S_S_S_S_S_S_S_S_S_S_S_S_S_S_S_S_S_S_S_S_S_S_S_S_S_S_S_S_S_S_S_S_S_S_S_S_S_S_S_S_S_S_S_S_S_S_S_S_S_S_S_S_S_S_S_S_S_S_S_S_S_S_S_S_S_S_S_S_S_S_S_S_S_S_S_S_S_S_S_S_S_S_S_S_S_S_S_S_S_S_S_S_S_S_S_S_S_S_S_S_S_S_S_S_S_S_S_S_S_S_S_S_S_S_S_S_S_S_S_S_S_S_S_S_S_S_S_S_S_S_S_S_S_S_S_S_S_S_S_S_S_S_S_S_S_S_S_S_S_S_S_S_S_S_S_S_S_S_S_S_S_S_S_S_S_S_S_S_S_S_S_S_S_S_S_S_S_S_S_S_S_S_S_S_S_S_S_S_S_S_S_S_S_S_S_S_S_S_S_S_S_S_S_S_S_S_S_S_S_S_S_S_S_S_S_S_S_S_S_S_S_S_S_S_S_S_S_S_S_S_S_S_S_S_S_S_S_S_S_S_S_S_S_S_S_S_S_S_S_S_S_S_S_S_S_S_S_S_S_S_S_S_S_S_S_S_S_S_S_S_S_S_S_S_S_S_S_S_S_S_S_S_S_S_S_S_S_S_S_S_S_S_S_S_S_S_S_S_S_S_S_S_S_S_S_S_S_S_S_S_S_S_S_S_S_S_S_S_S_S_S_S_S_S_S_S_S_S_S_S_S_S_S_S_S_S_S_S_S_S_S_S_S_S_S_S_S_S_S_S_S_S_S_S_S_S_S_S_S_S_S_S_S_S_S_S_S_S_S_S_S_S_S_S_S_S_S_S_S_S_S_S_S_S_S_S_S_S_S_S_S_S_S_S_S_S_S_S_S_S_S_S_S_S_S_S_S_S_S_S_S_S_S_S_S_S_S_S_S_S_S_S_S_S_S_S_S_S_S_S_S_S_S_S_S_S_S_S_S_S_S_S_S_S_S_S_S_S_S_S_S_S_S_S_S_S_S_S_S_S_S_S_S_S_S_S_S_S_S_S_S_S_S_S_S_S_S_S_S_S_S_S_S_S_S_S_S_S_S_S_S_S_S_S_S_S_S_S_S_S_S_S_S_S_S_S__param_168,
	.param .u64 .ptr .align 1 _Z4racePiS_S_S_S_S_S_S_S_S_S_S_S_S_S_S_S_S_S_S_S_S_S_S_S_S_S_S_S_S_S_S_S_S_S_S_S_S_S_S_S_S_S_S_S_S_S_S_S_S_S_S_S_S_S_S_S_S_S_S_S_S_S_S_S_S_S_S_S_S_S_S_S_S_S_S_S_S_S_S_S_S_S_S_S_S_S_S_S_S_S_S_S_S_S_S_S_S_S_S_S_S_S_S_S_S_S_S_S_S_S_S_S_S_S_S_S_S_S_S_S_S_S_S_S_S_S_S_S_S_S_S_S_S_S_S_S_S_S_S_S_S_S_S_S_S_S_S_S_S_S_S_S_S_S_S_S_S_S_S_S_S_S_S_S_S_S_S_S_S_S_S_S_S_S_S_S_S_S_S_S_S_S_S_S_S_S_S_S_S_S_S_S_S_S_S_S_S_S_S_S_S_S_S_S_S_S_S_S_S_S_S_S_S_S_S_S_S_S_S_S_S_S_S_S_S_S_S_S_S_S_S_S_S_S_S_S_S_S_S_S_S_S_S_S_S_S_S_S_S_S_S_S_S_S_S_S_S_S_S_S_S_S_S_S_S_S_S_S_S_S_S_S_S_S_S_S_S_S_S_S_S_S_S_S_S_S_S_S_S_S_S_S_S_S_S_S_S_S_S_S_S_S_S_S_S_S_S_S_S_S_S_S_S_S_S_S_S_S_S_S_S_S_S_S_S_S_S_S_S_S_S_S_S_S_S_S_S_S_S_S_S_S_S_S_S_S_S_S_S_S_S_S_S_S_S_S_S_S_S_S_S_S_S_S_S_S_S_S_S_S_S_S_S_S_S_S_S_S_S_S_S_S_S_S_S_S_S_S_S_S_S_S_S_S_S_S_S_S_S_S_S_S_S_S_S_S_S_S_S_S_S_S_S_S_S_S_S_S_S_S_S_S_S_S_S_S_S_S_S_S_S_S_S_S_S_S_S_S_S_S_S_S_S_S_S_S_S_S_S_S_S_S_S_S_S_S_S_S_S_S_S_S_S_S_S_S_S_S_S_S_S_S_S_S_S_S_S_S_S_S_S_S_S_S_S_S_S_S_S_S_S_S_S_S_S_S_S_S_S_S_S_S_S_S_S_S_S_S_S_S_S__param_169,
	.param .u64 .ptr .align 1 _Z4racePiS_S_S_S_S_S_S_S_S_S_S_S_S_S_S_S_S_S_S_S_S_S_S_S_S_S_S_S_S_S_S_S_S_S_S_S_S_S_S_S_S_S_S_S_S_S_S_S_S_S_S_S_S_S_S_S_S_S_S_S_S_S_S_S_S_S_S_S_S_S_S_S_S_S_S_S_S_S_S_S_S_S_S_S_S_S_S_S_S_S_S_S_S_S_S_S_S_S_S_S_S_S_S_S_S_S_S_S_S_S_S_S_S_S_S_S_S_S_S_S_S_S_S_S_S_S_S_S_S_S_S_S_S_S_S_S_S_S_S_S_S_S_S_S_S_S_S_S_S_S_S_S_S_S_S_S_S_S_S_S_S_S_S_S_S_S_S_S_S_S_S_S_S_S_S_S_S_S_S_S_S_S_S_S_S_S_S_S_S_S_S_S_S_S_S_S_S_S_S_S_S_S_S_S_S_S_S_S_S_S_S_S_S_S_S_S_S_S_S_S_S_S_S_S_S_S_S_S_S_S_S_S_S_S_S_S_S_S_S_S_S_S_S_S_S_S_S_S_S_S_S_S_S_S_S_S_S_S_S_S_S_S_S_S_S_S_S_S_S_S_S_S_S_S_S_S_S_S_S_S_S_S_S_S_S_S_S_S_S_S_S_S_S_S_S_S_S_S_S_S_S_S_S_S_S_S_S_S_S_S_S_S_S_S_S_S_S_S_S_S_S_S_S_S_S_S_S_S_S_S_S_S_S_S_S_S_S_S_S_S_S_S_S_S_S_S_S_S_S_S_S_S_S_S_S_S_S_S_S_S_S_S_S_S_S_S_S_S_S_S_S_S_S_S_S_S_S_S_S_S_S_S_S_S_S_S_S_S_S_S_S_S_S_S_S_S_S_S_S_S_S_S_S_S_S_S_S_S_S_S_S_S_S_S_S_S_S_S_S_S_S_S_S_S_S_S_S_S_S_S_S_S_S_S_S_S_S_S_S_S_S_S_S_S_S_S_S_S_S_S_S_S_S_S_S_S_S_S_S_S_S_S_S_S_S_S_S_S_S_S_S_S_S_S_S_S_S_S_S_S_S_S_S_S_S_S_S_S_S_S_S_S_S_S_S_S_S_S_S_S_S_S_S_S_S_S_S_S_S_S_S__param_170,
	.param .u64 .ptr .align 1 _Z4racePiS_S_S_S_S_S_S_S_S_S_S_S_S_S_S_S_S_S_S_S_S_S_S_S_S_S_S_S_S_S_S_S_S_S_S_S_S_S_S_S_S_S_S_S_S_S_S_S_S_S_S_S_S_S_S_S_S_S_S_S_S_S_S_S_S_S_S_S_S_S_S_S_S_S_S_S_S_S_S_S_S_S_S_S_S_S_S_S_S_S_S_S_S_S_S_S_S_S_S_S_S_S_S_S_S_S_S_S_S_S_S_S_S_S_S_S_S_S_S_S_S_S_S_S_S_S_S_S_S_S_S_S_S_S_S_S_S_S_S_S_S_S_S_S_S_S_S_S_S_S_S_S_S_S_S_S_S_S_S_S_S_S_S_S_S_S_S_S_S_S_S_S_S_S_S_S_S_S_S_S_S_S_S_S_S_S_S_S_S_S_S_S_S_S_S_S_S_S_S_S_S_S_S_S_S_S_S_S_S_S_S_S_S_S_S_S_S_S_S_S_S_S_S_S_S_S_S_S_S_S_S_S_S_S_S_S_S_S_S_S_S_S_S_S_S_S_S_S_S_S_S_S_S_S_S_S_S_S_S_S_S_S_S_S_S_S_S_S_S_S_S_S_S_S_S_S_S_S_S_S_S_S_S_S_S_S_S_S_S_S_S_S_S_S_S_S_S_S_S_S_S_S_S_S_S_S_S_S_S_S_S_S_S_S_S_S_S_S_S_S_S_S_S_S_S_S_S_S_S_S_S_S_S_S_S_S_S_S_S_S_S_S_S_S_S_S_S_S_S_S_S_S_S_S_S_S_S_S_S_S_S_S_S_S_S_S_S_S_S_S_S_S_S_S_S_S_S_S_S_S_S_S_S_S_S_S_S_S_S_S_S_S_S_S_S_S_S_S_S_S_S_S_S_S_S_S_S_S_S_S_S_S_S_S_S_S_S_S_S_S_S_S_S_S_S_S_S_S_S_S_S_S_S_S_S_S_S_S_S_S_S_S_S_S_S_S_S_S_S_S_S_S_S_S_S_S_S_S_S_S_S_S_S_S_S_S_S_S_S_S_S_S_S_S_S_S_S_S_S_S_S_S_S_S_S_S_S_S_S_S_S_S_S_S_S_S_S_S_S_S_S_S_S_S_S_S_S_S_S_S_S__param_171,
	.param .u64 .ptr .align 1 _Z4racePiS_S_S_S_S_S_S_S_S_S_S_S_S_S_S_S_S_S_S_S_S_S_S_S_S_S_S_S_S_S_S_S_S_S_S_S_S_S_S_S_S_S_S_S_S_S_S_S_S_S_S_S_S_S_S_S_S_S_S_S_S_S_S_S_S_S_S_S_S_S_S_S_S_S_S_S_S_S_S_S_S_S_S_S_S_S_S_S_S_S_S_S_S_S_S_S_S_S_S_S_S_S_S_S_S_S_S_S_S_S_S_S_S_S_S_S_S_S_S_S_S_S_S_S_S_S_S_S_S_S_S_S_S_S_S_S_S_S_S_S_S_S_S_S_S_S_S_S_S_S_S_S_S_S_S_S_S_S_S_S_S_S_S_S_S_S_S_S_S_S_S_S_S_S_S_S_S_S_S_S_S_S_S_S_S_S_S_S_S_S_S_S_S_S_S_S_S_S_S_S_S_S_S_S_S_S_S_S_S_S_S_S_S_S_S_S_S_S_S_S_S_S_S_S_S_S_S_S_S_S_S_S_S_S_S_S_S_S_S_S_S_S_S_S_S_S_S_S_S_S_S_S_S_S_S_S_S_S_S_S_S_S_S_S_S_S_S_S_S_S_S_S_S_S_S_S_S_S_S_S_S_S_S_S_S_S_S_S_S_S_S_S_S_S_S_S_S_S_S_S_S_S_S_S_S_S_S_S_S_S_S_S_S_S_S_S_S_S_S_S_S_S_S_S_S_S_S_S_S_S_S_S_S_S_S_S_S_S_S_S_S_S_S_S_S_S_S_S_S_S_S_S_S_S_S_S_S_S_S_S_S_S_S_S_S_S_S_S_S_S_S_S_S_S_S_S_S_S_S_S_S_S_S_S_S_S_S_S_S_S_S_S_S_S_S_S_S_S_S_S_S_S_S_S_S_S_S_S_S_S_S_S_S_S_S_S_S_S_S_S_S_S_S_S_S_S_S_S_S_S_S_S_S_S_S_S_S_S_S_S_S_S_S_S_S_S_S_S_S_S_S_S_S_S_S_S_S_S_S_S_S_S_S_S_S_S_S_S_S_S_S_S_S_S_S_S_S_S_S_S_S_S_S_S_S_S_S_S_S_S_S_S_S_S_S_S_S_S_S_S_S_S_S_S_S_S_S_S_S_S_S__param_172,
	.param .u64 .ptr .align 1 _Z4racePiS_S_S_S_S_S_S_S_S_S_S_S_S_S_S_S_S_S_S_S_S_S_S_S_S_S_S_S_S_S_S_S_S_S_S_S_S_S_S_S_S_S_S_S_S_S_S_S_S_S_S_S_S_S_S_S_S_S_S_S_S_S_S_S_S_S_S_S_S_S_S_S_S_S_S_S_S_S_S_S_S_S_S_S_S_S_S_S_S_S_S_S_S_S_S_S_S_S_S_S_S_S_S_S_S_S_S_S_S_S_S_S_S_S_S_S_S_S_S_S_S_S_S_S_S_S_S_S_S_S_S_S_S_S_S_S_S_S_S_S_S_S_S_S_S_S_S_S_S_S_S_S_S_S_S_S_S_S_S_S_S_S_S_S_S_S_S_S_S_S_S_S_S_S_S_S_S_S_S_S_S_S_S_S_S_S_S_S_S_S_S_S_S_S_S_S_S_S_S_S_S_S_S_S_S_S_S_S_S_S_S_S_S_S_S_S_S_S_S_S_S_S_S_S_S_S_S_S_S_S_S_S_S_S_S_S_S_S_S_S_S_S_S_S_S_S_S_S_S_S_S_S_S_S_S_S_S_S_S_S_S_S_S_S_S_S_S_S_S_S_S_S_S_S_S_S_S_S_S_S_S_S_S_S_S_S_S_S_S_S_S_S_S_S_S_S_S_S_S_S_S_S_S_S_S_S_S_S_S_S_S_S_S_S_S_S_S_S_S_S_S_S_S_S_S_S_S_S_S_S_S_S_S_S_S_S_S_S_S_S_S_S_S_S_S_S_S_S_S_S_S_S_S_S_S_S_S_S_S_S_S_S_S_S_S_S_S_S_S_S_S_S_S_S_S_S_S_S_S_S_S_S_S_S_S_S_S_S_S_S_S_S_S_S_S_S_S_S_S_S_S_S_S_S_S_S_S_S_S_S_S_S_S_S_S_S_S_S_S_S_S_S_S_S_S_S_S_S_S_S_S_S_S_S_S_S_S_S_S_S_S_S_S_S_S_S_S_S_S_S_S_S_S_S_S_S_S_S_S_S_S_S_S_S_S_S_S_S_S_S_S_S_S_S_S_S_S_S_S_S_S_S_S_S_S_S_S_S_S_S_S_S_S_S_S_S_S_S_S_S_S_S_S_S_S_S_S_S_S_S_S__param_173,
	.param .u64 .ptr .align 1 _Z4racePiS_S_S_S_S_S_S_S_S_S_S_S_S_S_S_S_S_S_S_S_S_S_S_S_S_S_S_S_S_S_S_S_S_S_S_S_S_S_S_S_S_S_S_S_S_S_S_S_S_S_S_S_S_S_S_S_S_S_S_S_S_S_S_S_S_S_S_S_S_S_S_S_S_S_S_S_S_S_S_S_S_S_S_S_S_S_S_S_S_S_S_S_S_S_S_S_S_S_S_S_S_S_S_S_S_S_S_S_S_S_S_S_S_S_S_S_S_S_S_S_S_S_S_S_S_S_S_S_S_S_S_S_S_S_S_S_S_S_S_S_S_S_S_S_S_S_S_S_S_S_S_S_S_S_S_S_S_S_S_S_S_S_S_S_S_S_S_S_S_S_S_S_S_S_S_S_S_S_S_S_S_S_S_S_S_S_S_S_S_S_S_S_S_S_S_S_S_S_S_S_S_S_S_S_S_S_S_S_S_S_S_S_S_S_S_S_S_S_S_S_S_S_S_S_S_S_S_S_S_S_S_S_S_S_S_S_S_S_S_S_S_S_S_S_S_S_S_S_S_S_S_S_S_S_S_S_S_S_S_S_S_S_S_S_S_S_S_S_S_S_S_S_S_S_S_S_S_S_S_S_S_S_S_S_S_S_S_S_S_S_S_S_S_S_S_S_S_S_S_S_S_S_S_S_S_S_S_S_S_S_S_S_S_S_S_S_S_S_S_S_S_S_S_S_S_S_S_S_S_S_S_S_S_S_S_S_S_S_S_S_S_S_S_S_S_S_S_S_S_S_S_S_S_S_S_S_S_S_S_S_S_S_S_S_S_S_S_S_S_S_S_S_S_S_S_S_S_S_S_S_S_S_S_S_S_S_S_S_S_S_S_S_S_S_S_S_S_S_S_S_S_S_S_S_S_S_S_S_S_S_S_S_S_S_S_S_S_S_S_S_S_S_S_S_S_S_S_S_S_S_S_S_S_S_S_S_S_S_S_S_S_S_S_S_S_S_S_S_S_S_S_S_S_S_S_S_S_S_S_S_S_S_S_S_S_S_S_S_S_S_S_S_S_S_S_S_S_S_S_S_S_S_S_S_S_S_S_S_S_S_S_S_S_S_S_S_S_S_S_S_S_S_S_S_S_S_S_S_S_S_S__param_174,
	.param .u64 .ptr .align 1 _Z4racePiS_S_S_S_S_S_S_S_S_S_S_S_S_S_S_S_S_S_S_S_S_S_S_S_S_S_S_S_S_S_S_S_S_S_S_S_S_S_S_S_S_S_S_S_S_S_S_S_S_S_S_S_S_S_S_S_S_S_S_S_S_S_S_S_S_S_S_S_S_S_S_S_S_S_S_S_S_S_S_S_S_S_S_S_S_S_S_S_S_S_S_S_S_S_S_S_S_S_S_S_S_S_S_S_S_S_S_S_S_S_S_S_S_S_S_S_S_S_S_S_S_S_S_S_S_S_S_S_S_S_S_S_S_S_S_S_S_S_S_S_S_S_S_S_S_S_S_S_S_S_S_S_S_S_S_S_S_S_S_S_S_S_S_S_S_S_S_S_S_S_S_S_S_S_S_S_S_S_S_S_S_S_S_S_S_S_S_S_S_S_S_S_S_S_S_S_S_S_S_S_S_S_S_S_S_S_S_S_S_S_S_S_S_S_S_S_S_S_S_S_S_S_S_S_S_S_S_S_S_S_S_S_S_S_S_S_S_S_S_S_S_S_S_S_S_S_S_S_S_S_S_S_S_S_S_S_S_S_S_S_S_S_S_S_S_S_S_S_S_S_S_S_S_S_S_S_S_S_S_S_S_S_S_S_S_S_S_S_S_S_S_S_S_S_S_S_S_S_S_S_S_S_S_S_S_S_S_S_S_S_S_S_S_S_S_S_S_S_S_S_S_S_S_S_S_S_S_S_S_S_S_S_S_S_S_S_S_S_S_S_S_S_S_S_S_S_S_S_S_S_S_S_S_S_S_S_S_S_S_S_S_S_S_S_S_S_S_S_S_S_S_S_S_S_S_S_S_S_S_S_S_S_S_S_S_S_S_S_S_S_S_S_S_S_S_S_S_S_S_S_S_S_S_S_S_S_S_S_S_S_S_S_S_S_S_S_S_S_S_S_S_S_S_S_S_S_S_S_S_S_S_S_S_S_S_S_S_S_S_S_S_S_S_S_S_S_S_S_S_S_S_S_S_S_S_S_S_S_S_S_S_S_S_S_S_S_S_S_S_S_S_S_S_S_S_S_S_S_S_S_S_S_S_S_S_S_S_S_S_S_S_S_S_S_S_S_S_S_S_S_S_S_S_S_S_S_S_S_S_S_S__param_175,
	.param .u64 .ptr .align 1 _Z4racePiS_S_S_S_S_S_S_S_S_S_S_S_S_S_S_S_S_S_S_S_S_S_S_S_S_S_S_S_S_S_S_S_S_S_S_S_S_S_S_S_S_S_S_S_S_S_S_S_S_S_S_S_S_S_S_S_S_S_S_S_S_S_S_S_S_S_S_S_S_S_S_S_S_S_S_S_S_S_S_S_S_S_S_S_S_S_S_S_S_S_S_S_S_S_S_S_S_S_S_S_S_S_S_S_S_S_S_S_S_S_S_S_S_S_S_S_S_S_S_S_S_S_S_S_S_S_S_S_S_S_S_S_S_S_S_S_S_S_S_S_S_S_S_S_S_S_S_S_S_S_S_S_S_S_S_S_S_S_S_S_S_S_S_S_S_S_S_S_S_S_S_S_S_S_S_S_S_S_S_S_S_S_S_S_S_S_S_S_S_S_S_S_S_S_S_S_S_S_S_S_S_S_S_S_S_S_S_S_S_S_S_S_S_S_S_S_S_S_S_S_S_S_S_S_S_S_S_S_S_S_S_S_S_S_S_S_S_S_S_S_S_S_S_S_S_S_S_S_S_S_S_S_S_S_S_S_S_S_S_S_S_S_S_S_S_S_S_S_S_S_S_S_S_S_S_S_S_S_S_S_S_S_S_S_S_S_S_S_S_S_S_S_S_S_S_S_S_S_S_S_S_S_S_S_S_S_S_S_S_S_S_S_S_S_S_S_S_S_S_S_S_S_S_S_S_S_S_S_S_S_S_S_S_S_S_S_S_S_S_S_S_S_S_S_S_S_S_S_S_S_S_S_S_S_S_S_S_S_S_S_S_S_S_S_S_S_S_S_S_S_S_S_S_S_S_S_S_S_S_S_S_S_S_S_S_S_S_S_S_S_S_S_S_S_S_S_S_S_S_S_S_S_S_S_S_S_S_S_S_S_S_S_S_S_S_S_S_S_S_S_S_S_S_S_S_S_S_S_S_S_S_S_S_S_S_S_S_S_S_S_S_S_S_S_S_S_S_S_S_S_S_S_S_S_S_S_S_S_S_S_S_S_S_S_S_S_S_S_S_S_S_S_S_S_S_S_S_S_S_S_S_S_S_S_S_S_S_S_S_S_S_S_S_S_S_S_S_S_S_S_S_S_S_S_S_S_S_S_S_S_S__param_176,
	.param .u64 .ptr .align 1 _Z4racePiS_S_S_S_S_S_S_S_S_S_S_S_S_S_S_S_S_S_S_S_S_S_S_S_S_S_S_S_S_S_S_S_S_S_S_S_S_S_S_S_S_S_S_S_S_S_S_S_S_S_S_S_S_S_S_S_S_S_S_S_S_S_S_S_S_S_S_S_S_S_S_S_S_S_S_S_S_S_S_S_S_S_S_S_S_S_S_S_S_S_S_S_S_S_S_S_S_S_S_S_S_S_S_S_S_S_S_S_S_S_S_S_S_S_S_S_S_S_S_S_S_S_S_S_S_S_S_S_S_S_S_S_S_S_S_S_S_S_S_S_S_S_S_S_S_S_S_S_S_S_S_S_S_S_S_S_S_S_S_S_S_S_S_S_S_S_S_S_S_S_S_S_S_S_S_S_S_S_S_S_S_S_S_S_S_S_S_S_S_S_S_S_S_S_S_S_S_S_S_S_S_S_S_S_S_S_S_S_S_S_S_S_S_S_S_S_S_S_S_S_S_S_S_S_S_S_S_S_S_S_S_S_S_S_S_S_S_S_S_S_S_S_S_S_S_S_S_S_S_S_S_S_S_S_S_S_S_S_S_S_S_S_S_S_S_S_S_S_S_S_S_S_S_S_S_S_S_S_S_S_S_S_S_S_S_S_S_S_S_S_S_S_S_S_S_S_S_S_S_S_S_S_S_S_S_S_S_S_S_S_S_S_S_S_S_S_S_S_S_S_S_S_S_S_S_S_S_S_S_S_S_S_S_S_S_S_S_S_S_S_S_S_S_S_S_S_S_S_S_S_S_S_S_S_S_S_S_S_S_S_S_S_S_S_S_S_S_S_S_S_S_S_S_S_S_S_S_S_S_S_S_S_S_S_S_S_S_S_S_S_S_S_S_S_S_S_S_S_S_S_S_S_S_S_S_S_S_S_S_S_S_S_S_S_S_S_S_S_S_S_S_S_S_S_S_S_S_S_S_S_S_S_S_S_S_S_S_S_S_S_S_S_S_S_S_S_S_S_S_S_S_S_S_S_S_S_S_S_S_S_S_S_S_S_S_S_S_S_S_S_S_S_S_S_S_S_S_S_S_S_S_S_S_S_S_S_S_S_S_S_S_S_S_S_S_S_S_S_S_S_S_S_S_S_S_S_S_S_S_S_S__param_177,
	.param .u64 .ptr .align 1 _Z4racePiS_S_S_S_S_S_S_S_S_S_S_S_S_S_S_S_S_S_S_S_S_S_S_S_S_S_S_S_S_S_S_S_S_S_S_S_S_S_S_S_S_S_S_S_S_S_S_S_S_S_S_S_S_S_S_S_S_S_S_S_S_S_S_S_S_S_S_S_S_S_S_S_S_S_S_S_S_S_S_S_S_S_S_S_S_S_S_S_S_S_S_S_S_S_S_S_S_S_S_S_S_S_S_S_S_S_S_S_S_S_S_S_S_S_S_S_S_S_S_S_S_S_S_S_S_S_S_S_S_S_S_S_S_S_S_S_S_S_S_S_S_S_S_S_S_S_S_S_S_S_S_S_S_S_S_S_S_S_S_S_S_S_S_S_S_S_S_S_S_S_S_S_S_S_S_S_S_S_S_S_S_S_S_S_S_S_S_S_S_S_S_S_S_S_S_S_S_S_S_S_S_S_S_S_S_S_S_S_S_S_S_S_S_S_S_S_S_S_S_S_S_S_S_S_S_S_S_S_S_S_S_S_S_S_S_S_S_S_S_S_S_S_S_S_S_S_S_S_S_S_S_S_S_S_S_S_S_S_S_S_S_S_S_S_S_S_S_S_S_S_S_S_S_S_S_S_S_S_S_S_S_S_S_S_S_S_S_S_S_S_S_S_S_S_S_S_S_S_S_S_S_S_S_S_S_S_S_S_S_S_S_S_S_S_S_S_S_S_S_S_S_S_S_S_S_S_S_S_S_S_S_S_S_S_S_S_S_S_S_S_S_S_S_S_S_S_S_S_S_S_S_S_S_S_S_S_S_S_S_S_S_S_S_S_S_S_S_S_S_S_S_S_S_S_S_S_S_S_S_S_S_S_S_S_S_S_S_S_S_S_S_S_S_S_S_S_S_S_S_S_S_S_S_S_S_S_S_S_S_S_S_S_S_S_S_S_S_S_S_S_S_S_S_S_S_S_S_S_S_S_S_S_S_S_S_S_S_S_S_S_S_S_S_S_S_S_S_S_S_S_S_S_S_S_S_S_S_S_S_S_S_S_S_S_S_S_S_S_S_S_S_S_S_S_S_S_S_S_S_S_S_S_S_S_S_S_S_S_S_S_S_S_S_S_S_S_S_S_S_S_S_S_S_S_S_S_S_S_S_S_S__param_178,
	.param .u64 .ptr .align 1 _Z4racePiS_S_S_S_S_S_S_S_S_S_S_S_S_S_S_S_S_S_S_S_S_S_S_S_S_S_S_S_S_S_S_S_S_S_S_S_S_S_S_S_S_S_S_S_S_S_S_S_S_S_S_S_S_S_S_S_S_S_S_S_S_S_S_S_S_S_S_S_S_S_S_S_S_S_S_S_S_S_S_S_S_S_S_S_S_S_S_S_S_S_S_S_S_S_S_S_S_S_S_S_S_S_S_S_S_S_S_S_S_S_S_S_S_S_S_S_S_S_S_S_S_S_S_S_S_S_S_S_S_S_S_S_S_S_S_S_S_S_S_S_S_S_S_S_S_S_S_S_S_S_S_S_S_S_S_S_S_S_S_S_S_S_S_S_S_S_S_S_S_S_S_S_S_S_S_S_S_S_S_S_S_S_S_S_S_S_S_S_S_S_S_S_S_S_S_S_S_S_S_S_S_S_S_S_S_S_S_S_S_S_S_S_S_S_S_S_S_S_S_S_S_S_S_S_S_S_S_S_S_S_S_S_S_S_S_S_S_S_S_S_S_S_S_S_S_S_S_S_S_S_S_S_S_S_S_S_S_S_S_S_S_S_S_S_S_S_S_S_S_S_S_S_S_S_S_S_S_S_S_S_S_S_S_S_S_S_S_S_S_S_S_S_S_S_S_S_S_S_S_S_S_S_S_S_S_S_S_S_S_S_S_S_S_S_S_S_S_S_S_S_S_S_S_S_S_S_S_S_S_S_S_S_S_S_S_S_S_S_S_S_S_S_S_S_S_S_S_S_S_S_S_S_S_S_S_S_S_S_S_S_S_S_S_S_S_S_S_S_S_S_S_S_S_S_S_S_S_S_S_S_S_S_S_S_S_S_S_S_S_S_S_S_S_S_S_S_S_S_S_S_S_S_S_S_S_S_S_S_S_S_S_S_S_S_S_S_S_S_S_S_S_S_S_S_S_S_S_S_S_S_S_S_S_S_S_S_S_S_S_S_S_S_S_S_S_S_S_S_S_S_S_S_S_S_S_S_S_S_S_S_S_S_S_S_S_S_S_S_S_S_S_S_S_S_S_S_S_S_S_S_S_S_S_S_S_S_S_S_S_S_S_S_S_S_S_S_S_S_S_S_S_S_S_S_S_S_S_S_S_S_S__param_179,
	.param .u64 .ptr .align 1 _Z4racePiS_S_S_S_S_S_S_S_S_S_S_S_S_S_S_S_S_S_S_S_S_S_S_S_S_S_S_S_S_S_S_S_S_S_S_S_S_S_S_S_S_S_S_S_S_S_S_S_S_S_S_S_S_S_S_S_S_S_S_S_S_S_S_S_S_S_S_S_S_S_S_S_S_S_S_S_S_S_S_S_S_S_S_S_S_S_S_S_S_S_S_S_S_S_S_S_S_S_S_S_S_S_S_S_S_S_S_S_S_S_S_S_S_S_S_S_S_S_S_S_S_S_S_S_S_S_S_S_S_S_S_S_S_S_S_S_S_S_S_S_S_S_S_S_S_S_S_S_S_S_S_S_S_S_S_S_S_S_S_S_S_S_S_S_S_S_S_S_S_S_S_S_S_S_S_S_S_S_S_S_S_S_S_S_S_S_S_S_S_S_S_S_S_S_S_S_S_S_S_S_S_S_S_S_S_S_S_S_S_S_S_S_S_S_S_S_S_S_S_S_S_S_S_S_S_S_S_S_S_S_S_S_S_S_S_S_S_S_S_S_S_S_S_S_S_S_S_S_S_S_S_S_S_S_S_S_S_S_S_S_S_S_S_S_S_S_S_S_S_S_S_S_S_S_S_S_S_S_S_S_S_S_S_S_S_S_S_S_S_S_S_S_S_S_S_S_S_S_S_S_S_S_S_S_S_S_S_S_S_S_S_S_S_S_S_S_S_S_S_S_S_S_S_S_S_S_S_S_S_S_S_S_S_S_S_S_S_S_S_S_S_S_S_S_S_S_S_S_S_S_S_S_S_S_S_S_S_S_S_S_S_S_S_S_S_S_S_S_S_S_S_S_S_S_S_S_S_S_S_S_S_S_S_S_S_S_S_S_S_S_S_S_S_S_S_S_S_S_S_S_S_S_S_S_S_S_S_S_S_S_S_S_S_S_S_S_S_S_S_S_S_S_S_S_S_S_S_S_S_S_S_S_S_S_S_S_S_S_S_S_S_S_S_S_S_S_S_S_S_S_S_S_S_S_S_S_S_S_S_S_S_S_S_S_S_S_S_S_S_S_S_S_S_S_S_S_S_S_S_S_S_S_S_S_S_S_S_S_S_S_S_S_S_S_S_S_S_S_S_S_S_S_S_S_S_S_S_S_S_S_S__param_180,
	.param .u64 .ptr .align 1 _Z4racePiS_S_S_S_S_S_S_S_S_S_S_S_S_S_S_S_S_S_S_S_S_S_S_S_S_S_S_S_S_S_S_S_S_S_S_S_S_S_S_S_S_S_S_S_S_S_S_S_S_S_S_S_S_S_S_S_S_S_S_S_S_S_S_S_S_S_S_S_S_S_S_S_S_S_S_S_S_S_S_S_S_S_S_S_S_S_S_S_S_S_S_S_S_S_S_S_S_S_S_S_S_S_S_S_S_S_S_S_S_S_S_S_S_S_S_S_S_S_S_S_S_S_S_S_S_S_S_S_S_S_S_S_S_S_S_S_S_S_S_S_S_S_S_S_S_S_S_S_S_S_S_S_S_S_S_S_S_S_S_S_S_S_S_S_S_S_S_S_S_S_S_S_S_S_S_S_S_S_S_S_S_S_S_S_S_S_S_S_S_S_S_S_S_S_S_S_S_S_S_S_S_S_S_S_S_S_S_S_S_S_S_S_S_S_S_S_S_S_S_S_S_S_S_S_S_S_S_S_S_S_S_S_S_S_S_S_S_S_S_S_S_S_S_S_S_S_S_S_S_S_S_S_S_S_S_S_S_S_S_S_S_S_S_S_S_S_S_S_S_S_S_S_S_S_S_S_S_S_S_S_S_S_S_S_S_S_S_S_S_S_S_S_S_S_S_S_S_S_S_S_S_S_S_S_S_S_S_S_S_S_S_S_S_S_S_S_S_S_S_S_S_S_S_S_S_S_S_S_S_S_S_S_S_S_S_S_S_S_S_S_S_S_S_S_S_S_S_S_S_S_S_S_S_S_S_S_S_S_S_S_S_S_S_S_S_S_S_S_S_S_S_S_S_S_S_S_S_S_S_S_S_S_S_S_S_S_S_S_S_S_S_S_S_S_S_S_S_S_S_S_S_S_S_S_S_S_S_S_S_S_S_S_S_S_S_S_S_S_S_S_S_S_S_S_S_S_S_S_S_S_S_S_S_S_S_S_S_S_S_S_S_S_S_S_S_S_S_S_S_S_S_S_S_S_S_S_S_S_S_S_S_S_S_S_S_S_S_S_S_S_S_S_S_S_S_S_S_S_S_S_S_S_S_S_S_S_S_S_S_S_S_S_S_S_S_S_S_S_S_S_S_S_S_S_S_S_S_S_S_S_S__param_181,
	.param .u64 .ptr .align 1 _Z4racePiS_S_S_S_S_S_S_S_S_S_S_S_S_S_S_S_S_S_S_S_S_S_S_S_S_S_S_S_S_S_S_S_S_S_S_S_S_S_S_S_S_S_S_S_S_S_S_S_S_S_S_S_S_S_S_S_S_S_S_S_S_S_S_S_S_S_S_S_S_S_S_S_S_S_S_S_S_S_S_S_S_S_S_S_S_S_S_S_S_S_S_S_S_S_S_S_S_S_S_S_S_S_S_S_S_S_S_S_S_S_S_S_S_S_S_S_S_S_S_S_S_S_S_S_S_S_S_S_S_S_S_S_S_S_S_S_S_S_S_S_S_S_S_S_S_S_S_S_S_S_S_S_S_S_S_S_S_S_S_S_S_S_S_S_S_S_S_S_S_S_S_S_S_S_S_S_S_S_S_S_S_S_S_S_S_S_S_S_S_S_S_S_S_S_S_S_S_S_S_S_S_S_S_S_S_S_S_S_S_S_S_S_S_S_S_S_S_S_S_S_S_S_S_S_S_S_S_S_S_S_S_S_S_S_S_S_S_S_S_S_S_S_S_S_S_S_S_S_S_S_S_S_S_S_S_S_S_S_S_S_S_S_S_S_S_S_S_S_S_S_S_S_S_S_S_S_S_S_S_S_S_S_S_S_S_S_S_S_S_S_S_S_S_S_S_S_S_S_S_S_S_S_S_S_S_S_S_S_S_S_S_S_S_S_S_S_S_S_S_S_S_S_S_S_S_S_S_S_S_S_S_S_S_S_S_S_S_S_S_S_S_S_S_S_S_S_S_S_S_S_S_S_S_S_S_S_S_S_S_S_S_S_S_S_S_S_S_S_S_S_S_S_S_S_S_S_S_S_S_S_S_S_S_S_S_S_S_S_S_S_S_S_S_S_S_S_S_S_S_S_S_S_S_S_S_S_S_S_S_S_S_S_S_S_S_S_S_S_S_S_S_S_S_S_S_S_S_S_S_S_S_S_S_S_S_S_S_S_S_S_S_S_S_S_S_S_S_S_S_S_S_S_S_S_S_S_S_S_S_S_S_S_S_S_S_S_S_S_S_S_S_S_S_S_S_S_S_S_S_S_S_S_S_S_S_S_S_S_S_S_S_S_S_S_S_S_S_S_S_S_S_S_S_S_S_S_S_S_S_S_S__param_182,
	.param .u64 .ptr .align 1 _Z4racePiS_S_S_S_S_S_S_S_S_S_S_S_S_S_S_S_S_S_S_S_S_S_S_S_S_S_S_S_S_S_S_S_S_S_S_S_S_S_S_S_S_S_S_S_S_S_S_S_S_S_S_S_S_S_S_S_S_S_S_S_S_S_S_S_S_S_S_S_S_S_S_S_S_S_S_S_S_S_S_S_S_S_S_S_S_S_S_S_S_S_S_S_S_S_S_S_S_S_S_S_S_S_S_S_S_S_S_S_S_S_S_S_S_S_S_S_S_S_S_S_S_S_S_S_S_S_S_S_S_S_S_S_S_S_S_S_S_S_S_S_S_S_S_S_S_S_S_S_S_S_S_S_S_S_S_S_S_S_S_S_S_S_S_S_S_S_S_S_S_S_S_S_S_S_S_S_S_S_S_S_S_S_S_S_S_S_S_S_S_S_S_S_S_S_S_S_S_S_S_S_S_S_S_S_S_S_S_S_S_S_S_S_S_S_S_S_S_S_S_S_S_S_S_S_S_S_S_S_S_S_S_S_S_S_S_S_S_S_S_S_S_S_S_S_S_S_S_S_S_S_S_S_S_S_S_S_S_S_S_S_S_S_S_S_S_S_S_S_S_S_S_S_S_S_S_S_S_S_S_S_S_S_S_S_S_S_S_S_S_S_S_S_S_S_S_S_S_S_S_S_S_S_S_S_S_S_S_S_S_S_S_S_S_S_S_S_S_S_S_S_S_S_S_S_S_S_S_S_S_S_S_S_S_S_S_S_S_S_S_S_S_S_S_S_S_S_S_S_S_S_S_S_S_S_S_S_S_S_S_S_S_S_S_S_S_S_S_S_S_S_S_S_S_S_S_S_S_S_S_S_S_S_S_S_S_S_S_S_S_S_S_S_S_S_S_S_S_S_S_S_S_S_S_S_S_S_S_S_S_S_S_S_S_S_S_S_S_S_S_S_S_S_S_S_S_S_S_S_S_S_S_S_S_S_S_S_S_S_S_S_S_S_S_S_S_S_S_S_S_S_S_S_S_S_S_S_S_S_S_S_S_S_S_S_S_S_S_S_S_S_S_S_S_S_S_S_S_S_S_S_S_S_S_S_S_S_S_S_S_S_S_S_S_S_S_S_S_S_S_S_S_S_S_S_S_S_S_S_S_S_S__param_183,
	.param .u64 .ptr .align 1 _Z4racePiS_S_S_S_S_S_S_S_S_S_S_S_S_S_S_S_S_S_S_S_S_S_S_S_S_S_S_S_S_S_S_S_S_S_S_S_S_S_S_S_S_S_S_S_S_S_S_S_S_S_S_S_S_S_S_S_S_S_S_S_S_S_S_S_S_S_S_S_S_S_S_S_S_S_S_S_S_S_S_S_S_S_S_S_S_S_S_S_S_S_S_S_S_S_S_S_S_S_S_S_S_S_S_S_S_S_S_S_S_S_S_S_S_S_S_S_S_S_S_S_S_S_S_S_S_S_S_S_S_S_S_S_S_S_S_S_S_S_S_S_S_S_S_S_S_S_S_S_S_S_S_S_S_S_S_S_S_S_S_S_S_S_S_S_S_S_S_S_S_S_S_S_S_S_S_S_S_S_S_S_S_S_S_S_S_S_S_S_S_S_S_S_S_S_S_S_S_S_S_S_S_S_S_S_S_S_S_S_S_S_S_S_S_S_S_S_S_S_S_S_S_S_S_S_S_S_S_S_S_S_S_S_S_S_S_S_S_S_S_S_S_S_S_S_S_S_S_S_S_S_S_S_S_S_S_S_S_S_S_S_S_S_S_S_S_S_S_S_S_S_S_S_S_S_S_S_S_S_S_S_S_S_S_S_S_S_S_S_S_S_S_S_S_S_S_S_S_S_S_S_S_S_S_S_S_S_S_S_S_S_S_S_S_S_S_S_S_S_S_S_S_S_S_S_S_S_S_S_S_S_S_S_S_S_S_S_S_S_S_S_S_S_S_S_S_S_S_S_S_S_S_S_S_S_S_S_S_S_S_S_S_S_S_S_S_S_S_S_S_S_S_S_S_S_S_S_S_S_S_S_S_S_S_S_S_S_S_S_S_S_S_S_S_S_S_S_S_S_S_S_S_S_S_S_S_S_S_S_S_S_S_S_S_S_S_S_S_S_S_S_S_S_S_S_S_S_S_S_S_S_S_S_S_S_S_S_S_S_S_S_S_S_S_S_S_S_S_S_S_S_S_S_S_S_S_S_S_S_S_S_S_S_S_S_S_S_S_S_S_S_S_S_S_S_S_S_S_S_S_S_S_S_S_S_S_S_S_S_S_S_S_S_S_S_S_S_S_S_S_S_S_S_S_S_S_S_S_S_S_S_S__param_184,
	.param .u64 .ptr .align 1 _Z4racePiS_S_S_S_S_S_S_S_S_S_S_S_S_S_S_S_S_S_S_S_S_S_S_S_S_S_S_S_S_S_S_S_S_S_S_S_S_S_S_S_S_S_S_S_S_S_S_S_S_S_S_S_S_S_S_S_S_S_S_S_S_S_S_S_S_S_S_S_S_S_S_S_S_S_S_S_S_S_S_S_S_S_S_S_S_S_S_S_S_S_S_S_S_S_S_S_S_S_S_S_S_S_S_S_S_S_S_S_S_S_S_S_S_S_S_S_S_S_S_S_S_S_S_S_S_S_S_S_S_S_S_S_S_S_S_S_S_S_S_S_S_S_S_S_S_S_S_S_S_S_S_S_S_S_S_S_S_S_S_S_S_S_S_S_S_S_S_S_S_S_S_S_S_S_S_S_S_S_S_S_S_S_S_S_S_S_S_S_S_S_S_S_S_S_S_S_S_S_S_S_S_S_S_S_S_S_S_S_S_S_S_S_S_S_S_S_S_S_S_S_S_S_S_S_S_S_S_S_S_S_S_S_S_S_S_S_S_S_S_S_S_S_S_S_S_S_S_S_S_S_S_S_S_S_S_S_S_S_S_S_S_S_S_S_S_S_S_S_S_S_S_S_S_S_S_S_S_S_S_S_S_S_S_S_S_S_S_S_S_S_S_S_S_S_S_S_S_S_S_S_S_S_S_S_S_S_S_S_S_S_S_S_S_S_S_S_S_S_S_S_S_S_S_S_S_S_S_S_S_S_S_S_S_S_S_S_S_S_S_S_S_S_S_S_S_S_S_S_S_S_S_S_S_S_S_S_S_S_S_S_S_S_S_S_S_S_S_S_S_S_S_S_S_S_S_S_S_S_S_S_S_S_S_S_S_S_S_S_S_S_S_S_S_S_S_S_S_S_S_S_S_S_S_S_S_S_S_S_S_S_S_S_S_S_S_S_S_S_S_S_S_S_S_S_S_S_S_S_S_S_S_S_S_S_S_S_S_S_S_S_S_S_S_S_S_S_S_S_S_S_S_S_S_S_S_S_S_S_S_S_S_S_S_S_S_S_S_S_S_S_S_S_S_S_S_S_S_S_S_S_S_S_S_S_S_S_S_S_S_S_S_S_S_S_S_S_S_S_S_S_S_S_S_S_S_S_S_S_S_S_S__param_185,
	.param .u64 .ptr .align 1 _Z4racePiS_S_S_S_S_S_S_S_S_S_S_S_S_S_S_S_S_S_S_S_S_S_S_S_S_S_S_S_S_S_S_S_S_S_S_S_S_S_S_S_S_S_S_S_S_S_S_S_S_S_S_S_S_S_S_S_S_S_S_S_S_S_S_S_S_S_S_S_S_S_S_S_S_S_S_S_S_S_S_S_S_S_S_S_S_S_S_S_S_S_S_S_S_S_S_S_S_S_S_S_S_S_S_S_S_S_S_S_S_S_S_S_S_S_S_S_S_S_S_S_S_S_S_S_S_S_S_S_S_S_S_S_S_S_S_S_S_S_S_S_S_S_S_S_S_S_S_S_S_S_S_S_S_S_S_S_S_S_S_S_S_S_S_S_S_S_S_S_S_S_S_S_S_S_S_S_S_S_S_S_S_S_S_S_S_S_S_S_S_S_S_S_S_S_S_S_S_S_S_S_S_S_S_S_S_S_S_S_S_S_S_S_S_S_S_S_S_S_S_S_S_S_S_S_S_S_S_S_S_S_S_S_S_S_S_S_S_S_S_S_S_S_S_S_S_S_S_S_S_S_S_S_S_S_S_S_S_S_S_S_S_S_S_S_S_S_S_S_S_S_S_S_S_S_S_S_S_S_S_S_S_S_S_S_S_S_S_S_S_S_S_S_S_S_S_S_S_S_S_S_S_S_S_S_S_S_S_S_S_S_S_S_S_S_S_S_S_S_S_S_S_S_S_S_S_S_S_S_S_S_S_S_S_S_S_S_S_S_S_S_S_S_S_S_S_S_S_S_S_S_S_S_S_S_S_S_S_S_S_S_S_S_S_S_S_S_S_S_S_S_S_S_S_S_S_S_S_S_S_S_S_S_S_S_S_S_S_S_S_S_S_S_S_S_S_S_S_S_S_S_S_S_S_S_S_S_S_S_S_S_S_S_S_S_S_S_S_S_S_S_S_S_S_S_S_S_S_S_S_S_S_S_S_S_S_S_S_S_S_S_S_S_S_S_S_S_S_S_S_S_S_S_S_S_S_S_S_S_S_S_S_S_S_S_S_S_S_S_S_S_S_S_S_S_S_S_S_S_S_S_S_S_S_S_S_S_S_S_S_S_S_S_S_S_S_S_S_S_S_S_S_S_S_S_S_S_S_S_S_S_S__param_186,
	.param .u64 .ptr .align 1 _Z4racePiS_S_S_S_S_S_S_S_S_S_S_S_S_S_S_S_S_S_S_S_S_S_S_S_S_S_S_S_S_S_S_S_S_S_S_S_S_S_S_S_S_S_S_S_S_S_S_S_S_S_S_S_S_S_S_S_S_S_S_S_S_S_S_S_S_S_S_S_S_S_S_S_S_S_S_S_S_S_S_S_S_S_S_S_S_S_S_S_S_S_S_S_S_S_S_S_S_S_S_S_S_S_S_S_S_S_S_S_S_S_S_S_S_S_S_S_S_S_S_S_S_S_S_S_S_S_S_S_S_S_S_S_S_S_S_S_S_S_S_S_S_S_S_S_S_S_S_S_S_S_S_S_S_S_S_S_S_S_S_S_S_S_S_S_S_S_S_S_S_S_S_S_S_S_S_S_S_S_S_S_S_S_S_S_S_S_S_S_S_S_S_S_S_S_S_S_S_S_S_S_S_S_S_S_S_S_S_S_S_S_S_S_S_S_S_S_S_S_S_S_S_S_S_S_S_S_S_S_S_S_S_S_S_S_S_S_S_S_S_S_S_S_S_S_S_S_S_S_S_S_S_S_S_S_S_S_S_S_S_S_S_S_S_S_S_S_S_S_S_S_S_S_S_S_S_S_S_S_S_S_S_S_S_S_S_S_S_S_S_S_S_S_S_S_S_S_S_S_S_S_S_S_S_S_S_S_S_S_S_S_S_S_S_S_S_S_S_S_S_S_S_S_S_S_S_S_S_S_S_S_S_S_S_S_S_S_S_S_S_S_S_S_S_S_S_S_S_S_S_S_S_S_S_S_S_S_S_S_S_S_S_S_S_S_S_S_S_S_S_S_S_S_S_S_S_S_S_S_S_S_S_S_S_S_S_S_S_S_S_S_S_S_S_S_S_S_S_S_S_S_S_S_S_S_S_S_S_S_S_S_S_S_S_S_S_S_S_S_S_S_S_S_S_S_S_S_S_S_S_S_S_S_S_S_S_S_S_S_S_S_S_S_S_S_S_S_S_S_S_S_S_S_S_S_S_S_S_S_S_S_S_S_S_S_S_S_S_S_S_S_S_S_S_S_S_S_S_S_S_S_S_S_S_S_S_S_S_S_S_S_S_S_S_S_S_S_S_S_S_S_S_S_S_S_S_S_S_S_S_S_S__param_187,
	.param .u64 .ptr .align 1 _Z4racePiS_S_S_S_S_S_S_S_S_S_S_S_S_S_S_S_S_S_S_S_S_S_S_S_S_S_S_S_S_S_S_S_S_S_S_S_S_S_S_S_S_S_S_S_S_S_S_S_S_S_S_S_S_S_S_S_S_S_S_S_S_S_S_S_S_S_S_S_S_S_S_S_S_S_S_S_S_S_S_S_S_S_S_S_S_S_S_S_S_S_S_S_S_S_S_S_S_S_S_S_S_S_S_S_S_S_S_S_S_S_S_S_S_S_S_S_S_S_S_S_S_S_S_S_S_S_S_S_S_S_S_S_S_S_S_S_S_S_S_S_S_S_S_S_S_S_S_S_S_S_S_S_S_S_S_S_S_S_S_S_S_S_S_S_S_S_S_S_S_S_S_S_S_S_S_S_S_S_S_S_S_S_S_S_S_S_S_S_S_S_S_S_S_S_S_S_S_S_S_S_S_S_S_S_S_S_S_S_S_S_S_S_S_S_S_S_S_S_S_S_S_S_S_S_S_S_S_S_S_S_S_S_S_S_S_S_S_S_S_S_S_S_S_S_S_S_S_S_S_S_S_S_S_S_S_S_S_S_S_S_S_S_S_S_S_S_S_S_S_S_S_S_S_S_S_S_S_S_S_S_S_S_S_S_S_S_S_S_S_S_S_S_S_S_S_S_S_S_S_S_S_S_S_S_S_S_S_S_S_S_S_S_S_S_S_S_S_S_S_S_S_S_S_S_S_S_S_S_S_S_S_S_S_S_S_S_S_S_S_S_S_S_S_S_S_S_S_S_S_S_S_S_S_S_S_S_S_S_S_S_S_S_S_S_S_S_S_S_S_S_S_S_S_S_S_S_S_S_S_S_S_S_S_S_S_S_S_S_S_S_S_S_S_S_S_S_S_S_S_S_S_S_S_S_S_S_S_S_S_S_S_S_S_S_S_S_S_S_S_S_S_S_S_S_S_S_S_S_S_S_S_S_S_S_S_S_S_S_S_S_S_S_S_S_S_S_S_S_S_S_S_S_S_S_S_S_S_S_S_S_S_S_S_S_S_S_S_S_S_S_S_S_S_S_S_S_S_S_S_S_S_S_S_S_S_S_S_S_S_S_S_S_S_S_S_S_S_S_S_S_S_S_S_S_S_S_S_S_S_S_S__param_188,
	.param .u64 .ptr .align 1 _Z4racePiS_S_S_S_S_S_S_S_S_S_S_S_S_S_S_S_S_S_S_S_S_S_S_S_S_S_S_S_S_S_S_S_S_S_S_S_S_S_S_S_S_S_S_S_S_S_S_S_S_S_S_S_S_S_S_S_S_S_S_S_S_S_S_S_S_S_S_S_S_S_S_S_S_S_S_S_S_S_S_S_S_S_S_S_S_S_S_S_S_S_S_S_S_S_S_S_S_S_S_S_S_S_S_S_S_S_S_S_S_S_S_S_S_S_S_S_S_S_S_S_S_S_S_S_S_S_S_S_S_S_S_S_S_S_S_S_S_S_S_S_S_S_S_S_S_S_S_S_S_S_S_S_S_S_S_S_S_S_S_S_S_S_S_S_S_S_S_S_S_S_S_S_S_S_S_S_S_S_S_S_S_S_S_S_S_S_S_S_S_S_S_S_S_S_S_S_S_S_S_S_S_S_S_S_S_S_S_S_S_S_S_S_S_S_S_S_S_S_S_S_S_S_S_S_S_S_S_S_S_S_S_S_S_S_S_S_S_S_S_S_S_S_S_S_S_S_S_S_S_S_S_S_S_S_S_S_S_S_S_S_S_S_S_S_S_S_S_S_S_S_S_S_S_S_S_S_S_S_S_S_S_S_S_S_S_S_S_S_S_S_S_S_S_S_S_S_S_S_S_S_S_S_S_S_S_S_S_S_S_S_S_S_S_S_S_S_S_S_S_S_S_S_S_S_S_S_S_S_S_S_S_S_S_S_S_S_S_S_S_S_S_S_S_S_S_S_S_S_S_S_S_S_S_S_S_S_S_S_S_S_S_S_S_S_S_S_S_S_S_S_S_S_S_S_S_S_S_S_S_S_S_S_S_S_S_S_S_S_S_S_S_S_S_S_S_S_S_S_S_S_S_S_S_S_S_S_S_S_S_S_S_S_S_S_S_S_S_S_S_S_S_S_S_S_S_S_S_S_S_S_S_S_S_S_S_S_S_S_S_S_S_S_S_S_S_S_S_S_S_S_S_S_S_S_S_S_S_S_S_S_S_S_S_S_S_S_S_S_S_S_S_S_S_S_S_S_S_S_S_S_S_S_S_S_S_S_S_S_S_S_S_S_S_S_S_S_S_S_S_S_S_S_S_S_S_S_S_S_S_S_S__param_189,
	.param .u64 .ptr .align 1 _Z4racePiS_S_S_S_S_S_S_S_S_S_S_S_S_S_S_S_S_S_S_S_S_S_S_S_S_S_S_S_S_S_S_S_S_S_S_S_S_S_S_S_S_S_S_S_S_S_S_S_S_S_S_S_S_S_S_S_S_S_S_S_S_S_S_S_S_S_S_S_S_S_S_S_S_S_S_S_S_S_S_S_S_S_S_S_S_S_S_S_S_S_S_S_S_S_S_S_S_S_S_S_S_S_S_S_S_S_S_S_S_S_S_S_S_S_S_S_S_S_S_S_S_S_S_S_S_S_S_S_S_S_S_S_S_S_S_S_S_S_S_S_S_S_S_S_S_S_S_S_S_S_S_S_S_S_S_S_S_S_S_S_S_S_S_S_S_S_S_S_S_S_S_S_S_S_S_S_S_S_S_S_S_S_S_S_S_S_S_S_S_S_S_S_S_S_S_S_S_S_S_S_S_S_S_S_S_S_S_S_S_S_S_S_S_S_S_S_S_S_S_S_S_S_S_S_S_S_S_S_S_S_S_S_S_S_S_S_S_S_S_S_S_S_S_S_S_S_S_S_S_S_S_S_S_S_S_S_S_S_S_S_S_S_S_S_S_S_S_S_S_S_S_S_S_S_S_S_S_S_S_S_S_S_S_S_S_S_S_S_S_S_S_S_S_S_S_S_S_S_S_S_S_S_S_S_S_S_S_S_S_S_S_S_S_S_S_S_S_S_S_S_S_S_S_S_S_S_S_S_S_S_S_S_S_S_S_S_S_S_S_S_S_S_S_S_S_S_S_S_S_S_S_S_S_S_S_S_S_S_S_S_S_S_S_S_S_S_S_S_S_S_S_S_S_S_S_S_S_S_S_S_S_S_S_S_S_S_S_S_S_S_S_S_S_S_S_S_S_S_S_S_S_S_S_S_S_S_S_S_S_S_S_S_S_S_S_S_S_S_S_S_S_S_S_S_S_S_S_S_S_S_S_S_S_S_S_S_S_S_S_S_S_S_S_S_S_S_S_S_S_S_S_S_S_S_S_S_S_S_S_S_S_S_S_S_S_S_S_S_S_S_S_S_S_S_S_S_S_S_S_S_S_S_S_S_S_S_S_S_S_S_S_S_S_S_S_S_S_S_S_S_S_S_S_S_S_S_S_S_S_S_S__param_190,
	.param .u64 .ptr .align 1 _Z4racePiS_S_S_S_S_S_S_S_S_S_S_S_S_S_S_S_S_S_S_S_S_S_S_S_S_S_S_S_S_S_S_S_S_S_S_S_S_S_S_S_S_S_S_S_S_S_S_S_S_S_S_S_S_S_S_S_S_S_S_S_S_S_S_S_S_S_S_S_S_S_S_S_S_S_S_S_S_S_S_S_S_S_S_S_S_S_S_S_S_S_S_S_S_S_S_S_S_S_S_S_S_S_S_S_S_S_S_S_S_S_S_S_S_S_S_S_S_S_S_S_S_S_S_S_S_S_S_S_S_S_S_S_S_S_S_S_S_S_S_S_S_S_S_S_S_S_S_S_S_S_S_S_S_S_S_S_S_S_S_S_S_S_S_S_S_S_S_S_S_S_S_S_S_S_S_S_S_S_S_S_S_S_S_S_S_S_S_S_S_S_S_S_S_S_S_S_S_S_S_S_S_S_S_S_S_S_S_S_S_S_S_S_S_S_S_S_S_S_S_S_S_S_S_S_S_S_S_S_S_S_S_S_S_S_S_S_S_S_S_S_S_S_S_S_S_S_S_S_S_S_S_S_S_S_S_S_S_S_S_S_S_S_S_S_S_S_S_S_S_S_S_S_S_S_S_S_S_S_S_S_S_S_S_S_S_S_S_S_S_S_S_S_S_S_S_S_S_S_S_S_S_S_S_S_S_S_S_S_S_S_S_S_S_S_S_S_S_S_S_S_S_S_S_S_S_S_S_S_S_S_S_S_S_S_S_S_S_S_S_S_S_S_S_S_S_S_S_S_S_S_S_S_S_S_S_S_S_S_S_S_S_S_S_S_S_S_S_S_S_S_S_S_S_S_S_S_S_S_S_S_S_S_S_S_S_S_S_S_S_S_S_S_S_S_S_S_S_S_S_S_S_S_S_S_S_S_S_S_S_S_S_S_S_S_S_S_S_S_S_S_S_S_S_S_S_S_S_S_S_S_S_S_S_S_S_S_S_S_S_S_S_S_S_S_S_S_S_S_S_S_S_S_S_S_S_S_S_S_S_S_S_S_S_S_S_S_S_S_S_S_S_S_S_S_S_S_S_S_S_S_S_S_S_S_S_S_S_S_S_S_S_S_S_S_S_S_S_S_S_S_S_S_S_S_S_S_S_S_S_S_S__param_191,
	.param .u64 .ptr .align 1 _Z4racePiS_S_S_S_S_S_S_S_S_S_S_S_S_S_S_S_S_S_S_S_S_S_S_S_S_S_S_S_S_S_S_S_S_S_S_S_S_S_S_S_S_S_S_S_S_S_S_S_S_S_S_S_S_S_S_S_S_S_S_S_S_S_S_S_S_S_S_S_S_S_S_S_S_S_S_S_S_S_S_S_S_S_S_S_S_S_S_S_S_S_S_S_S_S_S_S_S_S_S_S_S_S_S_S_S_S_S_S_S_S_S_S_S_S_S_S_S_S_S_S_S_S_S_S_S_S_S_S_S_S_S_S_S_S_S_S_S_S_S_S_S_S_S_S_S_S_S_S_S_S_S_S_S_S_S_S_S_S_S_S_S_S_S_S_S_S_S_S_S_S_S_S_S_S_S_S_S_S_S_S_S_S_S_S_S_S_S_S_S_S_S_S_S_S_S_S_S_S_S_S_S_S_S_S_S_S_S_S_S_S_S_S_S_S_S_S_S_S_S_S_S_S_S_S_S_S_S_S_S_S_S_S_S_S_S_S_S_S_S_S_S_S_S_S_S_S_S_S_S_S_S_S_S_S_S_S_S_S_S_S_S_S_S_S_S_S_S_S_S_S_S_S_S_S_S_S_S_S_S_S_S_S_S_S_S_S_S_S_S_S_S_S_S_S_S_S_S_S_S_S_S_S_S_S_S_S_S_S_S_S_S_S_S_S_S_S_S_S_S_S_S_S_S_S_S_S_S_S_S_S_S_S_S_S_S_S_S_S_S_S_S_S_S_S_S_S_S_S_S_S_S_S_S_S_S_S_S_S_S_S_S_S_S_S_S_S_S_S_S_S_S_S_S_S_S_S_S_S_S_S_S_S_S_S_S_S_S_S_S_S_S_S_S_S_S_S_S_S_S_S_S_S_S_S_S_S_S_S_S_S_S_S_S_S_S_S_S_S_S_S_S_S_S_S_S_S_S_S_S_S_S_S_S_S_S_S_S_S_S_S_S_S_S_S_S_S_S_S_S_S_S_S_S_S_S_S_S_S_S_S_S_S_S_S_S_S_S_S_S_S_S_S_S_S_S_S_S_S_S_S_S_S_S_S_S_S_S_S_S_S_S_S_S_S_S_S_S_S_S_S_S_S_S_S_S_S_S_S_S_S_S__param_192,
	.param .u64 .ptr .align 1 _Z4racePiS_S_S_S_S_S_S_S_S_S_S_S_S_S_S_S_S_S_S_S_S_S_S_S_S_S_S_S_S_S_S_S_S_S_S_S_S_S_S_S_S_S_S_S_S_S_S_S_S_S_S_S_S_S_S_S_S_S_S_S_S_S_S_S_S_S_S_S_S_S_S_S_S_S_S_S_S_S_S_S_S_S_S_S_S_S_S_S_S_S_S_S_S_S_S_S_S_S_S_S_S_S_S_S_S_S_S_S_S_S_S_S_S_S_S_S_S_S_S_S_S_S_S_S_S_S_S_S_S_S_S_S_S_S_S_S_S_S_S_S_S_S_S_S_S_S_S_S_S_S_S_S_S_S_S_S_S_S_S_S_S_S_S_S_S_S_S_S_S_S_S_S_S_S_S_S_S_S_S_S_S_S_S_S_S_S_S_S_S_S_S_S_S_S_S_S_S_S_S_S_S_S_S_S_S_S_S_S_S_S_S_S_S_S_S_S_S_S_S_S_S_S_S_S_S_S_S_S_S_S_S_S_S_S_S_S_S_S_S_S_S_S_S_S_S_S_S_S_S_S_S_S_S_S_S_S_S_S_S_S_S_S_S_S_S_S_S_S_S_S_S_S_S_S_S_S_S_S_S_S_S_S_S_S_S_S_S_S_S_S_S_S_S_S_S_S_S_S_S_S_S_S_S_S_S_S_S_S_S_S_S_S_S_S_S_S_S_S_S_S_S_S_S_S_S_S_S_S_S_S_S_S_S_S_S_S_S_S_S_S_S_S_S_S_S_S_S_S_S_S_S_S_S_S_S_S_S_S_S_S_S_S_S_S_S_S_S_S_S_S_S_S_S_S_S_S_S_S_S_S_S_S_S_S_S_S_S_S_S_S_S_S_S_S_S_S_S_S_S_S_S_S_S_S_S_S_S_S_S_S_S_S_S_S_S_S_S_S_S_S_S_S_S_S_S_S_S_S_S_S_S_S_S_S_S_S_S_S_S_S_S_S_S_S_S_S_S_S_S_S_S_S_S_S_S_S_S_S_S_S_S_S_S_S_S_S_S_S_S_S_S_S_S_S_S_S_S_S_S_S_S_S_S_S_S_S_S_S_S_S_S_S_S_S_S_S_S_S_S_S_S_S_S_S_S_S_S_S_S_S_S__param_193,
	.param .u64 .ptr .align 1 _Z4racePiS_S_S_S_S_S_S_S_S_S_S_S_S_S_S_S_S_S_S_S_S_S_S_S_S_S_S_S_S_S_S_S_S_S_S_S_S_S_S_S_S_S_S_S_S_S_S_S_S_S_S_S_S_S_S_S_S_S_S_S_S_S_S_S_S_S_S_S_S_S_S_S_S_S_S_S_S_S_S_S_S_S_S_S_S_S_S_S_S_S_S_S_S_S_S_S_S_S_S_S_S_S_S_S_S_S_S_S_S_S_S_S_S_S_S_S_S_S_S_S_S_S_S_S_S_S_S_S_S_S_S_S_S_S_S_S_S_S_S_S_S_S_S_S_S_S_S_S_S_S_S_S_S_S_S_S_S_S_S_S_S_S_S_S_S_S_S_S_S_S_S_S_S_S_S_S_S_S_S_S_S_S_S_S_S_S_S_S_S_S_S_S_S_S_S_S_S_S_S_S_S_S_S_S_S_S_S_S_S_S_S_S_S_S_S_S_S_S_S_S_S_S_S_S_S_S_S_S_S_S_S_S_S_S_S_S_S_S_S_S_S_S_S_S_S_S_S_S_S_S_S_S_S_S_S_S_S_S_S_S_S_S_S_S_S_S_S_S_S_S_S_S_S_S_S_S_S_S_S_S_S_S_S_S_S_S_S_S_S_S_S_S_S_S_S_S_S_S_S_S_S_S_S_S_S_S_S_S_S_S_S_S_S_S_S_S_S_S_S_S_S_S_S_S_S_S_S_S_S_S_S_S_S_S_S_S_S_S_S_S_S_S_S_S_S_S_S_S_S_S_S_S_S_S_S_S_S_S_S_S_S_S_S_S_S_S_S_S_S_S_S_S_S_S_S_S_S_S_S_S_S_S_S_S_S_S_S_S_S_S_S_S_S_S_S_S_S_S_S_S_S_S_S_S_S_S_S_S_S_S_S_S_S_S_S_S_S_S_S_S_S_S_S_S_S_S_S_S_S_S_S_S_S_S_S_S_S_S_S_S_S_S_S_S_S_S_S_S_S_S_S_S_S_S_S_S_S_S_S_S_S_S_S_S_S_S_S_S_S_S_S_S_S_S_S_S_S_S_S_S_S_S_S_S_S_S_S_S_S_S_S_S_S_S_S_S_S_S_S_S_S_S_S_S_S_S_S_S_S_S_S__param_194,
	.param .u64 .ptr .align 1 _Z4racePiS_S_S_S_S_S_S_S_S_S_S_S_S_S_S_S_S_S_S_S_S_S_S_S_S_S_S_S_S_S_S_S_S_S_S_S_S_S_S_S_S_S_S_S_S_S_S_S_S_S_S_S_S_S_S_S_S_S_S_S_S_S_S_S_S_S_S_S_S_S_S_S_S_S_S_S_S_S_S_S_S_S_S_S_S_S_S_S_S_S_S_S_S_S_S_S_S_S_S_S_S_S_S_S_S_S_S_S_S_S_S_S_S_S_S_S_S_S_S_S_S_S_S_S_S_S_S_S_S_S_S_S_S_S_S_S_S_S_S_S_S_S_S_S_S_S_S_S_S_S_S_S_S_S_S_S_S_S_S_S_S_S_S_S_S_S_S_S_S_S_S_S_S_S_S_S_S_S_S_S_S_S_S_S_S_S_S_S_S_S_S_S_S_S_S_S_S_S_S_S_S_S_S_S_S_S_S_S_S_S_S_S_S_S_S_S_S_S_S_S_S_S_S_S_S_S_S_S_S_S_S_S_S_S_S_S_S_S_S_S_S_S_S_S_S_S_S_S_S_S_S_S_S_S_S_S_S_S_S_S_S_S_S_S_S_S_S_S_S_S_S_S_S_S_S_S_S_S_S_S_S_S_S_S_S_S_S_S_S_S_S_S_S_S_S_S_S_S_S_S_S_S_S_S_S_S_S_S_S_S_S_S_S_S_S_S_S_S_S_S_S_S_S_S_S_S_S_S_S_S_S_S_S_S_S_S_S_S_S_S_S_S_S_S_S_S_S_S_S_S_S_S_S_S_S_S_S_S_S_S_S_S_S_S_S_S_S_S_S_S_S_S_S_S_S_S_S_S_S_S_S_S_S_S_S_S_S_S_S_S_S_S_S_S_S_S_S_S_S_S_S_S_S_S_S_S_S_S_S_S_S_S_S_S_S_S_S_S_S_S_S_S_S_S_S_S_S_S_S_S_S_S_S_S_S_S_S_S_S_S_S_S_S_S_S_S_S_S_S_S_S_S_S_S_S_S_S_S_S_S_S_S_S_S_S_S_S_S_S_S_S_S_S_S_S_S_S_S_S_S_S_S_S_S_S_S_S_S_S_S_S_S_S_S_S_S_S_S_S_S_S_S_S_S_S_S_S_S_S_S_S__param_195,
	.param .u64 .ptr .align 1 _Z4racePiS_S_S_S_S_S_S_S_S_S_S_S_S_S_S_S_S_S_S_S_S_S_S_S_S_S_S_S_S_S_S_S_S_S_S_S_S_S_S_S_S_S_S_S_S_S_S_S_S_S_S_S_S_S_S_S_S_S_S_S_S_S_S_S_S_S_S_S_S_S_S_S_S_S_S_S_S_S_S_S_S_S_S_S_S_S_S_S_S_S_S_S_S_S_S_S_S_S_S_S_S_S_S_S_S_S_S_S_S_S_S_S_S_S_S_S_S_S_S_S_S_S_S_S_S_S_S_S_S_S_S_S_S_S_S_S_S_S_S_S_S_S_S_S_S_S_S_S_S_S_S_S_S_S_S_S_S_S_S_S_S_S_S_S_S_S_S_S_S_S_S_S_S_S_S_S_S_S_S_S_S_S_S_S_S_S_S_S_S_S_S_S_S_S_S_S_S_S_S_S_S_S_S_S_S_S_S_S_S_S_S_S_S_S_S_S_S_S_S_S_S_S_S_S_S_S_S_S_S_S_S_S_S_S_S_S_S_S_S_S_S_S_S_S_S_S_S_S_S_S_S_S_S_S_S_S_S_S_S_S_S_S_S_S_S_S_S_S_S_S_S_S_S_S_S_S_S_S_S_S_S_S_S_S_S_S_S_S_S_S_S_S_S_S_S_S_S_S_S_S_S_S_S_S_S_S_S_S_S_S_S_S_S_S_S_S_S_S_S_S_S_S_S_S_S_S_S_S_S_S_S_S_S_S_S_S_S_S_S_S_S_S_S_S_S_S_S_S_S_S_S_S_S_S_S_S_S_S_S_S_S_S_S_S_S_S_S_S_S_S_S_S_S_S_S_S_S_S_S_S_S_S_S_S_S_S_S_S_S_S_S_S_S_S_S_S_S_S_S_S_S_S_S_S_S_S_S_S_S_S_S_S_S_S_S_S_S_S_S_S_S_S_S_S_S_S_S_S_S_S_S_S_S_S_S_S_S_S_S_S_S_S_S_S_S_S_S_S_S_S_S_S_S_S_S_S_S_S_S_S_S_S_S_S_S_S_S_S_S_S_S_S_S_S_S_S_S_S_S_S_S_S_S_S_S_S_S_S_S_S_S_S_S_S_S_S_S_S_S_S_S_S_S_S_S_S_S_S_S_S_S__param_196,
	.param .u64 .ptr .align 1 _Z4racePiS_S_S_S_S_S_S_S_S_S_S_S_S_S_S_S_S_S_S_S_S_S_S_S_S_S_S_S_S_S_S_S_S_S_S_S_S_S_S_S_S_S_S_S_S_S_S_S_S_S_S_S_S_S_S_S_S_S_S_S_S_S_S_S_S_S_S_S_S_S_S_S_S_S_S_S_S_S_S_S_S_S_S_S_S_S_S_S_S_S_S_S_S_S_S_S_S_S_S_S_S_S_S_S_S_S_S_S_S_S_S_S_S_S_S_S_S_S_S_S_S_S_S_S_S_S_S_S_S_S_S_S_S_S_S_S_S_S_S_S_S_S_S_S_S_S_S_S_S_S_S_S_S_S_S_S_S_S_S_S_S_S_S_S_S_S_S_S_S_S_S_S_S_S_S_S_S_S_S_S_S_S_S_S_S_S_S_S_S_S_S_S_S_S_S_S_S_S_S_S_S_S_S_S_S_S_S_S_S_S_S_S_S_S_S_S_S_S_S_S_S_S_S_S_S_S_S_S_S_S_S_S_S_S_S_S_S_S_S_S_S_S_S_S_S_S_S_S_S_S_S_S_S_S_S_S_S_S_S_S_S_S_S_S_S_S_S_S_S_S_S_S_S_S_S_S_S_S_S_S_S_S_S_S_S_S_S_S_S_S_S_S_S_S_S_S_S_S_S_S_S_S_S_S_S_S_S_S_S_S_S_S_S_S_S_S_S_S_S_S_S_S_S_S_S_S_S_S_S_S_S_S_S_S_S_S_S_S_S_S_S_S_S_S_S_S_S_S_S_S_S_S_S_S_S_S_S_S_S_S_S_S_S_S_S_S_S_S_S_S_S_S_S_S_S_S_S_S_S_S_S_S_S_S_S_S_S_S_S_S_S_S_S_S_S_S_S_S_S_S_S_S_S_S_S_S_S_S_S_S_S_S_S_S_S_S_S_S_S_S_S_S_S_S_S_S_S_S_S_S_S_S_S_S_S_S_S_S_S_S_S_S_S_S_S_S_S_S_S_S_S_S_S_S_S_S_S_S_S_S_S_S_S_S_S_S_S_S_S_S_S_S_S_S_S_S_S_S_S_S_S_S_S_S_S_S_S_S_S_S_S_S_S_S_S_S_S_S_S_S_S_S_S_S_S_S_S_S_S_S_S__param_197,
	.param .u64 .ptr .align 1 _Z4racePiS_S_S_S_S_S_S_S_S_S_S_S_S_S_S_S_S_S_S_S_S_S_S_S_S_S_S_S_S_S_S_S_S_S_S_S_S_S_S_S_S_S_S_S_S_S_S_S_S_S_S_S_S_S_S_S_S_S_S_S_S_S_S_S_S_S_S_S_S_S_S_S_S_S_S_S_S_S_S_S_S_S_S_S_S_S_S_S_S_S_S_S_S_S_S_S_S_S_S_S_S_S_S_S_S_S_S_S_S_S_S_S_S_S_S_S_S_S_S_S_S_S_S_S_S_S_S_S_S_S_S_S_S_S_S_S_S_S_S_S_S_S_S_S_S_S_S_S_S_S_S_S_S_S_S_S_S_S_S_S_S_S_S_S_S_S_S_S_S_S_S_S_S_S_S_S_S_S_S_S_S_S_S_S_S_S_S_S_S_S_S_S_S_S_S_S_S_S_S_S_S_S_S_S_S_S_S_S_S_S_S_S_S_S_S_S_S_S_S_S_S_S_S_S_S_S_S_S_S_S_S_S_S_S_S_S_S_S_S_S_S_S_S_S_S_S_S_S_S_S_S_S_S_S_S_S_S_S_S_S_S_S_S_S_S_S_S_S_S_S_S_S_S_S_S_S_S_S_S_S_S_S_S_S_S_S_S_S_S_S_S_S_S_S_S_S_S_S_S_S_S_S_S_S_S_S_S_S_S_S_S_S_S_S_S_S_S_S_S_S_S_S_S_S_S_S_S_S_S_S_S_S_S_S_S_S_S_S_S_S_S_S_S_S_S_S_S_S_S_S_S_S_S_S_S_S_S_S_S_S_S_S_S_S_S_S_S_S_S_S_S_S_S_S_S_S_S_S_S_S_S_S_S_S_S_S_S_S_S_S_S_S_S_S_S_S_S_S_S_S_S_S_S_S_S_S_S_S_S_S_S_S_S_S_S_S_S_S_S_S_S_S_S_S_S_S_S_S_S_S_S_S_S_S_S_S_S_S_S_S_S_S_S_S_S_S_S_S_S_S_S_S_S_S_S_S_S_S_S_S_S_S_S_S_S_S_S_S_S_S_S_S_S_S_S_S_S_S_S_S_S_S_S_S_S_S_S_S_S_S_S_S_S_S_S_S_S_S_S_S_S_S_S_S_S_S_S_S_S_S_S__param_198,
	.param .u64 .ptr .align 1 _Z4racePiS_S_S_S_S_S_S_S_S_S_S_S_S_S_S_S_S_S_S_S_S_S_S_S_S_S_S_S_S_S_S_S_S_S_S_S_S_S_S_S_S_S_S_S_S_S_S_S_S_S_S_S_S_S_S_S_S_S_S_S_S_S_S_S_S_S_S_S_S_S_S_S_S_S_S_S_S_S_S_S_S_S_S_S_S_S_S_S_S_S_S_S_S_S_S_S_S_S_S_S_S_S_S_S_S_S_S_S_S_S_S_S_S_S_S_S_S_S_S_S_S_S_S_S_S_S_S_S_S_S_S_S_S_S_S_S_S_S_S_S_S_S_S_S_S_S_S_S_S_S_S_S_S_S_S_S_S_S_S_S_S_S_S_S_S_S_S_S_S_S_S_S_S_S_S_S_S_S_S_S_S_S_S_S_S_S_S_S_S_S_S_S_S_S_S_S_S_S_S_S_S_S_S_S_S_S_S_S_S_S_S_S_S_S_S_S_S_S_S_S_S_S_S_S_S_S_S_S_S_S_S_S_S_S_S_S_S_S_S_S_S_S_S_S_S_S_S_S_S_S_S_S_S_S_S_S_S_S_S_S_S_S_S_S_S_S_S_S_S_S_S_S_S_S_S_S_S_S_S_S_S_S_S_S_S_S_S_S_S_S_S_S_S_S_S_S_S_S_S_S_S_S_S_S_S_S_S_S_S_S_S_S_S_S_S_S_S_S_S_S_S_S_S_S_S_S_S_S_S_S_S_S_S_S_S_S_S_S_S_S_S_S_S_S_S_S_S_S_S_S_S_S_S_S_S_S_S_S_S_S_S_S_S_S_S_S_S_S_S_S_S_S_S_S_S_S_S_S_S_S_S_S_S_S_S_S_S_S_S_S_S_S_S_S_S_S_S_S_S_S_S_S_S_S_S_S_S_S_S_S_S_S_S_S_S_S_S_S_S_S_S_S_S_S_S_S_S_S_S_S_S_S_S_S_S_S_S_S_S_S_S_S_S_S_S_S_S_S_S_S_S_S_S_S_S_S_S_S_S_S_S_S_S_S_S_S_S_S_S_S_S_S_S_S_S_S_S_S_S_S_S_S_S_S_S_S_S_S_S_S_S_S_S_S_S_S_S_S_S_S_S_S_S_S_S_S_S_S_S_S_S__param_199,
	.param .u64 .ptr .align 1 _Z4racePiS_S_S_S_S_S_S_S_S_S_S_S_S_S_S_S_S_S_S_S_S_S_S_S_S_S_S_S_S_S_S_S_S_S_S_S_S_S_S_S_S_S_S_S_S_S_S_S_S_S_S_S_S_S_S_S_S_S_S_S_S_S_S_S_S_S_S_S_S_S_S_S_S_S_S_S_S_S_S_S_S_S_S_S_S_S_S_S_S_S_S_S_S_S_S_S_S_S_S_S_S_S_S_S_S_S_S_S_S_S_S_S_S_S_S_S_S_S_S_S_S_S_S_S_S_S_S_S_S_S_S_S_S_S_S_S_S_S_S_S_S_S_S_S_S_S_S_S_S_S_S_S_S_S_S_S_S_S_S_S_S_S_S_S_S_S_S_S_S_S_S_S_S_S_S_S_S_S_S_S_S_S_S_S_S_S_S_S_S_S_S_S_S_S_S_S_S_S_S_S_S_S_S_S_S_S_S_S_S_S_S_S_S_S_S_S_S_S_S_S_S_S_S_S_S_S_S_S_S_S_S_S_S_S_S_S_S_S_S_S_S_S_S_S_S_S_S_S_S_S_S_S_S_S_S_S_S_S_S_S_S_S_S_S_S_S_S_S_S_S_S_S_S_S_S_S_S_S_S_S_S_S_S_S_S_S_S_S_S_S_S_S_S_S_S_S_S_S_S_S_S_S_S_S_S_S_S_S_S_S_S_S_S_S_S_S_S_S_S_S_S_S_S_S_S_S_S_S_S_S_S_S_S_S_S_S_S_S_S_S_S_S_S_S_S_S_S_S_S_S_S_S_S_S_S_S_S_S_S_S_S_S_S_S_S_S_S_S_S_S_S_S_S_S_S_S_S_S_S_S_S_S_S_S_S_S_S_S_S_S_S_S_S_S_S_S_S_S_S_S_S_S_S_S_S_S_S_S_S_S_S_S_S_S_S_S_S_S_S_S_S_S_S_S_S_S_S_S_S_S_S_S_S_S_S_S_S_S_S_S_S_S_S_S_S_S_S_S_S_S_S_S_S_S_S_S_S_S_S_S_S_S_S_S_S_S_S_S_S_S_S_S_S_S_S_S_S_S_S_S_S_S_S_S_S_S_S_S_S_S_S_S_S_S_S_S_S_S_S_S_S_S_S_S_S_S_S_S_S_S_S__param_200,
	.param .u64 .ptr .align 1 _Z4racePiS_S_S_S_S_S_S_S_S_S_S_S_S_S_S_S_S_S_S_S_S_S_S_S_S_S_S_S_S_S_S_S_S_S_S_S_S_S_S_S_S_S_S_S_S_S_S_S_S_S_S_S_S_S_S_S_S_S_S_S_S_S_S_S_S_S_S_S_S_S_S_S_S_S_S_S_S_S_S_S_S_S_S_S_S_S_S_S_S_S_S_S_S_S_S_S_S_S_S_S_S_S_S_S_S_S_S_S_S_S_S_S_S_S_S_S_S_S_S_S_S_S_S_S_S_S_S_S_S_S_S_S_S_S_S_S_S_S_S_S_S_S_S_S_S_S_S_S_S_S_S_S_S_S_S_S_S_S_S_S_S_S_S_S_S_S_S_S_S_S_S_S_S_S_S_S_S_S_S_S_S_S_S_S_S_S_S_S_S_S_S_S_S_S_S_S_S_S_S_S_S_S_S_S_S_S_S_S_S_S_S_S_S_S_S_S_S_S_S_S_S_S_S_S_S_S_S_S_S_S_S_S_S_S_S_S_S_S_S_S_S_S_S_S_S_S_S_S_S_S_S_S_S_S_S_S_S_S_S_S_S_S_S_S_S_S_S_S_S_S_S_S_S_S_S_S_S_S_S_S_S_S_S_S_S_S_S_S_S_S_S_S_S_S_S_S_S_S_S_S_S_S_S_S_S_S_S_S_S_S_S_S_S_S_S_S_S_S_S_S_S_S_S_S_S_S_S_S_S_S_S_S_S_S_S_S_S_S_S_S_S_S_S_S_S_S_S_S_S_S_S_S_S_S_S_S_S_S_S_S_S_S_S_S_S_S_S_S_S_S_S_S_S_S_S_S_S_S_S_S_S_S_S_S_S_S_S_S_S_S_S_S_S_S_S_S_S_S_S_S_S_S_S_S_S_S_S_S_S_S_S_S_S_S_S_S_S_S_S_S_S_S_S_S_S_S_S_S_S_S_S_S_S_S_S_S_S_S_S_S_S_S_S_S_S_S_S_S_S_S_S_S_S_S_S_S_S_S_S_S_S_S_S_S_S_S_S_S_S_S_S_S_S_S_S_S_S_S_S_S_S_S_S_S_S_S_S_S_S_S_S_S_S_S_S_S_S_S_S_S_S_S_S_S_S_S_S_S_S_S_S__param_201,
	.param .u64 .ptr .align 1 _Z4racePiS_S_S_S_S_S_S_S_S_S_S_S_S_S_S_S_S_S_S_S_S_S_S_S_S_S_S_S_S_S_S_S_S_S_S_S_S_S_S_S_S_S_S_S_S_S_S_S_S_S_S_S_S_S_S_S_S_S_S_S_S_S_S_S_S_S_S_S_S_S_S_S_S_S_S_S_S_S_S_S_S_S_S_S_S_S_S_S_S_S_S_S_S_S_S_S_S_S_S_S_S_S_S_S_S_S_S_S_S_S_S_S_S_S_S_S_S_S_S_S_S_S_S_S_S_S_S_S_S_S_S_S_S_S_S_S_S_S_S_S_S_S_S_S_S_S_S_S_S_S_S_S_S_S_S_S_S_S_S_S_S_S_S_S_S_S_S_S_S_S_S_S_S_S_S_S_S_S_S_S_S_S_S_S_S_S_S_S_S_S_S_S_S_S_S_S_S_S_S_S_S_S_S_S_S_S_S_S_S_S_S_S_S_S_S_S_S_S_S_S_S_S_S_S_S_S_S_S_S_S_S_S_S_S_S_S_S_S_S_S_S_S_S_S_S_S_S_S_S_S_S_S_S_S_S_S_S_S_S_S_S_S_S_S_S_S_S_S_S_S_S_S_S_S_S_S_S_S_S_S_S_S_S_S_S_S_S_S_S_S_S_S_S_S_S_S_S_S_S_S_S_S_S_S_S_S_S_S_S_S_S_S_S_S_S_S_S_S_S_S_S_S_S_S_S_S_S_S_S_S_S_S_S_S_S_S_S_S_S_S_S_S_S_S_S_S_S_S_S_S_S_S_S_S_S_S_S_S_S_S_S_S_S_S_S_S_S_S_S_S_S_S_S_S_S_S_S_S_S_S_S_S_S_S_S_S_S_S_S_S_S_S_S_S_S_S_S_S_S_S_S_S_S_S_S_S_S_S_S_S_S_S_S_S_S_S_S_S_S_S_S_S_S_S_S_S_S_S_S_S_S_S_S_S_S_S_S_S_S_S_S_S_S_S_S_S_S_S_S_S_S_S_S_S_S_S_S_S_S_S_S_S_S_S_S_S_S_S_S_S_S_S_S_S_S_S_S_S_S_S_S_S_S_S_S_S_S_S_S_S_S_S_S_S_S_S_S_S_S_S_S_S_S_S_S_S_S_S_S_S_S__param_202,
	.param .u64 .ptr .align 1 _Z4racePiS_S_S_S_S_S_S_S_S_S_S_S_S_S_S_S_S_S_S_S_S_S_S_S_S_S_S_S_S_S_S_S_S_S_S_S_S_S_S_S_S_S_S_S_S_S_S_S_S_S_S_S_S_S_S_S_S_S_S_S_S_S_S_S_S_S_S_S_S_S_S_S_S_S_S_S_S_S_S_S_S_S_S_S_S_S_S_S_S_S_S_S_S_S_S_S_S_S_S_S_S_S_S_S_S_S_S_S_S_S_S_S_S_S_S_S_S_S_S_S_S_S_S_S_S_S_S_S_S_S_S_S_S_S_S_S_S_S_S_S_S_S_S_S_S_S_S_S_S_S_S_S_S_S_S_S_S_S_S_S_S_S_S_S_S_S_S_S_S_S_S_S_S_S_S_S_S_S_S_S_S_S_S_S_S_S_S_S_S_S_S_S_S_S_S_S_S_S_S_S_S_S_S_S_S_S_S_S_S_S_S_S_S_S_S_S_S_S_S_S_S_S_S_S_S_S_S_S_S_S_S_S_S_S_S_S_S_S_S_S_S_S_S_S_S_S_S_S_S_S_S_S_S_S_S_S_S_S_S_S_S_S_S_S_S_S_S_S_S_S_S_S_S_S_S_S_S_S_S_S_S_S_S_S_S_S_S_S_S_S_S_S_S_S_S_S_S_S_S_S_S_S_S_S_S_S_S_S_S_S_S_S_S_S_S_S_S_S_S_S_S_S_S_S_S_S_S_S_S_S_S_S_S_S_S_S_S_S_S_S_S_S_S_S_S_S_S_S_S_S_S_S_S_S_S_S_S_S_S_S_S_S_S_S_S_S_S_S_S_S_S_S_S_S_S_S_S_S_S_S_S_S_S_S_S_S_S_S_S_S_S_S_S_S_S_S_S_S_S_S_S_S_S_S_S_S_S_S_S_S_S_S_S_S_S_S_S_S_S_S_S_S_S_S_S_S_S_S_S_S_S_S_S_S_S_S_S_S_S_S_S_S_S_S_S_S_S_S_S_S_S_S_S_S_S_S_S_S_S_S_S_S_S_S_S_S_S_S_S_S_S_S_S_S_S_S_S_S_S_S_S_S_S_S_S_S_S_S_S_S_S_S_S_S_S_S_S_S_S_S_S_S_S_S_S_S_S_S_S_S_S__param_203,
	.param .u64 .ptr .align 1 _Z4racePiS_S_S_S_S_S_S_S_S_S_S_S_S_S_S_S_S_S_S_S_S_S_S_S_S_S_S_S_S_S_S_S_S_S_S_S_S_S_S_S_S_S_S_S_S_S_S_S_S_S_S_S_S_S_S_S_S_S_S_S_S_S_S_S_S_S_S_S_S_S_S_S_S_S_S_S_S_S_S_S_S_S_S_S_S_S_S_S_S_S_S_S_S_S_S_S_S_S_S_S_S_S_S_S_S_S_S_S_S_S_S_S_S_S_S_S_S_S_S_S_S_S_S_S_S_S_S_S_S_S_S_S_S_S_S_S_S_S_S_S_S_S_S_S_S_S_S_S_S_S_S_S_S_S_S_S_S_S_S_S_S_S_S_S_S_S_S_S_S_S_S_S_S_S_S_S_S_S_S_S_S_S_S_S_S_S_S_S_S_S_S_S_S_S_S_S_S_S_S_S_S_S_S_S_S_S_S_S_S_S_S_S_S_S_S_S_S_S_S_S_S_S_S_S_S_S_S_S_S_S_S_S_S_S_S_S_S_S_S_S_S_S_S_S_S_S_S_S_S_S_S_S_S_S_S_S_S_S_S_S_S_S_S_S_S_S_S_S_S_S_S_S_S_S_S_S_S_S_S_S_S_S_S_S_S_S_S_S_S_S_S_S_S_S_S_S_S_S_S_S_S_S_S_S_S_S_S_S_S_S_S_S_S_S_S_S_S_S_S_S_S_S_S_S_S_S_S_S_S_S_S_S_S_S_S_S_S_S_S_S_S_S_S_S_S_S_S_S_S_S_S_S_S_S_S_S_S_S_S_S_S_S_S_S_S_S_S_S_S_S_S_S_S_S_S_S_S_S_S_S_S_S_S_S_S_S_S_S_S_S_S_S_S_S_S_S_S_S_S_S_S_S_S_S_S_S_S_S_S_S_S_S_S_S_S_S_S_S_S_S_S_S_S_S_S_S_S_S_S_S_S_S_S_S_S_S_S_S_S_S_S_S_S_S_S_S_S_S_S_S_S_S_S_S_S_S_S_S_S_S_S_S_S_S_S_S_S_S_S_S_S_S_S_S_S_S_S_S_S_S_S_S_S_S_S_S_S_S_S_S_S_S_S_S_S_S_S_S_S_S_S_S_S_S_S_S_S_S_S_S_S__param_204,
	.param .u64 .ptr .align 1 _Z4racePiS_S_S_S_S_S_S_S_S_S_S_S_S_S_S_S_S_S_S_S_S_S_S_S_S_S_S_S_S_S_S_S_S_S_S_S_S_S_S_S_S_S_S_S_S_S_S_S_S_S_S_S_S_S_S_S_S_S_S_S_S_S_S_S_S_S_S_S_S_S_S_S_S_S_S_S_S_S_S_S_S_S_S_S_S_S_S_S_S_S_S_S_S_S_S_S_S_S_S_S_S_S_S_S_S_S_S_S_S_S_S_S_S_S_S_S_S_S_S_S_S_S_S_S_S_S_S_S_S_S_S_S_S_S_S_S_S_S_S_S_S_S_S_S_S_S_S_S_S_S_S_S_S_S_S_S_S_S_S_S_S_S_S_S_S_S_S_S_S_S_S_S_S_S_S_S_S_S_S_S_S_S_S_S_S_S_S_S_S_S_S_S_S_S_S_S_S_S_S_S_S_S_S_S_S_S_S_S_S_S_S_S_S_S_S_S_S_S_S_S_S_S_S_S_S_S_S_S_S_S_S_S_S_S_S_S_S_S_S_S_S_S_S_S_S_S_S_S_S_S_S_S_S_S_S_S_S_S_S_S_S_S_S_S_S_S_S_S_S_S_S_S_S_S_S_S_S_S_S_S_S_S_S_S_S_S_S_S_S_S_S_S_S_S_S_S_S_S_S_S_S_S_S_S_S_S_S_S_S_S_S_S_S_S_S_S_S_S_S_S_S_S_S_S_S_S_S_S_S_S_S_S_S_S_S_S_S_S_S_S_S_S_S_S_S_S_S_S_S_S_S_S_S_S_S_S_S_S_S_S_S_S_S_S_S_S_S_S_S_S_S_S_S_S_S_S_S_S_S_S_S_S_S_S_S_S_S_S_S_S_S_S_S_S_S_S_S_S_S_S_S_S_S_S_S_S_S_S_S_S_S_S_S_S_S_S_S_S_S_S_S_S_S_S_S_S_S_S_S_S_S_S_S_S_S_S_S_S_S_S_S_S_S_S_S_S_S_S_S_S_S_S_S_S_S_S_S_S_S_S_S_S_S_S_S_S_S_S_S_S_S_S_S_S_S_S_S_S_S_S_S_S_S_S_S_S_S_S_S_S_S_S_S_S_S_S_S_S_S_S_S_S_S_S_S_S_S_S_S_S_S__param_205,
	.param .u64 .ptr .align 1 _Z4racePiS_S_S_S_S_S_S_S_S_S_S_S_S_S_S_S_S_S_S_S_S_S_S_S_S_S_S_S_S_S_S_S_S_S_S_S_S_S_S_S_S_S_S_S_S_S_S_S_S_S_S_S_S_S_S_S_S_S_S_S_S_S_S_S_S_S_S_S_S_S_S_S_S_S_S_S_S_S_S_S_S_S_S_S_S_S_S_S_S_S_S_S_S_S_S_S_S_S_S_S_S_S_S_S_S_S_S_S_S_S_S_S_S_S_S_S_S_S_S_S_S_S_S_S_S_S_S_S_S_S_S_S_S_S_S_S_S_S_S_S_S_S_S_S_S_S_S_S_S_S_S_S_S_S_S_S_S_S_S_S_S_S_S_S_S_S_S_S_S_S_S_S_S_S_S_S_S_S_S_S_S_S_S_S_S_S_S_S_S_S_S_S_S_S_S_S_S_S_S_S_S_S_S_S_S_S_S_S_S_S_S_S_S_S_S_S_S_S_S_S_S_S_S_S_S_S_S_S_S_S_S_S_S_S_S_S_S_S_S_S_S_S_S_S_S_S_S_S_S_S_S_S_S_S_S_S_S_S_S_S_S_S_S_S_S_S_S_S_S_S_S_S_S_S_S_S_S_S_S_S_S_S_S_S_S_S_S_S_S_S_S_S_S_S_S_S_S_S_S_S_S_S_S_S_S_S_S_S_S_S_S_S_S_S_S_S_S_S_S_S_S_S_S_S_S_S_S_S_S_S_S_S_S_S_S_S_S_S_S_S_S_S_S_S_S_S_S_S_S_S_S_S_S_S_S_S_S_S_S_S_S_S_S_S_S_S_S_S_S_S_S_S_S_S_S_S_S_S_S_S_S_S_S_S_S_S_S_S_S_S_S_S_S_S_S_S_S_S_S_S_S_S_S_S_S_S_S_S_S_S_S_S_S_S_S_S_S_S_S_S_S_S_S_S_S_S_S_S_S_S_S_S_S_S_S_S_S_S_S_S_S_S_S_S_S_S_S_S_S_S_S_S_S_S_S_S_S_S_S_S_S_S_S_S_S_S_S_S_S_S_S_S_S_S_S_S_S_S_S_S_S_S_S_S_S_S_S_S_S_S_S_S_S_S_S_S_S_S_S_S_S_S_S_S_S_S_S_S_S_S_S__param_206,
	.param .u64 .ptr .align 1 _Z4racePiS_S_S_S_S_S_S_S_S_S_S_S_S_S_S_S_S_S_S_S_S_S_S_S_S_S_S_S_S_S_S_S_S_S_S_S_S_S_S_S_S_S_S_S_S_S_S_S_S_S_S_S_S_S_S_S_S_S_S_S_S_S_S_S_S_S_S_S_S_S_S_S_S_S_S_S_S_S_S_S_S_S_S_S_S_S_S_S_S_S_S_S_S_S_S_S_S_S_S_S_S_S_S_S_S_S_S_S_S_S_S_S_S_S_S_S_S_S_S_S_S_S_S_S_S_S_S_S_S_S_S_S_S_S_S_S_S_S_S_S_S_S_S_S_S_S_S_S_S_S_S_S_S_S_S_S_S_S_S_S_S_S_S_S_S_S_S_S_S_S_S_S_S_S_S_S_S_S_S_S_S_S_S_S_S_S_S_S_S_S_S_S_S_S_S_S_S_S_S_S_S_S_S_S_S_S_S_S_S_S_S_S_S_S_S_S_S_S_S_S_S_S_S_S_S_S_S_S_S_S_S_S_S_S_S_S_S_S_S_S_S_S_S_S_S_S_S_S_S_S_S_S_S_S_S_S_S_S_S_S_S_S_S_S_S_S_S_S_S_S_S_S_S_S_S_S_S_S_S_S_S_S_S_S_S_S_S_S_S_S_S_S_S_S_S_S_S_S_S_S_S_S_S_S_S_S_S_S_S_S_S_S_S_S_S_S_S_S_S_S_S_S_S_S_S_S_S_S_S_S_S_S_S_S_S_S_S_S_S_S_S_S_S_S_S_S_S_S_S_S_S_S_S_S_S_S_S_S_S_S_S_S_S_S_S_S_S_S_S_S_S_S_S_S_S_S_S_S_S_S_S_S_S_S_S_S_S_S_S_S_S_S_S_S_S_S_S_S_S_S_S_S_S_S_S_S_S_S_S_S_S_S_S_S_S_S_S_S_S_S_S_S_S_S_S_S_S_S_S_S_S_S_S_S_S_S_S_S_S_S_S_S_S_S_S_S_S_S_S_S_S_S_S_S_S_S_S_S_S_S_S_S_S_S_S_S_S_S_S_S_S_S_S_S_S_S_S_S_S_S_S_S_S_S_S_S_S_S_S_S_S_S_S_S_S_S_S_S_S_S_S_S_S_S_S_S_S_S_S_S_S__param_207,
	.param .u64 .ptr .align 1 _Z4racePiS_S_S_S_S_S_S_S_S_S_S_S_S_S_S_S_S_S_S_S_S_S_S_S_S_S_S_S_S_S_S_S_S_S_S_S_S_S_S_S_S_S_S_S_S_S_S_S_S_S_S_S_S_S_S_S_S_S_S_S_S_S_S_S_S_S_S_S_S_S_S_S_S_S_S_S_S_S_S_S_S_S_S_S_S_S_S_S_S_S_S_S_S_S_S_S_S_S_S_S_S_S_S_S_S_S_S_S_S_S_S_S_S_S_S_S_S_S_S_S_S_S_S_S_S_S_S_S_S_S_S_S_S_S_S_S_S_S_S_S_S_S_S_S_S_S_S_S_S_S_S_S_S_S_S_S_S_S_S_S_S_S_S_S_S_S_S_S_S_S_S_S_S_S_S_S_S_S_S_S_S_S_S_S_S_S_S_S_S_S_S_S_S_S_S_S_S_S_S_S_S_S_S_S_S_S_S_S_S_S_S_S_S_S_S_S_S_S_S_S_S_S_S_S_S_S_S_S_S_S_S_S_S_S_S_S_S_S_S_S_S_S_S_S_S_S_S_S_S_S_S_S_S_S_S_S_S_S_S_S_S_S_S_S_S_S_S_S_S_S_S_S_S_S_S_S_S_S_S_S_S_S_S_S_S_S_S_S_S_S_S_S_S_S_S_S_S_S_S_S_S_S_S_S_S_S_S_S_S_S_S_S_S_S_S_S_S_S_S_S_S_S_S_S_S_S_S_S_S_S_S_S_S_S_S_S_S_S_S_S_S_S_S_S_S_S_S_S_S_S_S_S_S_S_S_S_S_S_S_S_S_S_S_S_S_S_S_S_S_S_S_S_S_S_S_S_S_S_S_S_S_S_S_S_S_S_S_S_S_S_S_S_S_S_S_S_S_S_S_S_S_S_S_S_S_S_S_S_S_S_S_S_S_S_S_S_S_S_S_S_S_S_S_S_S_S_S_S_S_S_S_S_S_S_S_S_S_S_S_S_S_S_S_S_S_S_S_S_S_S_S_S_S_S_S_S_S_S_S_S_S_S_S_S_S_S_S_S_S_S_S_S_S_S_S_S_S_S_S_S_S_S_S_S_S_S_S_S_S_S_S_S_S_S_S_S_S_S_S_S_S_S_S_S_S_S_S_S_S_S_S__param_208,
	.param .u64 .ptr .align 1 _Z4racePiS_S_S_S_S_S_S_S_S_S_S_S_S_S_S_S_S_S_S_S_S_S_S_S_S_S_S_S_S_S_S_S_S_S_S_S_S_S_S_S_S_S_S_S_S_S_S_S_S_S_S_S_S_S_S_S_S_S_S_S_S_S_S_S_S_S_S_S_S_S_S_S_S_S_S_S_S_S_S_S_S_S_S_S_S_S_S_S_S_S_S_S_S_S_S_S_S_S_S_S_S_S_S_S_S_S_S_S_S_S_S_S_S_S_S_S_S_S_S_S_S_S_S_S_S_S_S_S_S_S_S_S_S_S_S_S_S_S_S_S_S_S_S_S_S_S_S_S_S_S_S_S_S_S_S_S_S_S_S_S_S_S_S_S_S_S_S_S_S_S_S_S_S_S_S_S_S_S_S_S_S_S_S_S_S_S_S_S_S_S_S_S_S_S_S_S_S_S_S_S_S_S_S_S_S_S_S_S_S_S_S_S_S_S_S_S_S_S_S_S_S_S_S_S_S_S_S_S_S_S_S_S_S_S_S_S_S_S_S_S_S_S_S_S_S_S_S_S_S_S_S_S_S_S_S_S_S_S_S_S_S_S_S_S_S_S_S_S_S_S_S_S_S_S_S_S_S_S_S_S_S_S_S_S_S_S_S_S_S_S_S_S_S_S_S_S_S_S_S_S_S_S_S_S_S_S_S_S_S_S_S_S_S_S_S_S_S_S_S_S_S_S_S_S_S_S_S_S_S_S_S_S_S_S_S_S_S_S_S_S_S_S_S_S_S_S_S_S_S_S_S_S_S_S_S_S_S_S_S_S_S_S_S_S_S_S_S_S_S_S_S_S_S_S_S_S_S_S_S_S_S_S_S_S_S_S_S_S_S_S_S_S_S_S_S_S_S_S_S_S_S_S_S_S_S_S_S_S_S_S_S_S_S_S_S_S_S_S_S_S_S_S_S_S_S_S_S_S_S_S_S_S_S_S_S_S_S_S_S_S_S_S_S_S_S_S_S_S_S_S_S_S_S_S_S_S_S_S_S_S_S_S_S_S_S_S_S_S_S_S_S_S_S_S_S_S_S_S_S_S_S_S_S_S_S_S_S_S_S_S_S_S_S_S_S_S_S_S_S_S_S_S_S_S_S_S_S_S_S_S_S__param_209,
	.param .u64 .ptr .align 1 _Z4racePiS_S_S_S_S_S_S_S_S_S_S_S_S_S_S_S_S_S_S_S_S_S_S_S_S_S_S_S_S_S_S_S_S_S_S_S_S_S_S_S_S_S_S_S_S_S_S_S_S_S_S_S_S_S_S_S_S_S_S_S_S_S_S_S_S_S_S_S_S_S_S_S_S_S_S_S_S_S_S_S_S_S_S_S_S_S_S_S_S_S_S_S_S_S_S_S_S_S_S_S_S_S_S_S_S_S_S_S_S_S_S_S_S_S_S_S_S_S_S_S_S_S_S_S_S_S_S_S_S_S_S_S_S_S_S_S_S_S_S_S_S_S_S_S_S_S_S_S_S_S_S_S_S_S_S_S_S_S_S_S_S_S_S_S_S_S_S_S_S_S_S_S_S_S_S_S_S_S_S_S_S_S_S_S_S_S_S_S_S_S_S_S_S_S_S_S_S_S_S_S_S_S_S_S_S_S_S_S_S_S_S_S_S_S_S_S_S_S_S_S_S_S_S_S_S_S_S_S_S_S_S_S_S_S_S_S_S_S_S_S_S_S_S_S_S_S_S_S_S_S_S_S_S_S_S_S_S_S_S_S_S_S_S_S_S_S_S_S_S_S_S_S_S_S_S_S_S_S_S_S_S_S_S_S_S_S_S_S_S_S_S_S_S_S_S_S_S_S_S_S_S_S_S_S_S_S_S_S_S_S_S_S_S_S_S_S_S_S_S_S_S_S_S_S_S_S_S_S_S_S_S_S_S_S_S_S_S_S_S_S_S_S_S_S_S_S_S_S_S_S_S_S_S_S_S_S_S_S_S_S_S_S_S_S_S_S_S_S_S_S_S_S_S_S_S_S_S_S_S_S_S_S_S_S_S_S_S_S_S_S_S_S_S_S_S_S_S_S_S_S_S_S_S_S_S_S_S_S_S_S_S_S_S_S_S_S_S_S_S_S_S_S_S_S_S_S_S_S_S_S_S_S_S_S_S_S_S_S_S_S_S_S_S_S_S_S_S_S_S_S_S_S_S_S_S_S_S_S_S_S_S_S_S_S_S_S_S_S_S_S_S_S_S_S_S_S_S_S_S_S_S_S_S_S_S_S_S_S_S_S_S_S_S_S_S_S_S_S_S_S_S_S_S_S_S_S_S_S_S_S_S__param_210,
	.param .u64 .ptr .align 1 _Z4racePiS_S_S_S_S_S_S_S_S_S_S_S_S_S_S_S_S_S_S_S_S_S_S_S_S_S_S_S_S_S_S_S_S_S_S_S_S_S_S_S_S_S_S_S_S_S_S_S_S_S_S_S_S_S_S_S_S_S_S_S_S_S_S_S_S_S_S_S_S_S_S_S_S_S_S_S_S_S_S_S_S_S_S_S_S_S_S_S_S_S_S_S_S_S_S_S_S_S_S_S_S_S_S_S_S_S_S_S_S_S_S_S_S_S_S_S_S_S_S_S_S_S_S_S_S_S_S_S_S_S_S_S_S_S_S_S_S_S_S_S_S_S_S_S_S_S_S_S_S_S_S_S_S_S_S_S_S_S_S_S_S_S_S_S_S_S_S_S_S_S_S_S_S_S_S_S_S_S_S_S_S_S_S_S_S_S_S_S_S_S_S_S_S_S_S_S_S_S_S_S_S_S_S_S_S_S_S_S_S_S_S_S_S_S_S_S_S_S_S_S_S_S_S_S_S_S_S_S_S_S_S_S_S_S_S_S_S_S_S_S_S_S_S_S_S_S_S_S_S_S_S_S_S_S_S_S_S_S_S_S_S_S_S_S_S_S_S_S_S_S_S_S_S_S_S_S_S_S_S_S_S_S_S_S_S_S_S_S_S_S_S_S_S_S_S_S_S_S_S_S_S_S_S_S_S_S_S_S_S_S_S_S_S_S_S_S_S_S_S_S_S_S_S_S_S_S_S_S_S_S_S_S_S_S_S_S_S_S_S_S_S_S_S_S_S_S_S_S_S_S_S_S_S_S_S_S_S_S_S_S_S_S_S_S_S_S_S_S_S_S_S_S_S_S_S_S_S_S_S_S_S_S_S_S_S_S_S_S_S_S_S_S_S_S_S_S_S_S_S_S_S_S_S_S_S_S_S_S_S_S_S_S_S_S_S_S_S_S_S_S_S_S_S_S_S_S_S_S_S_S_S_S_S_S_S_S_S_S_S_S_S_S_S_S_S_S_S_S_S_S_S_S_S_S_S_S_S_S_S_S_S_S_S_S_S_S_S_S_S_S_S_S_S_S_S_S_S_S_S_S_S_S_S_S_S_S_S_S_S_S_S_S_S_S_S_S_S_S_S_S_S_S_S_S_S_S_S_S_S_S_S__param_211,
	.param .u64 .ptr .align 1 _Z4racePiS_S_S_S_S_S_S_S_S_S_S_S_S_S_S_S_S_S_S_S_S_S_S_S_S_S_S_S_S_S_S_S_S_S_S_S_S_S_S_S_S_S_S_S_S_S_S_S_S_S_S_S_S_S_S_S_S_S_S_S_S_S_S_S_S_S_S_S_S_S_S_S_S_S_S_S_S_S_S_S_S_S_S_S_S_S_S_S_S_S_S_S_S_S_S_S_S_S_S_S_S_S_S_S_S_S_S_S_S_S_S_S_S_S_S_S_S_S_S_S_S_S_S_S_S_S_S_S_S_S_S_S_S_S_S_S_S_S_S_S_S_S_S_S_S_S_S_S_S_S_S_S_S_S_S_S_S_S_S_S_S_S_S_S_S_S_S_S_S_S_S_S_S_S_S_S_S_S_S_S_S_S_S_S_S_S_S_S_S_S_S_S_S_S_S_S_S_S_S_S_S_S_S_S_S_S_S_S_S_S_S_S_S_S_S_S_S_S_S_S_S_S_S_S_S_S_S_S_S_S_S_S_S_S_S_S_S_S_S_S_S_S_S_S_S_S_S_S_S_S_S_S_S_S_S_S_S_S_S_S_S_S_S_S_S_S_S_S_S_S_S_S_S_S_S_S_S_S_S_S_S_S_S_S_S_S_S_S_S_S_S_S_S_S_S_S_S_S_S_S_S_S_S_S_S_S_S_S_S_S_S_S_S_S_S_S_S_S_S_S_S_S_S_S_S_S_S_S_S_S_S_S_S_S_S_S_S_S_S_S_S_S_S_S_S_S_S_S_S_S_S_S_S_S_S_S_S_S_S_S_S_S_S_S_S_S_S_S_S_S_S_S_S_S_S_S_S_S_S_S_S_S_S_S_S_S_S_S_S_S_S_S_S_S_S_S_S_S_S_S_S_S_S_S_S_S_S_S_S_S_S_S_S_S_S_S_S_S_S_S_S_S_S_S_S_S_S_S_S_S_S_S_S_S_S_S_S_S_S_S_S_S_S_S_S_S_S_S_S_S_S_S_S_S_S_S_S_S_S_S_S_S_S_S_S_S_S_S_S_S_S_S_S_S_S_S_S_S_S_S_S_S_S_S_S_S_S_S_S_S_S_S_S_S_S_S_S_S_S_S_S_S_S_S_S_S_S_S_S_S_S__param_212,
	.param .u64 .ptr .align 1 _Z4racePiS_S_S_S_S_S_S_S_S_S_S_S_S_S_S_S_S_S_S_S_S_S_S_S_S_S_S_S_S_S_S_S_S_S_S_S_S_S_S_S_S_S_S_S_S_S_S_S_S_S_S_S_S_S_S_S_S_S_S_S_S_S_S_S_S_S_S_S_S_S_S_S_S_S_S_S_S_S_S_S_S_S_S_S_S_S_S_S_S_S_S_S_S_S_S_S_S_S_S_S_S_S_S_S_S_S_S_S_S_S_S_S_S_S_S_S_S_S_S_S_S_S_S_S_S_S_S_S_S_S_S_S_S_S_S_S_S_S_S_S_S_S_S_S_S_S_S_S_S_S_S_S_S_S_S_S_S_S_S_S_S_S_S_S_S_S_S_S_S_S_S_S_S_S_S_S_S_S_S_S_S_S_S_S_S_S_S_S_S_S_S_S_S_S_S_S_S_S_S_S_S_S_S_S_S_S_S_S_S_S_S_S_S_S_S_S_S_S_S_S_S_S_S_S_S_S_S_S_S_S_S_S_S_S_S_S_S_S_S_S_S_S_S_S_S_S_S_S_S_S_S_S_S_S_S_S_S_S_S_S_S_S_S_S_S_S_S_S_S_S_S_S_S_S_S_S_S_S_S_S_S_S_S_S_S_S_S_S_S_S_S_S_S_S_S_S_S_S_S_S_S_S_S_S_S_S_S_S_S_S_S_S_S_S_S_S_S_S_S_S_S_S_S_S_S_S_S_S_S_S_S_S_S_S_S_S_S_S_S_S_S_S_S_S_S_S_S_S_S_S_S_S_S_S_S_S_S_S_S_S_S_S_S_S_S_S_S_S_S_S_S_S_S_S_S_S_S_S_S_S_S_S_S_S_S_S_S_S_S_S_S_S_S_S_S_S_S_S_S_S_S_S_S_S_S_S_S_S_S_S_S_S_S_S_S_S_S_S_S_S_S_S_S_S_S_S_S_S_S_S_S_S_S_S_S_S_S_S_S_S_S_S_S_S_S_S_S_S_S_S_S_S_S_S_S_S_S_S_S_S_S_S_S_S_S_S_S_S_S_S_S_S_S_S_S_S_S_S_S_S_S_S_S_S_S_S_S_S_S_S_S_S_S_S_S_S_S_S_S_S_S_S_S_S_S_S_S_S_S_S_S__param_213,
	.param .u64 .ptr .align 1 _Z4racePiS_S_S_S_S_S_S_S_S_S_S_S_S_S_S_S_S_S_S_S_S_S_S_S_S_S_S_S_S_S_S_S_S_S_S_S_S_S_S_S_S_S_S_S_S_S_S_S_S_S_S_S_S_S_S_S_S_S_S_S_S_S_S_S_S_S_S_S_S_S_S_S_S_S_S_S_S_S_S_S_S_S_S_S_S_S_S_S_S_S_S_S_S_S_S_S_S_S_S_S_S_S_S_S_S_S_S_S_S_S_S_S_S_S_S_S_S_S_S_S_S_S_S_S_S_S_S_S_S_S_S_S_S_S_S_S_S_S_S_S_S_S_S_S_S_S_S_S_S_S_S_S_S_S_S_S_S_S_S_S_S_S_S_S_S_S_S_S_S_S_S_S_S_S_S_S_S_S_S_S_S_S_S_S_S_S_S_S_S_S_S_S_S_S_S_S_S_S_S_S_S_S_S_S_S_S_S_S_S_S_S_S_S_S_S_S_S_S_S_S_S_S_S_S_S_S_S_S_S_S_S_S_S_S_S_S_S_S_S_S_S_S_S_S_S_S_S_S_S_S_S_S_S_S_S_S_S_S_S_S_S_S_S_S_S_S_S_S_S_S_S_S_S_S_S_S_S_S_S_S_S_S_S_S_S_S_S_S_S_S_S_S_S_S_S_S_S_S_S_S_S_S_S_S_S_S_S_S_S_S_S_S_S_S_S_S_S_S_S_S_S_S_S_S_S_S_S_S_S_S_S_S_S_S_S_S_S_S_S_S_S_S_S_S_S_S_S_S_S_S_S_S_S_S_S_S_S_S_S_S_S_S_S_S_S_S_S_S_S_S_S_S_S_S_S_S_S_S_S_S_S_S_S_S_S_S_S_S_S_S_S_S_S_S_S_S_S_S_S_S_S_S_S_S_S_S_S_S_S_S_S_S_S_S_S_S_S_S_S_S_S_S_S_S_S_S_S_S_S_S_S_S_S_S_S_S_S_S_S_S_S_S_S_S_S_S_S_S_S_S_S_S_S_S_S_S_S_S_S_S_S_S_S_S_S_S_S_S_S_S_S_S_S_S_S_S_S_S_S_S_S_S_S_S_S_S_S_S_S_S_S_S_S_S_S_S_S_S_S_S_S_S_S_S_S_S_S_S_S_S_S__param_214,
	.param .u64 .ptr .align 1 _Z4racePiS_S_S_S_S_S_S_S_S_S_S_S_S_S_S_S_S_S_S_S_S_S_S_S_S_S_S_S_S_S_S_S_S_S_S_S_S_S_S_S_S_S_S_S_S_S_S_S_S_S_S_S_S_S_S_S_S_S_S_S_S_S_S_S_S_S_S_S_S_S_S_S_S_S_S_S_S_S_S_S_S_S_S_S_S_S_S_S_S_S_S_S_S_S_S_S_S_S_S_S_S_S_S_S_S_S_S_S_S_S_S_S_S_S_S_S_S_S_S_S_S_S_S_S_S_S_S_S_S_S_S_S_S_S_S_S_S_S_S_S_S_S_S_S_S_S_S_S_S_S_S_S_S_S_S_S_S_S_S_S_S_S_S_S_S_S_S_S_S_S_S_S_S_S_S_S_S_S_S_S_S_S_S_S_S_S_S_S_S_S_S_S_S_S_S_S_S_S_S_S_S_S_S_S_S_S_S_S_S_S_S_S_S_S_S_S_S_S_S_S_S_S_S_S_S_S_S_S_S_S_S_S_S_S_S_S_S_S_S_S_S_S_S_S_S_S_S_S_S_S_S_S_S_S_S_S_S_S_S_S_S_S_S_S_S_S_S_S_S_S_S_S_S_S_S_S_S_S_S_S_S_S_S_S_S_S_S_S_S_S_S_S_S_S_S_S_S_S_S_S_S_S_S_S_S_S_S_S_S_S_S_S_S_S_S_S_S_S_S_S_S_S_S_S_S_S_S_S_S_S_S_S_S_S_S_S_S_S_S_S_S_S_S_S_S_S_S_S_S_S_S_S_S_S_S_S_S_S_S_S_S_S_S_S_S_S_S_S_S_S_S_S_S_S_S_S_S_S_S_S_S_S_S_S_S_S_S_S_S_S_S_S_S_S_S_S_S_S_S_S_S_S_S_S_S_S_S_S_S_S_S_S_S_S_S_S_S_S_S_S_S_S_S_S_S_S_S_S_S_S_S_S_S_S_S_S_S_S_S_S_S_S_S_S_S_S_S_S_S_S_S_S_S_S_S_S_S_S_S_S_S_S_S_S_S_S_S_S_S_S_S_S_S_S_S_S_S_S_S_S_S_S_S_S_S_S_S_S_S_S_S_S_S_S_S_S_S_S_S_S_S_S_S_S_S_S_S_S_S_S_S__param_215,
	.param .u64 .ptr .align 1 _Z4racePiS_S_S_S_S_S_S_S_S_S_S_S_S_S_S_S_S_S_S_S_S_S_S_S_S_S_S_S_S_S_S_S_S_S_S_S_S_S_S_S_S_S_S_S_S_S_S_S_S_S_S_S_S_S_S_S_S_S_S_S_S_S_S_S_S_S_S_S_S_S_S_S_S_S_S_S_S_S_S_S_S_S_S_S_S_S_S_S_S_S_S_S_S_S_S_S_S_S_S_S_S_S_S_S_S_S_S_S_S_S_S_S_S_S_S_S_S_S_S_S_S_S_S_S_S_S_S_S_S_S_S_S_S_S_S_S_S_S_S_S_S_S_S_S_S_S_S_S_S_S_S_S_S_S_S_S_S_S_S_S_S_S_S_S_S_S_S_S_S_S_S_S_S_S_S_S_S_S_S_S_S_S_S_S_S_S_S_S_S_S_S_S_S_S_S_S_S_S_S_S_S_S_S_S_S_S_S_S_S_S_S_S_S_S_S_S_S_S_S_S_S_S_S_S_S_S_S_S_S_S_S_S_S_S_S_S_S_S_S_S_S_S_S_S_S_S_S_S_S_S_S_S_S_S_S_S_S_S_S_S_S_S_S_S_S_S_S_S_S_S_S_S_S_S_S_S_S_S_S_S_S_S_S_S_S_S_S_S_S_S_S_S_S_S_S_S_S_S_S_S_S_S_S_S_S_S_S_S_S_S_S_S_S_S_S_S_S_S_S_S_S_S_S_S_S_S_S_S_S_S_S_S_S_S_S_S_S_S_S_S_S_S_S_S_S_S_S_S_S_S_S_S_S_S_S_S_S_S_S_S_S_S_S_S_S_S_S_S_S_S_S_S_S_S_S_S_S_S_S_S_S_S_S_S_S_S_S_S_S_S_S_S_S_S_S_S_S_S_S_S_S_S_S_S_S_S_S_S_S_S_S_S_S_S_S_S_S_S_S_S_S_S_S_S_S_S_S_S_S_S_S_S_S_S_S_S_S_S_S_S_S_S_S_S_S_S_S_S_S_S_S_S_S_S_S_S_S_S_S_S_S_S_S_S_S_S_S_S_S_S_S_S_S_S_S_S_S_S_S_S_S_S_S_S_S_S_S_S_S_S_S_S_S_S_S_S_S_S_S_S_S_S_S_S_S_S_S_S_S_S_S__param_216,
	.param .u64 .ptr .align 1 _Z4racePiS_S_S_S_S_S_S_S_S_S_S_S_S_S_S_S_S_S_S_S_S_S_S_S_S_S_S_S_S_S_S_S_S_S_S_S_S_S_S_S_S_S_S_S_S_S_S_S_S_S_S_S_S_S_S_S_S_S_S_S_S_S_S_S_S_S_S_S_S_S_S_S_S_S_S_S_S_S_S_S_S_S_S_S_S_S_S_S_S_S_S_S_S_S_S_S_S_S_S_S_S_S_S_S_S_S_S_S_S_S_S_S_S_S_S_S_S_S_S_S_S_S_S_S_S_S_S_S_S_S_S_S_S_S_S_S_S_S_S_S_S_S_S_S_S_S_S_S_S_S_S_S_S_S_S_S_S_S_S_S_S_S_S_S_S_S_S_S_S_S_S_S_S_S_S_S_S_S_S_S_S_S_S_S_S_S_S_S_S_S_S_S_S_S_S_S_S_S_S_S_S_S_S_S_S_S_S_S_S_S_S_S_S_S_S_S_S_S_S_S_S_S_S_S_S_S_S_S_S_S_S_S_S_S_S_S_S_S_S_S_S_S_S_S_S_S_S_S_S_S_S_S_S_S_S_S_S_S_S_S_S_S_S_S_S_S_S_S_S_S_S_S_S_S_S_S_S_S_S_S_S_S_S_S_S_S_S_S_S_S_S_S_S_S_S_S_S_S_S_S_S_S_S_S_S_S_S_S_S_S_S_S_S_S_S_S_S_S_S_S_S_S_S_S_S_S_S_S_S_S_S_S_S_S_S_S_S_S_S_S_S_S_S_S_S_S_S_S_S_S_S_S_S_S_S_S_S_S_S_S_S_S_S_S_S_S_S_S_S_S_S_S_S_S_S_S_S_S_S_S_S_S_S_S_S_S_S_S_S_S_S_S_S_S_S_S_S_S_S_S_S_S_S_S_S_S_S_S_S_S_S_S_S_S_S_S_S_S_S_S_S_S_S_S_S_S_S_S_S_S_S_S_S_S_S_S_S_S_S_S_S_S_S_S_S_S_S_S_S_S_S_S_S_S_S_S_S_S_S_S_S_S_S_S_S_S_S_S_S_S_S_S_S_S_S_S_S_S_S_S_S_S_S_S_S_S_S_S_S_S_S_S_S_S_S_S_S_S_S_S_S_S_S_S_S_S_S_S_S_S_S__param_217,
	.param .u64 .ptr .align 1 _Z4racePiS_S_S_S_S_S_S_S_S_S_S_S_S_S_S_S_S_S_S_S_S_S_S_S_S_S_S_S_S_S_S_S_S_S_S_S_S_S_S_S_S_S_S_S_S_S_S_S_S_S_S_S_S_S_S_S_S_S_S_S_S_S_S_S_S_S_S_S_S_S_S_S_S_S_S_S_S_S_S_S_S_S_S_S_S_S_S_S_S_S_S_S_S_S_S_S_S_S_S_S_S_S_S_S_S_S_S_S_S_S_S_S_S_S_S_S_S_S_S_S_S_S_S_S_S_S_S_S_S_S_S_S_S_S_S_S_S_S_S_S_S_S_S_S_S_S_S_S_S_S_S_S_S_S_S_S_S_S_S_S_S_S_S_S_S_S_S_S_S_S_S_S_S_S_S_S_S_S_S_S_S_S_S_S_S_S_S_S_S_S_S_S_S_S_S_S_S_S_S_S_S_S_S_S_S_S_S_S_S_S_S_S_S_S_S_S_S_S_S_S_S_S_S_S_S_S_S_S_S_S_S_S_S_S_S_S_S_S_S_S_S_S_S_S_S_S_S_S_S_S_S_S_S_S_S_S_S_S_S_S_S_S_S_S_S_S_S_S_S_S_S_S_S_S_S_S_S_S_S_S_S_S_S_S_S_S_S_S_S_S_S_S_S_S_S_S_S_S_S_S_S_S_S_S_S_S_S_S_S_S_S_S_S_S_S_S_S_S_S_S_S_S_S_S_S_S_S_S_S_S_S_S_S_S_S_S_S_S_S_S_S_S_S_S_S_S_S_S_S_S_S_S_S_S_S_S_S_S_S_S_S_S_S_S_S_S_S_S_S_S_S_S_S_S_S_S_S_S_S_S_S_S_S_S_S_S_S_S_S_S_S_S_S_S_S_S_S_S_S_S_S_S_S_S_S_S_S_S_S_S_S_S_S_S_S_S_S_S_S_S_S_S_S_S_S_S_S_S_S_S_S_S_S_S_S_S_S_S_S_S_S_S_S_S_S_S_S_S_S_S_S_S_S_S_S_S_S_S_S_S_S_S_S_S_S_S_S_S_S_S_S_S_S_S_S_S_S_S_S_S_S_S_S_S_S_S_S_S_S_S_S_S_S_S_S_S_S_S_S_S_S_S_S_S_S_S_S_S_S_S_S__param_218,
	.param .u64 .ptr .align 1 _Z4racePiS_S_S_S_S_S_S_S_S_S_S_S_S_S_S_S_S_S_S_S_S_S_S_S_S_S_S_S_S_S_S_S_S_S_S_S_S_S_S_S_S_S_S_S_S_S_S_S_S_S_S_S_S_S_S_S_S_S_S_S_S_S_S_S_S_S_S_S_S_S_S_S_S_S_S_S_S_S_S_S_S_S_S_S_S_S_S_S_S_S_S_S_S_S_S_S_S_S_S_S_S_S_S_S_S_S_S_S_S_S_S_S_S_S_S_S_S_S_S_S_S_S_S_S_S_S_S_S_S_S_S_S_S_S_S_S_S_S_S_S_S_S_S_S_S_S_S_S_S_S_S_S_S_S_S_S_S_S_S_S_S_S_S_S_S_S_S_S_S_S_S_S_S_S_S_S_S_S_S_S_S_S_S_S_S_S_S_S_S_S_S_S_S_S_S_S_S_S_S_S_S_S_S_S_S_S_S_S_S_S_S_S_S_S_S_S_S_S_S_S_S_S_S_S_S_S_S_S_S_S_S_S_S_S_S_S_S_S_S_S_S_S_S_S_S_S_S_S_S_S_S_S_S_S_S_S_S_S_S_S_S_S_S_S_S_S_S_S_S_S_S_S_S_S_S_S_S_S_S_S_S_S_S_S_S_S_S_S_S_S_S_S_S_S_S_S_S_S_S_S_S_S_S_S_S_S_S_S_S_S_S_S_S_S_S_S_S_S_S_S_S_S_S_S_S_S_S_S_S_S_S_S_S_S_S_S_S_S_S_S_S_S_S_S_S_S_S_S_S_S_S_S_S_S_S_S_S_S_S_S_S_S_S_S_S_S_S_S_S_S_S_S_S_S_S_S_S_S_S_S_S_S_S_S_S_S_S_S_S_S_S_S_S_S_S_S_S_S_S_S_S_S_S_S_S_S_S_S_S_S_S_S_S_S_S_S_S_S_S_S_S_S_S_S_S_S_S_S_S_S_S_S_S_S_S_S_S_S_S_S_S_S_S_S_S_S_S_S_S_S_S_S_S_S_S_S_S_S_S_S_S_S_S_S_S_S_S_S_S_S_S_S_S_S_S_S_S_S_S_S_S_S_S_S_S_S_S_S_S_S_S_S_S_S_S_S_S_S_S_S_S_S_S_S_S_S_S_S_S_S_S__param_219,
	.param .u64 .ptr .align 1 _Z4racePiS_S_S_S_S_S_S_S_S_S_S_S_S_S_S_S_S_S_S_S_S_S_S_S_S_S_S_S_S_S_S_S_S_S_S_S_S_S_S_S_S_S_S_S_S_S_S_S_S_S_S_S_S_S_S_S_S_S_S_S_S_S_S_S_S_S_S_S_S_S_S_S_S_S_S_S_S_S_S_S_S_S_S_S_S_S_S_S_S_S_S_S_S_S_S_S_S_S_S_S_S_S_S_S_S_S_S_S_S_S_S_S_S_S_S_S_S_S_S_S_S_S_S_S_S_S_S_S_S_S_S_S_S_S_S_S_S_S_S_S_S_S_S_S_S_S_S_S_S_S_S_S_S_S_S_S_S_S_S_S_S_S_S_S_S_S_S_S_S_S_S_S_S_S_S_S_S_S_S_S_S_S_S_S_S_S_S_S_S_S_S_S_S_S_S_S_S_S_S_S_S_S_S_S_S_S_S_S_S_S_S_S_S_S_S_S_S_S_S_S_S_S_S_S_S_S_S_S_S_S_S_S_S_S_S_S_S_S_S_S_S_S_S_S_S_S_S_S_S_S_S_S_S_S_S_S_S_S_S_S_S_S_S_S_S_S_S_S_S_S_S_S_S_S_S_S_S_S_S_S_S_S_S_S_S_S_S_S_S_S_S_S_S_S_S_S_S_S_S_S_S_S_S_S_S_S_S_S_S_S_S_S_S_S_S_S_S_S_S_S_S_S_S_S_S_S_S_S_S_S_S_S_S_S_S_S_S_S_S_S_S_S_S_S_S_S_S_S_S_S_S_S_S_S_S_S_S_S_S_S_S_S_S_S_S_S_S_S_S_S_S_S_S_S_S_S_S_S_S_S_S_S_S_S_S_S_S_S_S_S_S_S_S_S_S_S_S_S_S_S_S_S_S_S_S_S_S_S_S_S_S_S_S_S_S_S_S_S_S_S_S_S_S_S_S_S_S_S_S_S_S_S_S_S_S_S_S_S_S_S_S_S_S_S_S_S_S_S_S_S_S_S_S_S_S_S_S_S_S_S_S_S_S_S_S_S_S_S_S_S_S_S_S_S_S_S_S_S_S_S_S_S_S_S_S_S_S_S_S_S_S_S_S_S_S_S_S_S_S_S_S_S_S_S_S_S_S_S_S_S_S__param_220,
	.param .u64 .ptr .align 1 _Z4racePiS_S_S_S_S_S_S_S_S_S_S_S_S_S_S_S_S_S_S_S_S_S_S_S_S_S_S_S_S_S_S_S_S_S_S_S_S_S_S_S_S_S_S_S_S_S_S_S_S_S_S_S_S_S_S_S_S_S_S_S_S_S_S_S_S_S_S_S_S_S_S_S_S_S_S_S_S_S_S_S_S_S_S_S_S_S_S_S_S_S_S_S_S_S_S_S_S_S_S_S_S_S_S_S_S_S_S_S_S_S_S_S_S_S_S_S_S_S_S_S_S_S_S_S_S_S_S_S_S_S_S_S_S_S_S_S_S_S_S_S_S_S_S_S_S_S_S_S_S_S_S_S_S_S_S_S_S_S_S_S_S_S_S_S_S_S_S_S_S_S_S_S_S_S_S_S_S_S_S_S_S_S_S_S_S_S_S_S_S_S_S_S_S_S_S_S_S_S_S_S_S_S_S_S_S_S_S_S_S_S_S_S_S_S_S_S_S_S_S_S_S_S_S_S_S_S_S_S_S_S_S_S_S_S_S_S_S_S_S_S_S_S_S_S_S_S_S_S_S_S_S_S_S_S_S_S_S_S_S_S_S_S_S_S_S_S_S_S_S_S_S_S_S_S_S_S_S_S_S_S_S_S_S_S_S_S_S_S_S_S_S_S_S_S_S_S_S_S_S_S_S_S_S_S_S_S_S_S_S_S_S_S_S_S_S_S_S_S_S_S_S_S_S_S_S_S_S_S_S_S_S_S_S_S_S_S_S_S_S_S_S_S_S_S_S_S_S_S_S_S_S_S_S_S_S_S_S_S_S_S_S_S_S_S_S_S_S_S_S_S_S_S_S_S_S_S_S_S_S_S_S_S_S_S_S_S_S_S_S_S_S_S_S_S_S_S_S_S_S_S_S_S_S_S_S_S_S_S_S_S_S_S_S_S_S_S_S_S_S_S_S_S_S_S_S_S_S_S_S_S_S_S_S_S_S_S_S_S_S_S_S_S_S_S_S_S_S_S_S_S_S_S_S_S_S_S_S_S_S_S_S_S_S_S_S_S_S_S_S_S_S_S_S_S_S_S_S_S_S_S_S_S_S_S_S_S_S_S_S_S_S_S_S_S_S_S_S_S_S_S_S_S_S_S_S_S_S_S_S_S_S__param_221,
	.param .u64 .ptr .align 1 _Z4racePiS_S_S_S_S_S_S_S_S_S_S_S_S_S_S_S_S_S_S_S_S_S_S_S_S_S_S_S_S_S_S_S_S_S_S_S_S_S_S_S_S_S_S_S_S_S_S_S_S_S_S_S_S_S_S_S_S_S_S_S_S_S_S_S_S_S_S_S_S_S_S_S_S_S_S_S_S_S_S_S_S_S_S_S_S_S_S_S_S_S_S_S_S_S_S_S_S_S_S_S_S_S_S_S_S_S_S_S_S_S_S_S_S_S_S_S_S_S_S_S_S_S_S_S_S_S_S_S_S_S_S_S_S_S_S_S_S_S_S_S_S_S_S_S_S_S_S_S_S_S_S_S_S_S_S_S_S_S_S_S_S_S_S_S_S_S_S_S_S_S_S_S_S_S_S_S_S_S_S_S_S_S_S_S_S_S_S_S_S_S_S_S_S_S_S_S_S_S_S_S_S_S_S_S_S_S_S_S_S_S_S_S_S_S_S_S_S_S_S_S_S_S_S_S_S_S_S_S_S_S_S_S_S_S_S_S_S_S_S_S_S_S_S_S_S_S_S_S_S_S_S_S_S_S_S_S_S_S_S_S_S_S_S_S_S_S_S_S_S_S_S_S_S_S_S_S_S_S_S_S_S_S_S_S_S_S_S_S_S_S_S_S_S_S_S_S_S_S_S_S_S_S_S_S_S_S_S_S_S_S_S_S_S_S_S_S_S_S_S_S_S_S_S_S_S_S_S_S_S_S_S_S_S_S_S_S_S_S_S_S_S_S_S_S_S_S_S_S_S_S_S_S_S_S_S_S_S_S_S_S_S_S_S_S_S_S_S_S_S_S_S_S_S_S_S_S_S_S_S_S_S_S_S_S_S_S_S_S_S_S_S_S_S_S_S_S_S_S_S_S_S_S_S_S_S_S_S_S_S_S_S_S_S_S_S_S_S_S_S_S_S_S_S_S_S_S_S_S_S_S_S_S_S_S_S_S_S_S_S_S_S_S_S_S_S_S_S_S_S_S_S_S_S_S_S_S_S_S_S_S_S_S_S_S_S_S_S_S_S_S_S_S_S_S_S_S_S_S_S_S_S_S_S_S_S_S_S_S_S_S_S_S_S_S_S_S_S_S_S_S_S_S_S_S_S_S_S_S_S_S_S__param_222,
	.param .u64 .ptr .align 1 _Z4racePiS_S_S_S_S_S_S_S_S_S_S_S_S_S_S_S_S_S_S_S_S_S_S_S_S_S_S_S_S_S_S_S_S_S_S_S_S_S_S_S_S_S_S_S_S_S_S_S_S_S_S_S_S_S_S_S_S_S_S_S_S_S_S_S_S_S_S_S_S_S_S_S_S_S_S_S_S_S_S_S_S_S_S_S_S_S_S_S_S_S_S_S_S_S_S_S_S_S_S_S_S_S_S_S_S_S_S_S_S_S_S_S_S_S_S_S_S_S_S_S_S_S_S_S_S_S_S_S_S_S_S_S_S_S_S_S_S_S_S_S_S_S_S_S_S_S_S_S_S_S_S_S_S_S_S_S_S_S_S_S_S_S_S_S_S_S_S_S_S_S_S_S_S_S_S_S_S_S_S_S_S_S_S_S_S_S_S_S_S_S_S_S_S_S_S_S_S_S_S_S_S_S_S_S_S_S_S_S_S_S_S_S_S_S_S_S_S_S_S_S_S_S_S_S_S_S_S_S_S_S_S_S_S_S_S_S_S_S_S_S_S_S_S_S_S_S_S_S_S_S_S_S_S_S_S_S_S_S_S_S_S_S_S_S_S_S_S_S_S_S_S_S_S_S_S_S_S_S_S_S_S_S_S_S_S_S_S_S_S_S_S_S_S_S_S_S_S_S_S_S_S_S_S_S_S_S_S_S_S_S_S_S_S_S_S_S_S_S_S_S_S_S_S_S_S_S_S_S_S_S_S_S_S_S_S_S_S_S_S_S_S_S_S_S_S_S_S_S_S_S_S_S_S_S_S_S_S_S_S_S_S_S_S_S_S_S_S_S_S_S_S_S_S_S_S_S_S_S_S_S_S_S_S_S_S_S_S_S_S_S_S_S_S_S_S_S_S_S_S_S_S_S_S_S_S_S_S_S_S_S_S_S_S_S_S_S_S_S_S_S_S_S_S_S_S_S_S_S_S_S_S_S_S_S_S_S_S_S_S_S_S_S_S_S_S_S_S_S_S_S_S_S_S_S_S_S_S_S_S_S_S_S_S_S_S_S_S_S_S_S_S_S_S_S_S_S_S_S_S_S_S_S_S_S_S_S_S_S_S_S_S_S_S_S_S_S_S_S_S_S_S_S_S_S_S_S_S_S_S_S_S__param_223,
	.param .u64 .ptr .align 1 _Z4racePiS_S_S_S_S_S_S_S_S_S_S_S_S_S_S_S_S_S_S_S_S_S_S_S_S_S_S_S_S_S_S_S_S_S_S_S_S_S_S_S_S_S_S_S_S_S_S_S_S_S_S_S_S_S_S_S_S_S_S_S_S_S_S_S_S_S_S_S_S_S_S_S_S_S_S_S_S_S_S_S_S_S_S_S_S_S_S_S_S_S_S_S_S_S_S_S_S_S_S_S_S_S_S_S_S_S_S_S_S_S_S_S_S_S_S_S_S_S_S_S_S_S_S_S_S_S_S_S_S_S_S_S_S_S_S_S_S_S_S_S_S_S_S_S_S_S_S_S_S_S_S_S_S_S_S_S_S_S_S_S_S_S_S_S_S_S_S_S_S_S_S_S_S_S_S_S_S_S_S_S_S_S_S_S_S_S_S_S_S_S_S_S_S_S_S_S_S_S_S_S_S_S_S_S_S_S_S_S_S_S_S_S_S_S_S_S_S_S_S_S_S_S_S_S_S_S_S_S_S_S_S_S_S_S_S_S_S_S_S_S_S_S_S_S_S_S_S_S_S_S_S_S_S_S_S_S_S_S_S_S_S_S_S_S_S_S_S_S_S_S_S_S_S_S_S_S_S_S_S_S_S_S_S_S_S_S_S_S_S_S_S_S_S_S_S_S_S_S_S_S_S_S_S_S_S_S_S_S_S_S_S_S_S_S_S_S_S_S_S_S_S_S_S_S_S_S_S_S_S_S_S_S_S_S_S_S_S_S_S_S_S_S_S_S_S_S_S_S_S_S_S_S_S_S_S_S_S_S_S_S_S_S_S_S_S_S_S_S_S_S_S_S_S_S_S_S_S_S_S_S_S_S_S_S_S_S_S_S_S_S_S_S_S_S_S_S_S_S_S_S_S_S_S_S_S_S_S_S_S_S_S_S_S_S_S_S_S_S_S_S_S_S_S_S_S_S_S_S_S_S_S_S_S_S_S_S_S_S_S_S_S_S_S_S_S_S_S_S_S_S_S_S_S_S_S_S_S_S_S_S_S_S_S_S_S_S_S_S_S_S_S_S_S_S_S_S_S_S_S_S_S_S_S_S_S_S_S_S_S_S_S_S_S_S_S_S_S_S_S_S_S_S_S_S_S_S_S_S_S_S_S__param_224,
	.param .u64 .ptr .align 1 _Z4racePiS_S_S_S_S_S_S_S_S_S_S_S_S_S_S_S_S_S_S_S_S_S_S_S_S_S_S_S_S_S_S_S_S_S_S_S_S_S_S_S_S_S_S_S_S_S_S_S_S_S_S_S_S_S_S_S_S_S_S_S_S_S_S_S_S_S_S_S_S_S_S_S_S_S_S_S_S_S_S_S_S_S_S_S_S_S_S_S_S_S_S_S_S_S_S_S_S_S_S_S_S_S_S_S_S_S_S_S_S_S_S_S_S_S_S_S_S_S_S_S_S_S_S_S_S_S_S_S_S_S_S_S_S_S_S_S_S_S_S_S_S_S_S_S_S_S_S_S_S_S_S_S_S_S_S_S_S_S_S_S_S_S_S_S_S_S_S_S_S_S_S_S_S_S_S_S_S_S_S_S_S_S_S_S_S_S_S_S_S_S_S_S_S_S_S_S_S_S_S_S_S_S_S_S_S_S_S_S_S_S_S_S_S_S_S_S_S_S_S_S_S_S_S_S_S_S_S_S_S_S_S_S_S_S_S_S_S_S_S_S_S_S_S_S_S_S_S_S_S_S_S_S_S_S_S_S_S_S_S_S_S_S_S_S_S_S_S_S_S_S_S_S_S_S_S_S_S_S_S_S_S_S_S_S_S_S_S_S_S_S_S_S_S_S_S_S_S_S_S_S_S_S_S_S_S_S_S_S_S_S_S_S_S_S_S_S_S_S_S_S_S_S_S_S_S_S_S_S_S_S_S_S_S_S_S_S_S_S_S_S_S_S_S_S_S_S_S_S_S_S_S_S_S_S_S_S_S_S_S_S_S_S_S_S_S_S_S_S_S_S_S_S_S_S_S_S_S_S_S_S_S_S_S_S_S_S_S_S_S_S_S_S_S_S_S_S_S_S_S_S_S_S_S_S_S_S_S_S_S_S_S_S_S_S_S_S_S_S_S_S_S_S_S_S_S_S_S_S_S_S_S_S_S_S_S_S_S_S_S_S_S_S_S_S_S_S_S_S_S_S_S_S_S_S_S_S_S_S_S_S_S_S_S_S_S_S_S_S_S_S_S_S_S_S_S_S_S_S_S_S_S_S_S_S_S_S_S_S_S_S_S_S_S_S_S_S_S_S_S_S_S_S_S_S_S_S_S_S_S_S_S__param_225,
	.param .u64 .ptr .align 1 _Z4racePiS_S_S_S_S_S_S_S_S_S_S_S_S_S_S_S_S_S_S_S_S_S_S_S_S_S_S_S_S_S_S_S_S_S_S_S_S_S_S_S_S_S_S_S_S_S_S_S_S_S_S_S_S_S_S_S_S_S_S_S_S_S_S_S_S_S_S_S_S_S_S_S_S_S_S_S_S_S_S_S_S_S_S_S_S_S_S_S_S_S_S_S_S_S_S_S_S_S_S_S_S_S_S_S_S_S_S_S_S_S_S_S_S_S_S_S_S_S_S_S_S_S_S_S_S_S_S_S_S_S_S_S_S_S_S_S_S_S_S_S_S_S_S_S_S_S_S_S_S_S_S_S_S_S_S_S_S_S_S_S_S_S_S_S_S_S_S_S_S_S_S_S_S_S_S_S_S_S_S_S_S_S_S_S_S_S_S_S_S_S_S_S_S_S_S_S_S_S_S_S_S_S_S_S_S_S_S_S_S_S_S_S_S_S_S_S_S_S_S_S_S_S_S_S_S_S_S_S_S_S_S_S_S_S_S_S_S_S_S_S_S_S_S_S_S_S_S_S_S_S_S_S_S_S_S_S_S_S_S_S_S_S_S_S_S_S_S_S_S_S_S_S_S_S_S_S_S_S_S_S_S_S_S_S_S_S_S_S_S_S_S_S_S_S_S_S_S_S_S_S_S_S_S_S_S_S_S_S_S_S_S_S_S_S_S_S_S_S_S_S_S_S_S_S_S_S_S_S_S_S_S_S_S_S_S_S_S_S_S_S_S_S_S_S_S_S_S_S_S_S_S_S_S_S_S_S_S_S_S_S_S_S_S_S_S_S_S_S_S_S_S_S_S_S_S_S_S_S_S_S_S_S_S_S_S_S_S_S_S_S_S_S_S_S_S_S_S_S_S_S_S_S_S_S_S_S_S_S_S_S_S_S_S_S_S_S_S_S_S_S_S_S_S_S_S_S_S_S_S_S_S_S_S_S_S_S_S_S_S_S_S_S_S_S_S_S_S_S_S_S_S_S_S_S_S_S_S_S_S_S_S_S_S_S_S_S_S_S_S_S_S_S_S_S_S_S_S_S_S_S_S_S_S_S_S_S_S_S_S_S_S_S_S_S_S_S_S_S_S_S_S_S_S_S_S_S_S_S_S_S_S__param_226,
	.param .u64 .ptr .align 1 _Z4racePiS_S_S_S_S_S_S_S_S_S_S_S_S_S_S_S_S_S_S_S_S_S_S_S_S_S_S_S_S_S_S_S_S_S_S_S_S_S_S_S_S_S_S_S_S_S_S_S_S_S_S_S_S_S_S_S_S_S_S_S_S_S_S_S_S_S_S_S_S_S_S_S_S_S_S_S_S_S_S_S_S_S_S_S_S_S_S_S_S_S_S_S_S_S_S_S_S_S_S_S_S_S_S_S_S_S_S_S_S_S_S_S_S_S_S_S_S_S_S_S_S_S_S_S_S_S_S_S_S_S_S_S_S_S_S_S_S_S_S_S_S_S_S_S_S_S_S_S_S_S_S_S_S_S_S_S_S_S_S_S_S_S_S_S_S_S_S_S_S_S_S_S_S_S_S_S_S_S_S_S_S_S_S_S_S_S_S_S_S_S_S_S_S_S_S_S_S_S_S_S_S_S_S_S_S_S_S_S_S_S_S_S_S_S_S_S_S_S_S_S_S_S_S_S_S_S_S_S_S_S_S_S_S_S_S_S_S_S_S_S_S_S_S_S_S_S_S_S_S_S_S_S_S_S_S_S_S_S_S_S_S_S_S_S_S_S_S_S_S_S_S_S_S_S_S_S_S_S_S_S_S_S_S_S_S_S_S_S_S_S_S_S_S_S_S_S_S_S_S_S_S_S_S_S_S_S_S_S_S_S_S_S_S_S_S_S_S_S_S_S_S_S_S_S_S_S_S_S_S_S_S_S_S_S_S_S_S_S_S_S_S_S_S_S_S_S_S_S_S_S_S_S_S_S_S_S_S_S_S_S_S_S_S_S_S_S_S_S_S_S_S_S_S_S_S_S_S_S_S_S_S_S_S_S_S_S_S_S_S_S_S_S_S_S_S_S_S_S_S_S_S_S_S_S_S_S_S_S_S_S_S_S_S_S_S_S_S_S_S_S_S_S_S_S_S_S_S_S_S_S_S_S_S_S_S_S_S_S_S_S_S_S_S_S_S_S_S_S_S_S_S_S_S_S_S_S_S_S_S_S_S_S_S_S_S_S_S_S_S_S_S_S_S_S_S_S_S_S_S_S_S_S_S_S_S_S_S_S_S_S_S_S_S_S_S_S_S_S_S_S_S_S_S_S_S_S_S_S_S_S_S__param_227,
	.param .u64 .ptr .align 1 _Z4racePiS_S_S_S_S_S_S_S_S_S_S_S_S_S_S_S_S_S_S_S_S_S_S_S_S_S_S_S_S_S_S_S_S_S_S_S_S_S_S_S_S_S_S_S_S_S_S_S_S_S_S_S_S_S_S_S_S_S_S_S_S_S_S_S_S_S_S_S_S_S_S_S_S_S_S_S_S_S_S_S_S_S_S_S_S_S_S_S_S_S_S_S_S_S_S_S_S_S_S_S_S_S_S_S_S_S_S_S_S_S_S_S_S_S_S_S_S_S_S_S_S_S_S_S_S_S_S_S_S_S_S_S_S_S_S_S_S_S_S_S_S_S_S_S_S_S_S_S_S_S_S_S_S_S_S_S_S_S_S_S_S_S_S_S_S_S_S_S_S_S_S_S_S_S_S_S_S_S_S_S_S_S_S_S_S_S_S_S_S_S_S_S_S_S_S_S_S_S_S_S_S_S_S_S_S_S_S_S_S_S_S_S_S_S_S_S_S_S_S_S_S_S_S_S_S_S_S_S_S_S_S_S_S_S_S_S_S_S_S_S_S_S_S_S_S_S_S_S_S_S_S_S_S_S_S_S_S_S_S_S_S_S_S_S_S_S_S_S_S_S_S_S_S_S_S_S_S_S_S_S_S_S_S_S_S_S_S_S_S_S_S_S_S_S_S_S_S_S_S_S_S_S_S_S_S_S_S_S_S_S_S_S_S_S_S_S_S_S_S_S_S_S_S_S_S_S_S_S_S_S_S_S_S_S_S_S_S_S_S_S_S_S_S_S_S_S_S_S_S_S_S_S_S_S_S_S_S_S_S_S_S_S_S_S_S_S_S_S_S_S_S_S_S_S_S_S_S_S_S_S_S_S_S_S_S_S_S_S_S_S_S_S_S_S_S_S_S_S_S_S_S_S_S_S_S_S_S_S_S_S_S_S_S_S_S_S_S_S_S_S_S_S_S_S_S_S_S_S_S_S_S_S_S_S_S_S_S_S_S_S_S_S_S_S_S_S_S_S_S_S_S_S_S_S_S_S_S_S_S_S_S_S_S_S_S_S_S_S_S_S_S_S_S_S_S_S_S_S_S_S_S_S_S_S_S_S_S_S_S_S_S_S_S_S_S_S_S_S_S_S_S_S_S_S_S_S_S_S_S_S_S__param_228,
	.param .u64 .ptr .align 1 _Z4racePiS_S_S_S_S_S_S_S_S_S_S_S_S_S_S_S_S_S_S_S_S_S_S_S_S_S_S_S_S_S_S_S_S_S_S_S_S_S_S_S_S_S_S_S_S_S_S_S_S_S_S_S_S_S_S_S_S_S_S_S_S_S_S_S_S_S_S_S_S_S_S_S_S_S_S_S_S_S_S_S_S_S_S_S_S_S_S_S_S_S_S_S_S_S_S_S_S_S_S_S_S_S_S_S_S_S_S_S_S_S_S_S_S_S_S_S_S_S_S_S_S_S_S_S_S_S_S_S_S_S_S_S_S_S_S_S_S_S_S_S_S_S_S_S_S_S_S_S_S_S_S_S_S_S_S_S_S_S_S_S_S_S_S_S_S_S_S_S_S_S_S_S_S_S_S_S_S_S_S_S_S_S_S_S_S_S_S_S_S_S_S_S_S_S_S_S_S_S_S_S_S_S_S_S_S_S_S_S_S_S_S_S_S_S_S_S_S_S_S_S_S_S_S_S_S_S_S_S_S_S_S_S_S_S_S_S_S_S_S_S_S_S_S_S_S_S_S_S_S_S_S_S_S_S_S_S_S_S_S_S_S_S_S_S_S_S_S_S_S_S_S_S_S_S_S_S_S_S_S_S_S_S_S_S_S_S_S_S_S_S_S_S_S_S_S_S_S_S_S_S_S_S_S_S_S_S_S_S_S_S_S_S_S_S_S_S_S_S_S_S_S_S_S_S_S_S_S_S_S_S_S_S_S_S_S_S_S_S_S_S_S_S_S_S_S_S_S_S_S_S_S_S_S_S_S_S_S_S_S_S_S_S_S_S_S_S_S_S_S_S_S_S_S_S_S_S_S_S_S_S_S_S_S_S_S_S_S_S_S_S_S_S_S_S_S_S_S_S_S_S_S_S_S_S_S_S_S_S_S_S_S_S_S_S_S_S_S_S_S_S_S_S_S_S_S_S_S_S_S_S_S_S_S_S_S_S_S_S_S_S_S_S_S_S_S_S_S_S_S_S_S_S_S_S_S_S_S_S_S_S_S_S_S_S_S_S_S_S_S_S_S_S_S_S_S_S_S_S_S_S_S_S_S_S_S_S_S_S_S_S_S_S_S_S_S_S_S_S_S_S_S_S_S_S_S_S_S_S_S_S_S__param_229,
	.param .u64 .ptr .align 1 _Z4racePiS_S_S_S_S_S_S_S_S_S_S_S_S_S_S_S_S_S_S_S_S_S_S_S_S_S_S_S_S_S_S_S_S_S_S_S_S_S_S_S_S_S_S_S_S_S_S_S_S_S_S_S_S_S_S_S_S_S_S_S_S_S_S_S_S_S_S_S_S_S_S_S_S_S_S_S_S_S_S_S_S_S_S_S_S_S_S_S_S_S_S_S_S_S_S_S_S_S_S_S_S_S_S_S_S_S_S_S_S_S_S_S_S_S_S_S_S_S_S_S_S_S_S_S_S_S_S_S_S_S_S_S_S_S_S_S_S_S_S_S_S_S_S_S_S_S_S_S_S_S_S_S_S_S_S_S_S_S_S_S_S_S_S_S_S_S_S_S_S_S_S_S_S_S_S_S_S_S_S_S_S_S_S_S_S_S_S_S_S_S_S_S_S_S_S_S_S_S_S_S_S_S_S_S_S_S_S_S_S_S_S_S_S_S_S_S_S_S_S_S_S_S_S_S_S_S_S_S_S_S_S_S_S_S_S_S_S_S_S_S_S_S_S_S_S_S_S_S_S_S_S_S_S_S_S_S_S_S_S_S_S_S_S_S_S_S_S_S_S_S_S_S_S_S_S_S_S_S_S_S_S_S_S_S_S_S_S_S_S_S_S_S_S_S_S_S_S_S_S_S_S_S_S_S_S_S_S_S_S_S_S_S_S_S_S_S_S_S_S_S_S_S_S_S_S_S_S_S_S_S_S_S_S_S_S_S_S_S_S_S_S_S_S_S_S_S_S_S_S_S_S_S_S_S_S_S_S_S_S_S_S_S_S_S_S_S_S_S_S_S_S_S_S_S_S_S_S_S_S_S_S_S_S_S_S_S_S_S_S_S_S_S_S_S_S_S_S_S_S_S_S_S_S_S_S_S_S_S_S_S_S_S_S_S_S_S_S_S_S_S_S_S_S_S_S_S_S_S_S_S_S_S_S_S_S_S_S_S_S_S_S_S_S_S_S_S_S_S_S_S_S_S_S_S_S_S_S_S_S_S_S_S_S_S_S_S_S_S_S_S_S_S_S_S_S_S_S_S_S_S_S_S_S_S_S_S_S_S_S_S_S_S_S_S_S_S_S_S_S_S_S_S_S_S_S_S_S_S_S_S_S__param_230,
	.param .u64 .ptr .align 1 _Z4racePiS_S_S_S_S_S_S_S_S_S_S_S_S_S_S_S_S_S_S_S_S_S_S_S_S_S_S_S_S_S_S_S_S_S_S_S_S_S_S_S_S_S_S_S_S_S_S_S_S_S_S_S_S_S_S_S_S_S_S_S_S_S_S_S_S_S_S_S_S_S_S_S_S_S_S_S_S_S_S_S_S_S_S_S_S_S_S_S_S_S_S_S_S_S_S_S_S_S_S_S_S_S_S_S_S_S_S_S_S_S_S_S_S_S_S_S_S_S_S_S_S_S_S_S_S_S_S_S_S_S_S_S_S_S_S_S_S_S_S_S_S_S_S_S_S_S_S_S_S_S_S_S_S_S_S_S_S_S_S_S_S_S_S_S_S_S_S_S_S_S_S_S_S_S_S_S_S_S_S_S_S_S_S_S_S_S_S_S_S_S_S_S_S_S_S_S_S_S_S_S_S_S_S_S_S_S_S_S_S_S_S_S_S_S_S_S_S_S_S_S_S_S_S_S_S_S_S_S_S_S_S_S_S_S_S_S_S_S_S_S_S_S_S_S_S_S_S_S_S_S_S_S_S_S_S_S_S_S_S_S_S_S_S_S_S_S_S_S_S_S_S_S_S_S_S_S_S_S_S_S_S_S_S_S_S_S_S_S_S_S_S_S_S_S_S_S_S_S_S_S_S_S_S_S_S_S_S_S_S_S_S_S_S_S_S_S_S_S_S_S_S_S_S_S_S_S_S_S_S_S_S_S_S_S_S_S_S_S_S_S_S_S_S_S_S_S_S_S_S_S_S_S_S_S_S_S_S_S_S_S_S_S_S_S_S_S_S_S_S_S_S_S_S_S_S_S_S_S_S_S_S_S_S_S_S_S_S_S_S_S_S_S_S_S_S_S_S_S_S_S_S_S_S_S_S_S_S_S_S_S_S_S_S_S_S_S_S_S_S_S_S_S_S_S_S_S_S_S_S_S_S_S_S_S_S_S_S_S_S_S_S_S_S_S_S_S_S_S_S_S_S_S_S_S_S_S_S_S_S_S_S_S_S_S_S_S_S_S_S_S_S_S_S_S_S_S_S_S_S_S_S_S_S_S_S_S_S_S_S_S_S_S_S_S_S_S_S_S_S_S_S_S_S_S_S_S_S_S_S_S_S__param_231,
	.param .u64 .ptr .align 1 _Z4racePiS_S_S_S_S_S_S_S_S_S_S_S_S_S_S_S_S_S_S_S_S_S_S_S_S_S_S_S_S_S_S_S_S_S_S_S_S_S_S_S_S_S_S_S_S_S_S_S_S_S_S_S_S_S_S_S_S_S_S_S_S_S_S_S_S_S_S_S_S_S_S_S_S_S_S_S_S_S_S_S_S_S_S_S_S_S_S_S_S_S_S_S_S_S_S_S_S_S_S_S_S_S_S_S_S_S_S_S_S_S_S_S_S_S_S_S_S_S_S_S_S_S_S_S_S_S_S_S_S_S_S_S_S_S_S_S_S_S_S_S_S_S_S_S_S_S_S_S_S_S_S_S_S_S_S_S_S_S_S_S_S_S_S_S_S_S_S_S_S_S_S_S_S_S_S_S_S_S_S_S_S_S_S_S_S_S_S_S_S_S_S_S_S_S_S_S_S_S_S_S_S_S_S_S_S_S_S_S_S_S_S_S_S_S_S_S_S_S_S_S_S_S_S_S_S_S_S_S_S_S_S_S_S_S_S_S_S_S_S_S_S_S_S_S_S_S_S_S_S_S_S_S_S_S_S_S_S_S_S_S_S_S_S_S_S_S_S_S_S_S_S_S_S_S_S_S_S_S_S_S_S_S_S_S_S_S_S_S_S_S_S_S_S_S_S_S_S_S_S_S_S_S_S_S_S_S_S_S_S_S_S_S_S_S_S_S_S_S_S_S_S_S_S_S_S_S_S_S_S_S_S_S_S_S_S_S_S_S_S_S_S_S_S_S_S_S_S_S_S_S_S_S_S_S_S_S_S_S_S_S_S_S_S_S_S_S_S_S_S_S_S_S_S_S_S_S_S_S_S_S_S_S_S_S_S_S_S_S_S_S_S_S_S_S_S_S_S_S_S_S_S_S_S_S_S_S_S_S_S_S_S_S_S_S_S_S_S_S_S_S_S_S_S_S_S_S_S_S_S_S_S_S_S_S_S_S_S_S_S_S_S_S_S_S_S_S_S_S_S_S_S_S_S_S_S_S_S_S_S_S_S_S_S_S_S_S_S_S_S_S_S_S_S_S_S_S_S_S_S_S_S_S_S_S_S_S_S_S_S_S_S_S_S_S_S_S_S_S_S_S_S_S_S_S_S_S_S_S_S_S_S__param_232,
	.param .u64 .ptr .align 1 _Z4racePiS_S_S_S_S_S_S_S_S_S_S_S_S_S_S_S_S_S_S_S_S_S_S_S_S_S_S_S_S_S_S_S_S_S_S_S_S_S_S_S_S_S_S_S_S_S_S_S_S_S_S_S_S_S_S_S_S_S_S_S_S_S_S_S_S_S_S_S_S_S_S_S_S_S_S_S_S_S_S_S_S_S_S_S_S_S_S_S_S_S_S_S_S_S_S_S_S_S_S_S_S_S_S_S_S_S_S_S_S_S_S_S_S_S_S_S_S_S_S_S_S_S_S_S_S_S_S_S_S_S_S_S_S_S_S_S_S_S_S_S_S_S_S_S_S_S_S_S_S_S_S_S_S_S_S_S_S_S_S_S_S_S_S_S_S_S_S_S_S_S_S_S_S_S_S_S_S_S_S_S_S_S_S_S_S_S_S_S_S_S_S_S_S_S_S_S_S_S_S_S_S_S_S_S_S_S_S_S_S_S_S_S_S_S_S_S_S_S_S_S_S_S_S_S_S_S_S_S_S_S_S_S_S_S_S_S_S_S_S_S_S_S_S_S_S_S_S_S_S_S_S_S_S_S_S_S_S_S_S_S_S_S_S_S_S_S_S_S_S_S_S_S_S_S_S_S_S_S_S_S_S_S_S_S_S_S_S_S_S_S_S_S_S_S_S_S_S_S_S_S_S_S_S_S_S_S_S_S_S_S_S_S_S_S_S_S_S_S_S_S_S_S_S_S_S_S_S_S_S_S_S_S_S_S_S_S_S_S_S_S_S_S_S_S_S_S_S_S_S_S_S_S_S_S_S_S_S_S_S_S_S_S_S_S_S_S_S_S_S_S_S_S_S_S_S_S_S_S_S_S_S_S_S_S_S_S_S_S_S_S_S_S_S_S_S_S_S_S_S_S_S_S_S_S_S_S_S_S_S_S_S_S_S_S_S_S_S_S_S_S_S_S_S_S_S_S_S_S_S_S_S_S_S_S_S_S_S_S_S_S_S_S_S_S_S_S_S_S_S_S_S_S_S_S_S_S_S_S_S_S_S_S_S_S_S_S_S_S_S_S_S_S_S_S_S_S_S_S_S_S_S_S_S_S_S_S_S_S_S_S_S_S_S_S_S_S_S_S_S_S_S_S_S_S_S_S_S_S_S_S_S__param_233,
	.param .u64 .ptr .align 1 _Z4racePiS_S_S_S_S_S_S_S_S_S_S_S_S_S_S_S_S_S_S_S_S_S_S_S_S_S_S_S_S_S_S_S_S_S_S_S_S_S_S_S_S_S_S_S_S_S_S_S_S_S_S_S_S_S_S_S_S_S_S_S_S_S_S_S_S_S_S_S_S_S_S_S_S_S_S_S_S_S_S_S_S_S_S_S_S_S_S_S_S_S_S_S_S_S_S_S_S_S_S_S_S_S_S_S_S_S_S_S_S_S_S_S_S_S_S_S_S_S_S_S_S_S_S_S_S_S_S_S_S_S_S_S_S_S_S_S_S_S_S_S_S_S_S_S_S_S_S_S_S_S_S_S_S_S_S_S_S_S_S_S_S_S_S_S_S_S_S_S_S_S_S_S_S_S_S_S_S_S_S_S_S_S_S_S_S_S_S_S_S_S_S_S_S_S_S_S_S_S_S_S_S_S_S_S_S_S_S_S_S_S_S_S_S_S_S_S_S_S_S_S_S_S_S_S_S_S_S_S_S_S_S_S_S_S_S_S_S_S_S_S_S_S_S_S_S_S_S_S_S_S_S_S_S_S_S_S_S_S_S_S_S_S_S_S_S_S_S_S_S_S_S_S_S_S_S_S_S_S_S_S_S_S_S_S_S_S_S_S_S_S_S_S_S_S_S_S_S_S_S_S_S_S_S_S_S_S_S_S_S_S_S_S_S_S_S_S_S_S_S_S_S_S_S_S_S_S_S_S_S_S_S_S_S_S_S_S_S_S_S_S_S_S_S_S_S_S_S_S_S_S_S_S_S_S_S_S_S_S_S_S_S_S_S_S_S_S_S_S_S_S_S_S_S_S_S_S_S_S_S_S_S_S_S_S_S_S_S_S_S_S_S_S_S_S_S_S_S_S_S_S_S_S_S_S_S_S_S_S_S_S_S_S_S_S_S_S_S_S_S_S_S_S_S_S_S_S_S_S_S_S_S_S_S_S_S_S_S_S_S_S_S_S_S_S_S_S_S_S_S_S_S_S_S_S_S_S_S_S_S_S_S_S_S_S_S_S_S_S_S_S_S_S_S_S_S_S_S_S_S_S_S_S_S_S_S_S_S_S_S_S_S_S_S_S_S_S_S_S_S_S_S_S_S_S_S_S_S_S_S_S_S__param_234,
	.param .u64 .ptr .align 1 _Z4racePiS_S_S_S_S_S_S_S_S_S_S_S_S_S_S_S_S_S_S_S_S_S_S_S_S_S_S_S_S_S_S_S_S_S_S_S_S_S_S_S_S_S_S_S_S_S_S_S_S_S_S_S_S_S_S_S_S_S_S_S_S_S_S_S_S_S_S_S_S_S_S_S_S_S_S_S_S_S_S_S_S_S_S_S_S_S_S_S_S_S_S_S_S_S_S_S_S_S_S_S_S_S_S_S_S_S_S_S_S_S_S_S_S_S_S_S_S_S_S_S_S_S_S_S_S_S_S_S_S_S_S_S_S_S_S_S_S_S_S_S_S_S_S_S_S_S_S_S_S_S_S_S_S_S_S_S_S_S_S_S_S_S_S_S_S_S_S_S_S_S_S_S_S_S_S_S_S_S_S_S_S_S_S_S_S_S_S_S_S_S_S_S_S_S_S_S_S_S_S_S_S_S_S_S_S_S_S_S_S_S_S_S_S_S_S_S_S_S_S_S_S_S_S_S_S_S_S_S_S_S_S_S_S_S_S_S_S_S_S_S_S_S_S_S_S_S_S_S_S_S_S_S_S_S_S_S_S_S_S_S_S_S_S_S_S_S_S_S_S_S_S_S_S_S_S_S_S_S_S_S_S_S_S_S_S_S_S_S_S_S_S_S_S_S_S_S_S_S_S_S_S_S_S_S_S_S_S_S_S_S_S_S_S_S_S_S_S_S_S_S_S_S_S_S_S_S_S_S_S_S_S_S_S_S_S_S_S_S_S_S_S_S_S_S_S_S_S_S_S_S_S_S_S_S_S_S_S_S_S_S_S_S_S_S_S_S_S_S_S_S_S_S_S_S_S_S_S_S_S_S_S_S_S_S_S_S_S_S_S_S_S_S_S_S_S_S_S_S_S_S_S_S_S_S_S_S_S_S_S_S_S_S_S_S_S_S_S_S_S_S_S_S_S_S_S_S_S_S_S_S_S_S_S_S_S_S_S_S_S_S_S_S_S_S_S_S_S_S_S_S_S_S_S_S_S_S_S_S_S_S_S_S_S_S_S_S_S_S_S_S_S_S_S_S_S_S_S_S_S_S_S_S_S_S_S_S_S_S_S_S_S_S_S_S_S_S_S_S_S_S_S_S_S_S_S_S_S_S_S_S_S__param_235,
	.param .u64 .ptr .align 1 _Z4racePiS_S_S_S_S_S_S_S_S_S_S_S_S_S_S_S_S_S_S_S_S_S_S_S_S_S_S_S_S_S_S_S_S_S_S_S_S_S_S_S_S_S_S_S_S_S_S_S_S_S_S_S_S_S_S_S_S_S_S_S_S_S_S_S_S_S_S_S_S_S_S_S_S_S_S_S_S_S_S_S_S_S_S_S_S_S_S_S_S_S_S_S_S_S_S_S_S_S_S_S_S_S_S_S_S_S_S_S_S_S_S_S_S_S_S_S_S_S_S_S_S_S_S_S_S_S_S_S_S_S_S_S_S_S_S_S_S_S_S_S_S_S_S_S_S_S_S_S_S_S_S_S_S_S_S_S_S_S_S_S_S_S_S_S_S_S_S_S_S_S_S_S_S_S_S_S_S_S_S_S_S_S_S_S_S_S_S_S_S_S_S_S_S_S_S_S_S_S_S_S_S_S_S_S_S_S_S_S_S_S_S_S_S_S_S_S_S_S_S_S_S_S_S_S_S_S_S_S_S_S_S_S_S_S_S_S_S_S_S_S_S_S_S_S_S_S_S_S_S_S_S_S_S_S_S_S_S_S_S_S_S_S_S_S_S_S_S_S_S_S_S_S_S_S_S_S_S_S_S_S_S_S_S_S_S_S_S_S_S_S_S_S_S_S_S_S_S_S_S_S_S_S_S_S_S_S_S_S_S_S_S_S_S_S_S_S_S_S_S_S_S_S_S_S_S_S_S_S_S_S_S_S_S_S_S_S_S_S_S_S_S_S_S_S_S_S_S_S_S_S_S_S_S_S_S_S_S_S_S_S_S_S_S_S_S_S_S_S_S_S_S_S_S_S_S_S_S_S_S_S_S_S_S_S_S_S_S_S_S_S_S_S_S_S_S_S_S_S_S_S_S_S_S_S_S_S_S_S_S_S_S_S_S_S_S_S_S_S_S_S_S_S_S_S_S_S_S_S_S_S_S_S_S_S_S_S_S_S_S_S_S_S_S_S_S_S_S_S_S_S_S_S_S_S_S_S_S_S_S_S_S_S_S_S_S_S_S_S_S_S_S_S_S_S_S_S_S_S_S_S_S_S_S_S_S_S_S_S_S_S_S_S_S_S_S_S_S_S_S_S_S_S_S_S_S_S_S_S_S_S_S__param_236,
	.param .u64 .ptr .align 1 _Z4racePiS_S_S_S_S_S_S_S_S_S_S_S_S_S_S_S_S_S_S_S_S_S_S_S_S_S_S_S_S_S_S_S_S_S_S_S_S_S_S_S_S_S_S_S_S_S_S_S_S_S_S_S_S_S_S_S_S_S_S_S_S_S_S_S_S_S_S_S_S_S_S_S_S_S_S_S_S_S_S_S_S_S_S_S_S_S_S_S_S_S_S_S_S_S_S_S_S_S_S_S_S_S_S_S_S_S_S_S_S_S_S_S_S_S_S_S_S_S_S_S_S_S_S_S_S_S_S_S_S_S_S_S_S_S_S_S_S_S_S_S_S_S_S_S_S_S_S_S_S_S_S_S_S_S_S_S_S_S_S_S_S_S_S_S_S_S_S_S_S_S_S_S_S_S_S_S_S_S_S_S_S_S_S_S_S_S_S_S_S_S_S_S_S_S_S_S_S_S_S_S_S_S_S_S_S_S_S_S_S_S_S_S_S_S_S_S_S_S_S_S_S_S_S_S_S_S_S_S_S_S_S_S_S_S_S_S_S_S_S_S_S_S_S_S_S_S_S_S_S_S_S_S_S_S_S_S_S_S_S_S_S_S_S_S_S_S_S_S_S_S_S_S_S_S_S_S_S_S_S_S_S_S_S_S_S_S_S_S_S_S_S_S_S_S_S_S_S_S_S_S_S_S_S_S_S_S_S_S_S_S_S_S_S_S_S_S_S_S_S_S_S_S_S_S_S_S_S_S_S_S_S_S_S_S_S_S_S_S_S_S_S_S_S_S_S_S_S_S_S_S_S_S_S_S_S_S_S_S_S_S_S_S_S_S_S_S_S_S_S_S_S_S_S_S_S_S_S_S_S_S_S_S_S_S_S_S_S_S_S_S_S_S_S_S_S_S_S_S_S_S_S_S_S_S_S_S_S_S_S_S_S_S_S_S_S_S_S_S_S_S_S_S_S_S_S_S_S_S_S_S_S_S_S_S_S_S_S_S_S_S_S_S_S_S_S_S_S_S_S_S_S_S_S_S_S_S_S_S_S_S_S_S_S_S_S_S_S_S_S_S_S_S_S_S_S_S_S_S_S_S_S_S_S_S_S_S_S_S_S_S_S_S_S_S_S_S_S_S_S_S_S_S_S_S_S_S_S_S_S_S_S__param_237,
	.param .u64 .ptr .align 1 _Z4racePiS_S_S_S_S_S_S_S_S_S_S_S_S_S_S_S_S_S_S_S_S_S_S_S_S_S_S_S_S_S_S_S_S_S_S_S_S_S_S_S_S_S_S_S_S_S_S_S_S_S_S_S_S_S_S_S_S_S_S_S_S_S_S_S_S_S_S_S_S_S_S_S_S_S_S_S_S_S_S_S_S_S_S_S_S_S_S_S_S_S_S_S_S_S_S_S_S_S_S_S_S_S_S_S_S_S_S_S_S_S_S_S_S_S_S_S_S_S_S_S_S_S_S_S_S_S_S_S_S_S_S_S_S_S_S_S_S_S_S_S_S_S_S_S_S_S_S_S_S_S_S_S_S_S_S_S_S_S_S_S_S_S_S_S_S_S_S_S_S_S_S_S_S_S_S_S_S_S_S_S_S_S_S_S_S_S_S_S_S_S_S_S_S_S_S_S_S_S_S_S_S_S_S_S_S_S_S_S_S_S_S_S_S_S_S_S_S_S_S_S_S_S_S_S_S_S_S_S_S_S_S_S_S_S_S_S_S_S_S_S_S_S_S_S_S_S_S_S_S_S_S_S_S_S_S_S_S_S_S_S_S_S_S_S_S_S_S_S_S_S_S_S_S_S_S_S_S_S_S_S_S_S_S_S_S_S_S_S_S_S_S_S_S_S_S_S_S_S_S_S_S_S_S_S_S_S_S_S_S_S_S_S_S_S_S_S_S_S_S_S_S_S_S_S_S_S_S_S_S_S_S_S_S_S_S_S_S_S_S_S_S_S_S_S_S_S_S_S_S_S_S_S_S_S_S_S_S_S_S_S_S_S_S_S_S_S_S_S_S_S_S_S_S_S_S_S_S_S_S_S_S_S_S_S_S_S_S_S_S_S_S_S_S_S_S_S_S_S_S_S_S_S_S_S_S_S_S_S_S_S_S_S_S_S_S_S_S_S_S_S_S_S_S_S_S_S_S_S_S_S_S_S_S_S_S_S_S_S_S_S_S_S_S_S_S_S_S_S_S_S_S_S_S_S_S_S_S_S_S_S_S_S_S_S_S_S_S_S_S_S_S_S_S_S_S_S_S_S_S_S_S_S_S_S_S_S_S_S_S_S_S_S_S_S_S_S_S_S_S_S_S_S_S_S_S_S_S_S_S_S_S__param_238,
	.param .u64 .ptr .align 1 _Z4racePiS_S_S_S_S_S_S_S_S_S_S_S_S_S_S_S_S_S_S_S_S_S_S_S_S_S_S_S_S_S_S_S_S_S_S_S_S_S_S_S_S_S_S_S_S_S_S_S_S_S_S_S_S_S_S_S_S_S_S_S_S_S_S_S_S_S_S_S_S_S_S_S_S_S_S_S_S_S_S_S_S_S_S_S_S_S_S_S_S_S_S_S_S_S_S_S_S_S_S_S_S_S_S_S_S_S_S_S_S_S_S_S_S_S_S_S_S_S_S_S_S_S_S_S_S_S_S_S_S_S_S_S_S_S_S_S_S_S_S_S_S_S_S_S_S_S_S_S_S_S_S_S_S_S_S_S_S_S_S_S_S_S_S_S_S_S_S_S_S_S_S_S_S_S_S_S_S_S_S_S_S_S_S_S_S_S_S_S_S_S_S_S_S_S_S_S_S_S_S_S_S_S_S_S_S_S_S_S_S_S_S_S_S_S_S_S_S_S_S_S_S_S_S_S_S_S_S_S_S_S_S_S_S_S_S_S_S_S_S_S_S_S_S_S_S_S_S_S_S_S_S_S_S_S_S_S_S_S_S_S_S_S_S_S_S_S_S_S_S_S_S_S_S_S_S_S_S_S_S_S_S_S_S_S_S_S_S_S_S_S_S_S_S_S_S_S_S_S_S_S_S_S_S_S_S_S_S_S_S_S_S_S_S_S_S_S_S_S_S_S_S_S_S_S_S_S_S_S_S_S_S_S_S_S_S_S_S_S_S_S_S_S_S_S_S_S_S_S_S_S_S_S_S_S_S_S_S_S_S_S_S_S_S_S_S_S_S_S_S_S_S_S_S_S_S_S_S_S_S_S_S_S_S_S_S_S_S_S_S_S_S_S_S_S_S_S_S_S_S_S_S_S_S_S_S_S_S_S_S_S_S_S_S_S_S_S_S_S_S_S_S_S_S_S_S_S_S_S_S_S_S_S_S_S_S_S_S_S_S_S_S_S_S_S_S_S_S_S_S_S_S_S_S_S_S_S_S_S_S_S_S_S_S_S_S_S_S_S_S_S_S_S_S_S_S_S_S_S_S_S_S_S_S_S_S_S_S_S_S_S_S_S_S_S_S_S_S_S_S_S_S_S_S_S_S_S_S_S_S_S_S__param_239,
	.param .u64 .ptr .align 1 _Z4racePiS_S_S_S_S_S_S_S_S_S_S_S_S_S_S_S_S_S_S_S_S_S_S_S_S_S_S_S_S_S_S_S_S_S_S_S_S_S_S_S_S_S_S_S_S_S_S_S_S_S_S_S_S_S_S_S_S_S_S_S_S_S_S_S_S_S_S_S_S_S_S_S_S_S_S_S_S_S_S_S_S_S_S_S_S_S_S_S_S_S_S_S_S_S_S_S_S_S_S_S_S_S_S_S_S_S_S_S_S_S_S_S_S_S_S_S_S_S_S_S_S_S_S_S_S_S_S_S_S_S_S_S_S_S_S_S_S_S_S_S_S_S_S_S_S_S_S_S_S_S_S_S_S_S_S_S_S_S_S_S_S_S_S_S_S_S_S_S_S_S_S_S_S_S_S_S_S_S_S_S_S_S_S_S_S_S_S_S_S_S_S_S_S_S_S_S_S_S_S_S_S_S_S_S_S_S_S_S_S_S_S_S_S_S_S_S_S_S_S_S_S_S_S_S_S_S_S_S_S_S_S_S_S_S_S_S_S_S_S_S_S_S_S_S_S_S_S_S_S_S_S_S_S_S_S_S_S_S_S_S_S_S_S_S_S_S_S_S_S_S_S_S_S_S_S_S_S_S_S_S_S_S_S_S_S_S_S_S_S_S_S_S_S_S_S_S_S_S_S_S_S_S_S_S_S_S_S_S_S_S_S_S_S_S_S_S_S_S_S_S_S_S_S_S_S_S_S_S_S_S_S_S_S_S_S_S_S_S_S_S_S_S_S_S_S_S_S_S_S_S_S_S_S_S_S_S_S_S_S_S_S_S_S_S_S_S_S_S_S_S_S_S_S_S_S_S_S_S_S_S_S_S_S_S_S_S_S_S_S_S_S_S_S_S_S_S_S_S_S_S_S_S_S_S_S_S_S_S_S_S_S_S_S_S_S_S_S_S_S_S_S_S_S_S_S_S_S_S_S_S_S_S_S_S_S_S_S_S_S_S_S_S_S_S_S_S_S_S_S_S_S_S_S_S_S_S_S_S_S_S_S_S_S_S_S_S_S_S_S_S_S_S_S_S_S_S_S_S_S_S_S_S_S_S_S_S_S_S_S_S_S_S_S_S_S_S_S_S_S_S_S_S_S_S_S_S_S_S_S_S_S__param_240,
	.param .u64 .ptr .align 1 _Z4racePiS_S_S_S_S_S_S_S_S_S_S_S_S_S_S_S_S_S_S_S_S_S_S_S_S_S_S_S_S_S_S_S_S_S_S_S_S_S_S_S_S_S_S_S_S_S_S_S_S_S_S_S_S_S_S_S_S_S_S_S_S_S_S_S_S_S_S_S_S_S_S_S_S_S_S_S_S_S_S_S_S_S_S_S_S_S_S_S_S_S_S_S_S_S_S_S_S_S_S_S_S_S_S_S_S_S_S_S_S_S_S_S_S_S_S_S_S_S_S_S_S_S_S_S_S_S_S_S_S_S_S_S_S_S_S_S_S_S_S_S_S_S_S_S_S_S_S_S_S_S_S_S_S_S_S_S_S_S_S_S_S_S_S_S_S_S_S_S_S_S_S_S_S_S_S_S_S_S_S_S_S_S_S_S_S_S_S_S_S_S_S_S_S_S_S_S_S_S_S_S_S_S_S_S_S_S_S_S_S_S_S_S_S_S_S_S_S_S_S_S_S_S_S_S_S_S_S_S_S_S_S_S_S_S_S_S_S_S_S_S_S_S_S_S_S_S_S_S_S_S_S_S_S_S_S_S_S_S_S_S_S_S_S_S_S_S_S_S_S_S_S_S_S_S_S_S_S_S_S_S_S_S_S_S_S_S_S_S_S_S_S_S_S_S_S_S_S_S_S_S_S_S_S_S_S_S_S_S_S_S_S_S_S_S_S_S_S_S_S_S_S_S_S_S_S_S_S_S_S_S_S_S_S_S_S_S_S_S_S_S_S_S_S_S_S_S_S_S_S_S_S_S_S_S_S_S_S_S_S_S_S_S_S_S_S_S_S_S_S_S_S_S_S_S_S_S_S_S_S_S_S_S_S_S_S_S_S_S_S_S_S_S_S_S_S_S_S_S_S_S_S_S_S_S_S_S_S_S_S_S_S_S_S_S_S_S_S_S_S_S_S_S_S_S_S_S_S_S_S_S_S_S_S_S_S_S_S_S_S_S_S_S_S_S_S_S_S_S_S_S_S_S_S_S_S_S_S_S_S_S_S_S_S_S_S_S_S_S_S_S_S_S_S_S_S_S_S_S_S_S_S_S_S_S_S_S_S_S_S_S_S_S_S_S_S_S_S_S_S_S_S_S_S_S_S_S_S_S_S_S_S__param_241,
	.param .u64 .ptr .align 1 _Z4racePiS_S_S_S_S_S_S_S_S_S_S_S_S_S_S_S_S_S_S_S_S_S_S_S_S_S_S_S_S_S_S_S_S_S_S_S_S_S_S_S_S_S_S_S_S_S_S_S_S_S_S_S_S_S_S_S_S_S_S_S_S_S_S_S_S_S_S_S_S_S_S_S_S_S_S_S_S_S_S_S_S_S_S_S_S_S_S_S_S_S_S_S_S_S_S_S_S_S_S_S_S_S_S_S_S_S_S_S_S_S_S_S_S_S_S_S_S_S_S_S_S_S_S_S_S_S_S_S_S_S_S_S_S_S_S_S_S_S_S_S_S_S_S_S_S_S_S_S_S_S_S_S_S_S_S_S_S_S_S_S_S_S_S_S_S_S_S_S_S_S_S_S_S_S_S_S_S_S_S_S_S_S_S_S_S_S_S_S_S_S_S_S_S_S_S_S_S_S_S_S_S_S_S_S_S_S_S_S_S_S_S_S_S_S_S_S_S_S_S_S_S_S_S_S_S_S_S_S_S_S_S_S_S_S_S_S_S_S_S_S_S_S_S_S_S_S_S_S_S_S_S_S_S_S_S_S_S_S_S_S_S_S_S_S_S_S_S_S_S_S_S_S_S_S_S_S_S_S_S_S_S_S_S_S_S_S_S_S_S_S_S_S_S_S_S_S_S_S_S_S_S_S_S_S_S_S_S_S_S_S_S_S_S_S_S_S_S_S_S_S_S_S_S_S_S_S_S_S_S_S_S_S_S_S_S_S_S_S_S_S_S_S_S_S_S_S_S_S_S_S_S_S_S_S_S_S_S_S_S_S_S_S_S_S_S_S_S_S_S_S_S_S_S_S_S_S_S_S_S_S_S_S_S_S_S_S_S_S_S_S_S_S_S_S_S_S_S_S_S_S_S_S_S_S_S_S_S_S_S_S_S_S_S_S_S_S_S_S_S_S_S_S_S_S_S_S_S_S_S_S_S_S_S_S_S_S_S_S_S_S_S_S_S_S_S_S_S_S_S_S_S_S_S_S_S_S_S_S_S_S_S_S_S_S_S_S_S_S_S_S_S_S_S_S_S_S_S_S_S_S_S_S_S_S_S_S_S_S_S_S_S_S_S_S_S_S_S_S_S_S_S_S_S_S_S_S_S_S_S_S_S__param_242,
	.param .u64 .ptr .align 1 _Z4racePiS_S_S_S_S_S_S_S_S_S_S_S_S_S_S_S_S_S_S_S_S_S_S_S_S_S_S_S_S_S_S_S_S_S_S_S_S_S_S_S_S_S_S_S_S_S_S_S_S_S_S_S_S_S_S_S_S_S_S_S_S_S_S_S_S_S_S_S_S_S_S_S_S_S_S_S_S_S_S_S_S_S_S_S_S_S_S_S_S_S_S_S_S_S_S_S_S_S_S_S_S_S_S_S_S_S_S_S_S_S_S_S_S_S_S_S_S_S_S_S_S_S_S_S_S_S_S_S_S_S_S_S_S_S_S_S_S_S_S_S_S_S_S_S_S_S_S_S_S_S_S_S_S_S_S_S_S_S_S_S_S_S_S_S_S_S_S_S_S_S_S_S_S_S_S_S_S_S_S_S_S_S_S_S_S_S_S_S_S_S_S_S_S_S_S_S_S_S_S_S_S_S_S_S_S_S_S_S_S_S_S_S_S_S_S_S_S_S_S_S_S_S_S_S_S_S_S_S_S_S_S_S_S_S_S_S_S_S_S_S_S_S_S_S_S_S_S_S_S_S_S_S_S_S_S_S_S_S_S_S_S_S_S_S_S_S_S_S_S_S_S_S_S_S_S_S_S_S_S_S_S_S_S_S_S_S_S_S_S_S_S_S_S_S_S_S_S_S_S_S_S_S_S_S_S_S_S_S_S_S_S_S_S_S_S_S_S_S_S_S_S_S_S_S_S_S_S_S_S_S_S_S_S_S_S_S_S_S_S_S_S_S_S_S_S_S_S_S_S_S_S_S_S_S_S_S_S_S_S_S_S_S_S_S_S_S_S_S_S_S_S_S_S_S_S_S_S_S_S_S_S_S_S_S_S_S_S_S_S_S_S_S_S_S_S_S_S_S_S_S_S_S_S_S_S_S_S_S_S_S_S_S_S_S_S_S_S_S_S_S_S_S_S_S_S_S_S_S_S_S_S_S_S_S_S_S_S_S_S_S_S_S_S_S_S_S_S_S_S_S_S_S_S_S_S_S_S_S_S_S_S_S_S_S_S_S_S_S_S_S_S_S_S_S_S_S_S_S_S_S_S_S_S_S_S_S_S_S_S_S_S_S_S_S_S_S_S_S_S_S_S_S_S_S_S_S_S_S_S_S_S__param_243,
	.param .u64 .ptr .align 1 _Z4racePiS_S_S_S_S_S_S_S_S_S_S_S_S_S_S_S_S_S_S_S_S_S_S_S_S_S_S_S_S_S_S_S_S_S_S_S_S_S_S_S_S_S_S_S_S_S_S_S_S_S_S_S_S_S_S_S_S_S_S_S_S_S_S_S_S_S_S_S_S_S_S_S_S_S_S_S_S_S_S_S_S_S_S_S_S_S_S_S_S_S_S_S_S_S_S_S_S_S_S_S_S_S_S_S_S_S_S_S_S_S_S_S_S_S_S_S_S_S_S_S_S_S_S_S_S_S_S_S_S_S_S_S_S_S_S_S_S_S_S_S_S_S_S_S_S_S_S_S_S_S_S_S_S_S_S_S_S_S_S_S_S_S_S_S_S_S_S_S_S_S_S_S_S_S_S_S_S_S_S_S_S_S_S_S_S_S_S_S_S_S_S_S_S_S_S_S_S_S_S_S_S_S_S_S_S_S_S_S_S_S_S_S_S_S_S_S_S_S_S_S_S_S_S_S_S_S_S_S_S_S_S_S_S_S_S_S_S_S_S_S_S_S_S_S_S_S_S_S_S_S_S_S_S_S_S_S_S_S_S_S_S_S_S_S_S_S_S_S_S_S_S_S_S_S_S_S_S_S_S_S_S_S_S_S_S_S_S_S_S_S_S_S_S_S_S_S_S_S_S_S_S_S_S_S_S_S_S_S_S_S_S_S_S_S_S_S_S_S_S_S_S_S_S_S_S_S_S_S_S_S_S_S_S_S_S_S_S_S_S_S_S_S_S_S_S_S_S_S_S_S_S_S_S_S_S_S_S_S_S_S_S_S_S_S_S_S_S_S_S_S_S_S_S_S_S_S_S_S_S_S_S_S_S_S_S_S_S_S_S_S_S_S_S_S_S_S_S_S_S_S_S_S_S_S_S_S_S_S_S_S_S_S_S_S_S_S_S_S_S_S_S_S_S_S_S_S_S_S_S_S_S_S_S_S_S_S_S_S_S_S_S_S_S_S_S_S_S_S_S_S_S_S_S_S_S_S_S_S_S_S_S_S_S_S_S_S_S_S_S_S_S_S_S_S_S_S_S_S_S_S_S_S_S_S_S_S_S_S_S_S_S_S_S_S_S_S_S_S_S_S_S_S_S_S_S_S_S_S_S_S_S__param_244,
	.param .u64 .ptr .align 1 _Z4racePiS_S_S_S_S_S_S_S_S_S_S_S_S_S_S_S_S_S_S_S_S_S_S_S_S_S_S_S_S_S_S_S_S_S_S_S_S_S_S_S_S_S_S_S_S_S_S_S_S_S_S_S_S_S_S_S_S_S_S_S_S_S_S_S_S_S_S_S_S_S_S_S_S_S_S_S_S_S_S_S_S_S_S_S_S_S_S_S_S_S_S_S_S_S_S_S_S_S_S_S_S_S_S_S_S_S_S_S_S_S_S_S_S_S_S_S_S_S_S_S_S_S_S_S_S_S_S_S_S_S_S_S_S_S_S_S_S_S_S_S_S_S_S_S_S_S_S_S_S_S_S_S_S_S_S_S_S_S_S_S_S_S_S_S_S_S_S_S_S_S_S_S_S_S_S_S_S_S_S_S_S_S_S_S_S_S_S_S_S_S_S_S_S_S_S_S_S_S_S_S_S_S_S_S_S_S_S_S_S_S_S_S_S_S_S_S_S_S_S_S_S_S_S_S_S_S_S_S_S_S_S_S_S_S_S_S_S_S_S_S_S_S_S_S_S_S_S_S_S_S_S_S_S_S_S_S_S_S_S_S_S_S_S_S_S_S_S_S_S_S_S_S_S_S_S_S_S_S_S_S_S_S_S_S_S_S_S_S_S_S_S_S_S_S_S_S_S_S_S_S_S_S_S_S_S_S_S_S_S_S_S_S_S_S_S_S_S_S_S_S_S_S_S_S_S_S_S_S_S_S_S_S_S_S_S_S_S_S_S_S_S_S_S_S_S_S_S_S_S_S_S_S_S_S_S_S_S_S_S_S_S_S_S_S_S_S_S_S_S_S_S_S_S_S_S_S_S_S_S_S_S_S_S_S_S_S_S_S_S_S_S_S_S_S_S_S_S_S_S_S_S_S_S_S_S_S_S_S_S_S_S_S_S_S_S_S_S_S_S_S_S_S_S_S_S_S_S_S_S_S_S_S_S_S_S_S_S_S_S_S_S_S_S_S_S_S_S_S_S_S_S_S_S_S_S_S_S_S_S_S_S_S_S_S_S_S_S_S_S_S_S_S_S_S_S_S_S_S_S_S_S_S_S_S_S_S_S_S_S_S_S_S_S_S_S_S_S_S_S_S_S_S_S_S_S_S_S_S_S_S_S__param_245,
	.param .u64 .ptr .align 1 _Z4racePiS_S_S_S_S_S_S_S_S_S_S_S_S_S_S_S_S_S_S_S_S_S_S_S_S_S_S_S_S_S_S_S_S_S_S_S_S_S_S_S_S_S_S_S_S_S_S_S_S_S_S_S_S_S_S_S_S_S_S_S_S_S_S_S_S_S_S_S_S_S_S_S_S_S_S_S_S_S_S_S_S_S_S_S_S_S_S_S_S_S_S_S_S_S_S_S_S_S_S_S_S_S_S_S_S_S_S_S_S_S_S_S_S_S_S_S_S_S_S_S_S_S_S_S_S_S_S_S_S_S_S_S_S_S_S_S_S_S_S_S_S_S_S_S_S_S_S_S_S_S_S_S_S_S_S_S_S_S_S_S_S_S_S_S_S_S_S_S_S_S_S_S_S_S_S_S_S_S_S_S_S_S_S_S_S_S_S_S_S_S_S_S_S_S_S_S_S_S_S_S_S_S_S_S_S_S_S_S_S_S_S_S_S_S_S_S_S_S_S_S_S_S_S_S_S_S_S_S_S_S_S_S_S_S_S_S_S_S_S_S_S_S_S_S_S_S_S_S_S_S_S_S_S_S_S_S_S_S_S_S_S_S_S_S_S_S_S_S_S_S_S_S_S_S_S_S_S_S_S_S_S_S_S_S_S_S_S_S_S_S_S_S_S_S_S_S_S_S_S_S_S_S_S_S_S_S_S_S_S_S_S_S_S_S_S_S_S_S_S_S_S_S_S_S_S_S_S_S_S_S_S_S_S_S_S_S_S_S_S_S_S_S_S_S_S_S_S_S_S_S_S_S_S_S_S_S_S_S_S_S_S_S_S_S_S_S_S_S_S_S_S_S_S_S_S_S_S_S_S_S_S_S_S_S_S_S_S_S_S_S_S_S_S_S_S_S_S_S_S_S_S_S_S_S_S_S_S_S_S_S_S_S_S_S_S_S_S_S_S_S_S_S_S_S_S_S_S_S_S_S_S_S_S_S_S_S_S_S_S_S_S_S_S_S_S_S_S_S_S_S_S_S_S_S_S_S_S_S_S_S_S_S_S_S_S_S_S_S_S_S_S_S_S_S_S_S_S_S_S_S_S_S_S_S_S_S_S_S_S_S_S_S_S_S_S_S_S_S_S_S_S_S_S_S_S_S_S_S_S_S_S__param_246,
	.param .u64 .ptr .align 1 _Z4racePiS_S_S_S_S_S_S_S_S_S_S_S_S_S_S_S_S_S_S_S_S_S_S_S_S_S_S_S_S_S_S_S_S_S_S_S_S_S_S_S_S_S_S_S_S_S_S_S_S_S_S_S_S_S_S_S_S_S_S_S_S_S_S_S_S_S_S_S_S_S_S_S_S_S_S_S_S_S_S_S_S_S_S_S_S_S_S_S_S_S_S_S_S_S_S_S_S_S_S_S_S_S_S_S_S_S_S_S_S_S_S_S_S_S_S_S_S_S_S_S_S_S_S_S_S_S_S_S_S_S_S_S_S_S_S_S_S_S_S_S_S_S_S_S_S_S_S_S_S_S_S_S_S_S_S_S_S_S_S_S_S_S_S_S_S_S_S_S_S_S_S_S_S_S_S_S_S_S_S_S_S_S_S_S_S_S_S_S_S_S_S_S_S_S_S_S_S_S_S_S_S_S_S_S_S_S_S_S_S_S_S_S_S_S_S_S_S_S_S_S_S_S_S_S_S_S_S_S_S_S_S_S_S_S_S_S_S_S_S_S_S_S_S_S_S_S_S_S_S_S_S_S_S_S_S_S_S_S_S_S_S_S_S_S_S_S_S_S_S_S_S_S_S_S_S_S_S_S_S_S_S_S_S_S_S_S_S_S_S_S_S_S_S_S_S_S_S_S_S_S_S_S_S_S_S_S_S_S_S_S_S_S_S_S_S_S_S_S_S_S_S_S_S_S_S_S_S_S_S_S_S_S_S_S_S_S_S_S_S_S_S_S_S_S_S_S_S_S_S_S_S_S_S_S_S_S_S_S_S_S_S_S_S_S_S_S_S_S_S_S_S_S_S_S_S_S_S_S_S_S_S_S_S_S_S_S_S_S_S_S_S_S_S_S_S_S_S_S_S_S_S_S_S_S_S_S_S_S_S_S_S_S_S_S_S_S_S_S_S_S_S_S_S_S_S_S_S_S_S_S_S_S_S_S_S_S_S_S_S_S_S_S_S_S_S_S_S_S_S_S_S_S_S_S_S_S_S_S_S_S_S_S_S_S_S_S_S_S_S_S_S_S_S_S_S_S_S_S_S_S_S_S_S_S_S_S_S_S_S_S_S_S_S_S_S_S_S_S_S_S_S_S_S_S_S_S_S_S_S_S_S__param_247,
	.param .u64 .ptr .align 1 _Z4racePiS_S_S_S_S_S_S_S_S_S_S_S_S_S_S_S_S_S_S_S_S_S_S_S_S_S_S_S_S_S_S_S_S_S_S_S_S_S_S_S_S_S_S_S_S_S_S_S_S_S_S_S_S_S_S_S_S_S_S_S_S_S_S_S_S_S_S_S_S_S_S_S_S_S_S_S_S_S_S_S_S_S_S_S_S_S_S_S_S_S_S_S_S_S_S_S_S_S_S_S_S_S_S_S_S_S_S_S_S_S_S_S_S_S_S_S_S_S_S_S_S_S_S_S_S_S_S_S_S_S_S_S_S_S_S_S_S_S_S_S_S_S_S_S_S_S_S_S_S_S_S_S_S_S_S_S_S_S_S_S_S_S_S_S_S_S_S_S_S_S_S_S_S_S_S_S_S_S_S_S_S_S_S_S_S_S_S_S_S_S_S_S_S_S_S_S_S_S_S_S_S_S_S_S_S_S_S_S_S_S_S_S_S_S_S_S_S_S_S_S_S_S_S_S_S_S_S_S_S_S_S_S_S_S_S_S_S_S_S_S_S_S_S_S_S_S_S_S_S_S_S_S_S_S_S_S_S_S_S_S_S_S_S_S_S_S_S_S_S_S_S_S_S_S_S_S_S_S_S_S_S_S_S_S_S_S_S_S_S_S_S_S_S_S_S_S_S_S_S_S_S_S_S_S_S_S_S_S_S_S_S_S_S_S_S_S_S_S_S_S_S_S_S_S_S_S_S_S_S_S_S_S_S_S_S_S_S_S_S_S_S_S_S_S_S_S_S_S_S_S_S_S_S_S_S_S_S_S_S_S_S_S_S_S_S_S_S_S_S_S_S_S_S_S_S_S_S_S_S_S_S_S_S_S_S_S_S_S_S_S_S_S_S_S_S_S_S_S_S_S_S_S_S_S_S_S_S_S_S_S_S_S_S_S_S_S_S_S_S_S_S_S_S_S_S_S_S_S_S_S_S_S_S_S_S_S_S_S_S_S_S_S_S_S_S_S_S_S_S_S_S_S_S_S_S_S_S_S_S_S_S_S_S_S_S_S_S_S_S_S_S_S_S_S_S_S_S_S_S_S_S_S_S_S_S_S_S_S_S_S_S_S_S_S_S_S_S_S_S_S_S_S_S_S_S_S_S_S_S_S_S__param_248,
	.param .u64 .ptr .align 1 _Z4racePiS_S_S_S_S_S_S_S_S_S_S_S_S_S_S_S_S_S_S_S_S_S_S_S_S_S_S_S_S_S_S_S_S_S_S_S_S_S_S_S_S_S_S_S_S_S_S_S_S_S_S_S_S_S_S_S_S_S_S_S_S_S_S_S_S_S_S_S_S_S_S_S_S_S_S_S_S_S_S_S_S_S_S_S_S_S_S_S_S_S_S_S_S_S_S_S_S_S_S_S_S_S_S_S_S_S_S_S_S_S_S_S_S_S_S_S_S_S_S_S_S_S_S_S_S_S_S_S_S_S_S_S_S_S_S_S_S_S_S_S_S_S_S_S_S_S_S_S_S_S_S_S_S_S_S_S_S_S_S_S_S_S_S_S_S_S_S_S_S_S_S_S_S_S_S_S_S_S_S_S_S_S_S_S_S_S_S_S_S_S_S_S_S_S_S_S_S_S_S_S_S_S_S_S_S_S_S_S_S_S_S_S_S_S_S_S_S_S_S_S_S_S_S_S_S_S_S_S_S_S_S_S_S_S_S_S_S_S_S_S_S_S_S_S_S_S_S_S_S_S_S_S_S_S_S_S_S_S_S_S_S_S_S_S_S_S_S_S_S_S_S_S_S_S_S_S_S_S_S_S_S_S_S_S_S_S_S_S_S_S_S_S_S_S_S_S_S_S_S_S_S_S_S_S_S_S_S_S_S_S_S_S_S_S_S_S_S_S_S_S_S_S_S_S_S_S_S_S_S_S_S_S_S_S_S_S_S_S_S_S_S_S_S_S_S_S_S_S_S_S_S_S_S_S_S_S_S_S_S_S_S_S_S_S_S_S_S_S_S_S_S_S_S_S_S_S_S_S_S_S_S_S_S_S_S_S_S_S_S_S_S_S_S_S_S_S_S_S_S_S_S_S_S_S_S_S_S_S_S_S_S_S_S_S_S_S_S_S_S_S_S_S_S_S_S_S_S_S_S_S_S_S_S_S_S_S_S_S_S_S_S_S_S_S_S_S_S_S_S_S_S_S_S_S_S_S_S_S_S_S_S_S_S_S_S_S_S_S_S_S_S_S_S_S_S_S_S_S_S_S_S_S_S_S_S_S_S_S_S_S_S_S_S_S_S_S_S_S_S_S_S_S_S_S_S_S_S_S_S_S_S__param_249,
	.param .u64 .ptr .align 1 _Z4racePiS_S_S_S_S_S_S_S_S_S_S_S_S_S_S_S_S_S_S_S_S_S_S_S_S_S_S_S_S_S_S_S_S_S_S_S_S_S_S_S_S_S_S_S_S_S_S_S_S_S_S_S_S_S_S_S_S_S_S_S_S_S_S_S_S_S_S_S_S_S_S_S_S_S_S_S_S_S_S_S_S_S_S_S_S_S_S_S_S_S_S_S_S_S_S_S_S_S_S_S_S_S_S_S_S_S_S_S_S_S_S_S_S_S_S_S_S_S_S_S_S_S_S_S_S_S_S_S_S_S_S_S_S_S_S_S_S_S_S_S_S_S_S_S_S_S_S_S_S_S_S_S_S_S_S_S_S_S_S_S_S_S_S_S_S_S_S_S_S_S_S_S_S_S_S_S_S_S_S_S_S_S_S_S_S_S_S_S_S_S_S_S_S_S_S_S_S_S_S_S_S_S_S_S_S_S_S_S_S_S_S_S_S_S_S_S_S_S_S_S_S_S_S_S_S_S_S_S_S_S_S_S_S_S_S_S_S_S_S_S_S_S_S_S_S_S_S_S_S_S_S_S_S_S_S_S_S_S_S_S_S_S_S_S_S_S_S_S_S_S_S_S_S_S_S_S_S_S_S_S_S_S_S_S_S_S_S_S_S_S_S_S_S_S_S_S_S_S_S_S_S_S_S_S_S_S_S_S_S_S_S_S_S_S_S_S_S_S_S_S_S_S_S_S_S_S_S_S_S_S_S_S_S_S_S_S_S_S_S_S_S_S_S_S_S_S_S_S_S_S_S_S_S_S_S_S_S_S_S_S_S_S_S_S_S_S_S_S_S_S_S_S_S_S_S_S_S_S_S_S_S_S_S_S_S_S_S_S_S_S_S_S_S_S_S_S_S_S_S_S_S_S_S_S_S_S_S_S_S_S_S_S_S_S_S_S_S_S_S_S_S_S_S_S_S_S_S_S_S_S_S_S_S_S_S_S_S_S_S_S_S_S_S_S_S_S_S_S_S_S_S_S_S_S_S_S_S_S_S_S_S_S_S_S_S_S_S_S_S_S_S_S_S_S_S_S_S_S_S_S_S_S_S_S_S_S_S_S_S_S_S_S_S_S_S_S_S_S_S_S_S_S_S_S_S_S_S_S_S_S_S__param_250,
	.param .u64 .ptr .align 1 _Z4racePiS_S_S_S_S_S_S_S_S_S_S_S_S_S_S_S_S_S_S_S_S_S_S_S_S_S_S_S_S_S_S_S_S_S_S_S_S_S_S_S_S_S_S_S_S_S_S_S_S_S_S_S_S_S_S_S_S_S_S_S_S_S_S_S_S_S_S_S_S_S_S_S_S_S_S_S_S_S_S_S_S_S_S_S_S_S_S_S_S_S_S_S_S_S_S_S_S_S_S_S_S_S_S_S_S_S_S_S_S_S_S_S_S_S_S_S_S_S_S_S_S_S_S_S_S_S_S_S_S_S_S_S_S_S_S_S_S_S_S_S_S_S_S_S_S_S_S_S_S_S_S_S_S_S_S_S_S_S_S_S_S_S_S_S_S_S_S_S_S_S_S_S_S_S_S_S_S_S_S_S_S_S_S_S_S_S_S_S_S_S_S_S_S_S_S_S_S_S_S_S_S_S_S_S_S_S_S_S_S_S_S_S_S_S_S_S_S_S_S_S_S_S_S_S_S_S_S_S_S_S_S_S_S_S_S_S_S_S_S_S_S_S_S_S_S_S_S_S_S_S_S_S_S_S_S_S_S_S_S_S_S_S_S_S_S_S_S_S_S_S_S_S_S_S_S_S_S_S_S_S_S_S_S_S_S_S_S_S_S_S_S_S_S_S_S_S_S_S_S_S_S_S_S_S_S_S_S_S_S_S_S_S_S_S_S_S_S_S_S_S_S_S_S_S_S_S_S_S_S_S_S_S_S_S_S_S_S_S_S_S_S_S_S_S_S_S_S_S_S_S_S_S_S_S_S_S_S_S_S_S_S_S_S_S_S_S_S_S_S_S_S_S_S_S_S_S_S_S_S_S_S_S_S_S_S_S_S_S_S_S_S_S_S_S_S_S_S_S_S_S_S_S_S_S_S_S_S_S_S_S_S_S_S_S_S_S_S_S_S_S_S_S_S_S_S_S_S_S_S_S_S_S_S_S_S_S_S_S_S_S_S_S_S_S_S_S_S_S_S_S_S_S_S_S_S_S_S_S_S_S_S_S_S_S_S_S_S_S_S_S_S_S_S_S_S_S_S_S_S_S_S_S_S_S_S_S_S_S_S_S_S_S_S_S_S_S_S_S_S_S_S_S_S_S_S_S_S_S_S_S_S__param_251,
	.param .u64 .ptr .align 1 _Z4racePiS_S_S_S_S_S_S_S_S_S_S_S_S_S_S_S_S_S_S_S_S_S_S_S_S_S_S_S_S_S_S_S_S_S_S_S_S_S_S_S_S_S_S_S_S_S_S_S_S_S_S_S_S_S_S_S_S_S_S_S_S_S_S_S_S_S_S_S_S_S_S_S_S_S_S_S_S_S_S_S_S_S_S_S_S_S_S_S_S_S_S_S_S_S_S_S_S_S_S_S_S_S_S_S_S_S_S_S_S_S_S_S_S_S_S_S_S_S_S_S_S_S_S_S_S_S_S_S_S_S_S_S_S_S_S_S_S_S_S_S_S_S_S_S_S_S_S_S_S_S_S_S_S_S_S_S_S_S_S_S_S_S_S_S_S_S_S_S_S_S_S_S_S_S_S_S_S_S_S_S_S_S_S_S_S_S_S_S_S_S_S_S_S_S_S_S_S_S_S_S_S_S_S_S_S_S_S_S_S_S_S_S_S_S_S_S_S_S_S_S_S_S_S_S_S_S_S_S_S_S_S_S_S_S_S_S_S_S_S_S_S_S_S_S_S_S_S_S_S_S_S_S_S_S_S_S_S_S_S_S_S_S_S_S_S_S_S_S_S_S_S_S_S_S_S_S_S_S_S_S_S_S_S_S_S_S_S_S_S_S_S_S_S_S_S_S_S_S_S_S_S_S_S_S_S_S_S_S_S_S_S_S_S_S_S_S_S_S_S_S_S_S_S_S_S_S_S_S_S_S_S_S_S_S_S_S_S_S_S_S_S_S_S_S_S_S_S_S_S_S_S_S_S_S_S_S_S_S_S_S_S_S_S_S_S_S_S_S_S_S_S_S_S_S_S_S_S_S_S_S_S_S_S_S_S_S_S_S_S_S_S_S_S_S_S_S_S_S_S_S_S_S_S_S_S_S_S_S_S_S_S_S_S_S_S_S_S_S_S_S_S_S_S_S_S_S_S_S_S_S_S_S_S_S_S_S_S_S_S_S_S_S_S_S_S_S_S_S_S_S_S_S_S_S_S_S_S_S_S_S_S_S_S_S_S_S_S_S_S_S_S_S_S_S_S_S_S_S_S_S_S_S_S_S_S_S_S_S_S_S_S_S_S_S_S_S_S_S_S_S_S_S_S_S_S_S_S_S_S_S_S__param_252,
	.param .u64 .ptr .align 1 _Z4racePiS_S_S_S_S_S_S_S_S_S_S_S_S_S_S_S_S_S_S_S_S_S_S_S_S_S_S_S_S_S_S_S_S_S_S_S_S_S_S_S_S_S_S_S_S_S_S_S_S_S_S_S_S_S_S_S_S_S_S_S_S_S_S_S_S_S_S_S_S_S_S_S_S_S_S_S_S_S_S_S_S_S_S_S_S_S_S_S_S_S_S_S_S_S_S_S_S_S_S_S_S_S_S_S_S_S_S_S_S_S_S_S_S_S_S_S_S_S_S_S_S_S_S_S_S_S_S_S_S_S_S_S_S_S_S_S_S_S_S_S_S_S_S_S_S_S_S_S_S_S_S_S_S_S_S_S_S_S_S_S_S_S_S_S_S_S_S_S_S_S_S_S_S_S_S_S_S_S_S_S_S_S_S_S_S_S_S_S_S_S_S_S_S_S_S_S_S_S_S_S_S_S_S_S_S_S_S_S_S_S_S_S_S_S_S_S_S_S_S_S_S_S_S_S_S_S_S_S_S_S_S_S_S_S_S_S_S_S_S_S_S_S_S_S_S_S_S_S_S_S_S_S_S_S_S_S_S_S_S_S_S_S_S_S_S_S_S_S_S_S_S_S_S_S_S_S_S_S_S_S_S_S_S_S_S_S_S_S_S_S_S_S_S_S_S_S_S_S_S_S_S_S_S_S_S_S_S_S_S_S_S_S_S_S_S_S_S_S_S_S_S_S_S_S_S_S_S_S_S_S_S_S_S_S_S_S_S_S_S_S_S_S_S_S_S_S_S_S_S_S_S_S_S_S_S_S_S_S_S_S_S_S_S_S_S_S_S_S_S_S_S_S_S_S_S_S_S_S_S_S_S_S_S_S_S_S_S_S_S_S_S_S_S_S_S_S_S_S_S_S_S_S_S_S_S_S_S_S_S_S_S_S_S_S_S_S_S_S_S_S_S_S_S_S_S_S_S_S_S_S_S_S_S_S_S_S_S_S_S_S_S_S_S_S_S_S_S_S_S_S_S_S_S_S_S_S_S_S_S_S_S_S_S_S_S_S_S_S_S_S_S_S_S_S_S_S_S_S_S_S_S_S_S_S_S_S_S_S_S_S_S_S_S_S_S_S_S_S_S_S_S_S_S_S_S_S_S_S_S_S_S__param_253,
	.param .u64 .ptr .align 1 _Z4racePiS_S_S_S_S_S_S_S_S_S_S_S_S_S_S_S_S_S_S_S_S_S_S_S_S_S_S_S_S_S_S_S_S_S_S_S_S_S_S_S_S_S_S_S_S_S_S_S_S_S_S_S_S_S_S_S_S_S_S_S_S_S_S_S_S_S_S_S_S_S_S_S_S_S_S_S_S_S_S_S_S_S_S_S_S_S_S_S_S_S_S_S_S_S_S_S_S_S_S_S_S_S_S_S_S_S_S_S_S_S_S_S_S_S_S_S_S_S_S_S_S_S_S_S_S_S_S_S_S_S_S_S_S_S_S_S_S_S_S_S_S_S_S_S_S_S_S_S_S_S_S_S_S_S_S_S_S_S_S_S_S_S_S_S_S_S_S_S_S_S_S_S_S_S_S_S_S_S_S_S_S_S_S_S_S_S_S_S_S_S_S_S_S_S_S_S_S_S_S_S_S_S_S_S_S_S_S_S_S_S_S_S_S_S_S_S_S_S_S_S_S_S_S_S_S_S_S_S_S_S_S_S_S_S_S_S_S_S_S_S_S_S_S_S_S_S_S_S_S_S_S_S_S_S_S_S_S_S_S_S_S_S_S_S_S_S_S_S_S_S_S_S_S_S_S_S_S_S_S_S_S_S_S_S_S_S_S_S_S_S_S_S_S_S_S_S_S_S_S_S_S_S_S_S_S_S_S_S_S_S_S_S_S_S_S_S_S_S_S_S_S_S_S_S_S_S_S_S_S_S_S_S_S_S_S_S_S_S_S_S_S_S_S_S_S_S_S_S_S_S_S_S_S_S_S_S_S_S_S_S_S_S_S_S_S_S_S_S_S_S_S_S_S_S_S_S_S_S_S_S_S_S_S_S_S_S_S_S_S_S_S_S_S_S_S_S_S_S_S_S_S_S_S_S_S_S_S_S_S_S_S_S_S_S_S_S_S_S_S_S_S_S_S_S_S_S_S_S_S_S_S_S_S_S_S_S_S_S_S_S_S_S_S_S_S_S_S_S_S_S_S_S_S_S_S_S_S_S_S_S_S_S_S_S_S_S_S_S_S_S_S_S_S_S_S_S_S_S_S_S_S_S_S_S_S_S_S_S_S_S_S_S_S_S_S_S_S_S_S_S_S_S_S_S_S_S_S_S_S_S_S__param_254,
	.param .u64 .ptr .align 1 _Z4racePiS_S_S_S_S_S_S_S_S_S_S_S_S_S_S_S_S_S_S_S_S_S_S_S_S_S_S_S_S_S_S_S_S_S_S_S_S_S_S_S_S_S_S_S_S_S_S_S_S_S_S_S_S_S_S_S_S_S_S_S_S_S_S_S_S_S_S_S_S_S_S_S_S_S_S_S_S_S_S_S_S_S_S_S_S_S_S_S_S_S_S_S_S_S_S_S_S_S_S_S_S_S_S_S_S_S_S_S_S_S_S_S_S_S_S_S_S_S_S_S_S_S_S_S_S_S_S_S_S_S_S_S_S_S_S_S_S_S_S_S_S_S_S_S_S_S_S_S_S_S_S_S_S_S_S_S_S_S_S_S_S_S_S_S_S_S_S_S_S_S_S_S_S_S_S_S_S_S_S_S_S_S_S_S_S_S_S_S_S_S_S_S_S_S_S_S_S_S_S_S_S_S_S_S_S_S_S_S_S_S_S_S_S_S_S_S_S_S_S_S_S_S_S_S_S_S_S_S_S_S_S_S_S_S_S_S_S_S_S_S_S_S_S_S_S_S_S_S_S_S_S_S_S_S_S_S_S_S_S_S_S_S_S_S_S_S_S_S_S_S_S_S_S_S_S_S_S_S_S_S_S_S_S_S_S_S_S_S_S_S_S_S_S_S_S_S_S_S_S_S_S_S_S_S_S_S_S_S_S_S_S_S_S_S_S_S_S_S_S_S_S_S_S_S_S_S_S_S_S_S_S_S_S_S_S_S_S_S_S_S_S_S_S_S_S_S_S_S_S_S_S_S_S_S_S_S_S_S_S_S_S_S_S_S_S_S_S_S_S_S_S_S_S_S_S_S_S_S_S_S_S_S_S_S_S_S_S_S_S_S_S_S_S_S_S_S_S_S_S_S_S_S_S_S_S_S_S_S_S_S_S_S_S_S_S_S_S_S_S_S_S_S_S_S_S_S_S_S_S_S_S_S_S_S_S_S_S_S_S_S_S_S_S_S_S_S_S_S_S_S_S_S_S_S_S_S_S_S_S_S_S_S_S_S_S_S_S_S_S_S_S_S_S_S_S_S_S_S_S_S_S_S_S_S_S_S_S_S_S_S_S_S_S_S_S_S_S_S_S_S_S_S_S_S_S_S_S_S_S_S_S__param_255,
	.param .u64 .ptr .align 1 _Z4racePiS_S_S_S_S_S_S_S_S_S_S_S_S_S_S_S_S_S_S_S_S_S_S_S_S_S_S_S_S_S_S_S_S_S_S_S_S_S_S_S_S_S_S_S_S_S_S_S_S_S_S_S_S_S_S_S_S_S_S_S_S_S_S_S_S_S_S_S_S_S_S_S_S_S_S_S_S_S_S_S_S_S_S_S_S_S_S_S_S_S_S_S_S_S_S_S_S_S_S_S_S_S_S_S_S_S_S_S_S_S_S_S_S_S_S_S_S_S_S_S_S_S_S_S_S_S_S_S_S_S_S_S_S_S_S_S_S_S_S_S_S_S_S_S_S_S_S_S_S_S_S_S_S_S_S_S_S_S_S_S_S_S_S_S_S_S_S_S_S_S_S_S_S_S_S_S_S_S_S_S_S_S_S_S_S_S_S_S_S_S_S_S_S_S_S_S_S_S_S_S_S_S_S_S_S_S_S_S_S_S_S_S_S_S_S_S_S_S_S_S_S_S_S_S_S_S_S_S_S_S_S_S_S_S_S_S_S_S_S_S_S_S_S_S_S_S_S_S_S_S_S_S_S_S_S_S_S_S_S_S_S_S_S_S_S_S_S_S_S_S_S_S_S_S_S_S_S_S_S_S_S_S_S_S_S_S_S_S_S_S_S_S_S_S_S_S_S_S_S_S_S_S_S_S_S_S_S_S_S_S_S_S_S_S_S_S_S_S_S_S_S_S_S_S_S_S_S_S_S_S_S_S_S_S_S_S_S_S_S_S_S_S_S_S_S_S_S_S_S_S_S_S_S_S_S_S_S_S_S_S_S_S_S_S_S_S_S_S_S_S_S_S_S_S_S_S_S_S_S_S_S_S_S_S_S_S_S_S_S_S_S_S_S_S_S_S_S_S_S_S_S_S_S_S_S_S_S_S_S_S_S_S_S_S_S_S_S_S_S_S_S_S_S_S_S_S_S_S_S_S_S_S_S_S_S_S_S_S_S_S_S_S_S_S_S_S_S_S_S_S_S_S_S_S_S_S_S_S_S_S_S_S_S_S_S_S_S_S_S_S_S_S_S_S_S_S_S_S_S_S_S_S_S_S_S_S_S_S_S_S_S_S_S_S_S_S_S_S_S_S_S_S_S_S_S_S_S_S_S_S_S__param_256,
	.param .u64 .ptr .align 1 _Z4racePiS_S_S_S_S_S_S_S_S_S_S_S_S_S_S_S_S_S_S_S_S_S_S_S_S_S_S_S_S_S_S_S_S_S_S_S_S_S_S_S_S_S_S_S_S_S_S_S_S_S_S_S_S_S_S_S_S_S_S_S_S_S_S_S_S_S_S_S_S_S_S_S_S_S_S_S_S_S_S_S_S_S_S_S_S_S_S_S_S_S_S_S_S_S_S_S_S_S_S_S_S_S_S_S_S_S_S_S_S_S_S_S_S_S_S_S_S_S_S_S_S_S_S_S_S_S_S_S_S_S_S_S_S_S_S_S_S_S_S_S_S_S_S_S_S_S_S_S_S_S_S_S_S_S_S_S_S_S_S_S_S_S_S_S_S_S_S_S_S_S_S_S_S_S_S_S_S_S_S_S_S_S_S_S_S_S_S_S_S_S_S_S_S_S_S_S_S_S_S_S_S_S_S_S_S_S_S_S_S_S_S_S_S_S_S_S_S_S_S_S_S_S_S_S_S_S_S_S_S_S_S_S_S_S_S_S_S_S_S_S_S_S_S_S_S_S_S_S_S_S_S_S_S_S_S_S_S_S_S_S_S_S_S_S_S_S_S_S_S_S_S_S_S_S_S_S_S_S_S_S_S_S_S_S_S_S_S_S_S_S_S_S_S_S_S_S_S_S_S_S_S_S_S_S_S_S_S_S_S_S_S_S_S_S_S_S_S_S_S_S_S_S_S_S_S_S_S_S_S_S_S_S_S_S_S_S_S_S_S_S_S_S_S_S_S_S_S_S_S_S_S_S_S_S_S_S_S_S_S_S_S_S_S_S_S_S_S_S_S_S_S_S_S_S_S_S_S_S_S_S_S_S_S_S_S_S_S_S_S_S_S_S_S_S_S_S_S_S_S_S_S_S_S_S_S_S_S_S_S_S_S_S_S_S_S_S_S_S_S_S_S_S_S_S_S_S_S_S_S_S_S_S_S_S_S_S_S_S_S_S_S_S_S_S_S_S_S_S_S_S_S_S_S_S_S_S_S_S_S_S_S_S_S_S_S_S_S_S_S_S_S_S_S_S_S_S_S_S_S_S_S_S_S_S_S_S_S_S_S_S_S_S_S_S_S_S_S_S_S_S_S_S_S_S_S_S_S_S_S_S_S__param_257,
	.param .u64 .ptr .align 1 _Z4racePiS_S_S_S_S_S_S_S_S_S_S_S_S_S_S_S_S_S_S_S_S_S_S_S_S_S_S_S_S_S_S_S_S_S_S_S_S_S_S_S_S_S_S_S_S_S_S_S_S_S_S_S_S_S_S_S_S_S_S_S_S_S_S_S_S_S_S_S_S_S_S_S_S_S_S_S_S_S_S_S_S_S_S_S_S_S_S_S_S_S_S_S_S_S_S_S_S_S_S_S_S_S_S_S_S_S_S_S_S_S_S_S_S_S_S_S_S_S_S_S_S_S_S_S_S_S_S_S_S_S_S_S_S_S_S_S_S_S_S_S_S_S_S_S_S_S_S_S_S_S_S_S_S_S_S_S_S_S_S_S_S_S_S_S_S_S_S_S_S_S_S_S_S_S_S_S_S_S_S_S_S_S_S_S_S_S_S_S_S_S_S_S_S_S_S_S_S_S_S_S_S_S_S_S_S_S_S_S_S_S_S_S_S_S_S_S_S_S_S_S_S_S_S_S_S_S_S_S_S_S_S_S_S_S_S_S_S_S_S_S_S_S_S_S_S_S_S_S_S_S_S_S_S_S_S_S_S_S_S_S_S_S_S_S_S_S_S_S_S_S_S_S_S_S_S_S_S_S_S_S_S_S_S_S_S_S_S_S_S_S_S_S_S_S_S_S_S_S_S_S_S_S_S_S_S_S_S_S_S_S_S_S_S_S_S_S_S_S_S_S_S_S_S_S_S_S_S_S_S_S_S_S_S_S_S_S_S_S_S_S_S_S_S_S_S_S_S_S_S_S_S_S_S_S_S_S_S_S_S_S_S_S_S_S_S_S_S_S_S_S_S_S_S_S_S_S_S_S_S_S_S_S_S_S_S_S_S_S_S_S_S_S_S_S_S_S_S_S_S_S_S_S_S_S_S_S_S_S_S_S_S_S_S_S_S_S_S_S_S_S_S_S_S_S_S_S_S_S_S_S_S_S_S_S_S_S_S_S_S_S_S_S_S_S_S_S_S_S_S_S_S_S_S_S_S_S_S_S_S_S_S_S_S_S_S_S_S_S_S_S_S_S_S_S_S_S_S_S_S_S_S_S_S_S_S_S_S_S_S_S_S_S_S_S_S_S_S_S_S_S_S_S_S_S_S_S_S_S_S_S_S__param_258,
	.param .u64 .ptr .align 1 _Z4racePiS_S_S_S_S_S_S_S_S_S_S_S_S_S_S_S_S_S_S_S_S_S_S_S_S_S_S_S_S_S_S_S_S_S_S_S_S_S_S_S_S_S_S_S_S_S_S_S_S_S_S_S_S_S_S_S_S_S_S_S_S_S_S_S_S_S_S_S_S_S_S_S_S_S_S_S_S_S_S_S_S_S_S_S_S_S_S_S_S_S_S_S_S_S_S_S_S_S_S_S_S_S_S_S_S_S_S_S_S_S_S_S_S_S_S_S_S_S_S_S_S_S_S_S_S_S_S_S_S_S_S_S_S_S_S_S_S_S_S_S_S_S_S_S_S_S_S_S_S_S_S_S_S_S_S_S_S_S_S_S_S_S_S_S_S_S_S_S_S_S_S_S_S_S_S_S_S_S_S_S_S_S_S_S_S_S_S_S_S_S_S_S_S_S_S_S_S_S_S_S_S_S_S_S_S_S_S_S_S_S_S_S_S_S_S_S_S_S_S_S_S_S_S_S_S_S_S_S_S_S_S_S_S_S_S_S_S_S_S_S_S_S_S_S_S_S_S_S_S_S_S_S_S_S_S_S_S_S_S_S_S_S_S_S_S_S_S_S_S_S_S_S_S_S_S_S_S_S_S_S_S_S_S_S_S_S_S_S_S_S_S_S_S_S_S_S_S_S_S_S_S_S_S_S_S_S_S_S_S_S_S_S_S_S_S_S_S_S_S_S_S_S_S_S_S_S_S_S_S_S_S_S_S_S_S_S_S_S_S_S_S_S_S_S_S_S_S_S_S_S_S_S_S_S_S_S_S_S_S_S_S_S_S_S_S_S_S_S_S_S_S_S_S_S_S_S_S_S_S_S_S_S_S_S_S_S_S_S_S_S_S_S_S_S_S_S_S_S_S_S_S_S_S_S_S_S_S_S_S_S_S_S_S_S_S_S_S_S_S_S_S_S_S_S_S_S_S_S_S_S_S_S_S_S_S_S_S_S_S_S_S_S_S_S_S_S_S_S_S_S_S_S_S_S_S_S_S_S_S_S_S_S_S_S_S_S_S_S_S_S_S_S_S_S_S_S_S_S_S_S_S_S_S_S_S_S_S_S_S_S_S_S_S_S_S_S_S_S_S_S_S_S_S_S_S_S_S_S_S_S_S__param_259,
	.param .u64 .ptr .align 1 _Z4racePiS_S_S_S_S_S_S_S_S_S_S_S_S_S_S_S_S_S_S_S_S_S_S_S_S_S_S_S_S_S_S_S_S_S_S_S_S_S_S_S_S_S_S_S_S_S_S_S_S_S_S_S_S_S_S_S_S_S_S_S_S_S_S_S_S_S_S_S_S_S_S_S_S_S_S_S_S_S_S_S_S_S_S_S_S_S_S_S_S_S_S_S_S_S_S_S_S_S_S_S_S_S_S_S_S_S_S_S_S_S_S_S_S_S_S_S_S_S_S_S_S_S_S_S_S_S_S_S_S_S_S_S_S_S_S_S_S_S_S_S_S_S_S_S_S_S_S_S_S_S_S_S_S_S_S_S_S_S_S_S_S_S_S_S_S_S_S_S_S_S_S_S_S_S_S_S_S_S_S_S_S_S_S_S_S_S_S_S_S_S_S_S_S_S_S_S_S_S_S_S_S_S_S_S_S_S_S_S_S_S_S_S_S_S_S_S_S_S_S_S_S_S_S_S_S_S_S_S_S_S_S_S_S_S_S_S_S_S_S_S_S_S_S_S_S_S_S_S_S_S_S_S_S_S_S_S_S_S_S_S_S_S_S_S_S_S_S_S_S_S_S_S_S_S_S_S_S_S_S_S_S_S_S_S_S_S_S_S_S_S_S_S_S_S_S_S_S_S_S_S_S_S_S_S_S_S_S_S_S_S_S_S_S_S_S_S_S_S_S_S_S_S_S_S_S_S_S_S_S_S_S_S_S_S_S_S_S_S_S_S_S_S_S_S_S_S_S_S_S_S_S_S_S_S_S_S_S_S_S_S_S_S_S_S_S_S_S_S_S_S_S_S_S_S_S_S_S_S_S_S_S_S_S_S_S_S_S_S_S_S_S_S_S_S_S_S_S_S_S_S_S_S_S_S_S_S_S_S_S_S_S_S_S_S_S_S_S_S_S_S_S_S_S_S_S_S_S_S_S_S_S_S_S_S_S_S_S_S_S_S_S_S_S_S_S_S_S_S_S_S_S_S_S_S_S_S_S_S_S_S_S_S_S_S_S_S_S_S_S_S_S_S_S_S_S_S_S_S_S_S_S_S_S_S_S_S_S_S_S_S_S_S_S_S_S_S_S_S_S_S_S_S_S_S_S_S_S_S_S_S_S__param_260,
	.param .u64 .ptr .align 1 _Z4racePiS_S_S_S_S_S_S_S_S_S_S_S_S_S_S_S_S_S_S_S_S_S_S_S_S_S_S_S_S_S_S_S_S_S_S_S_S_S_S_S_S_S_S_S_S_S_S_S_S_S_S_S_S_S_S_S_S_S_S_S_S_S_S_S_S_S_S_S_S_S_S_S_S_S_S_S_S_S_S_S_S_S_S_S_S_S_S_S_S_S_S_S_S_S_S_S_S_S_S_S_S_S_S_S_S_S_S_S_S_S_S_S_S_S_S_S_S_S_S_S_S_S_S_S_S_S_S_S_S_S_S_S_S_S_S_S_S_S_S_S_S_S_S_S_S_S_S_S_S_S_S_S_S_S_S_S_S_S_S_S_S_S_S_S_S_S_S_S_S_S_S_S_S_S_S_S_S_S_S_S_S_S_S_S_S_S_S_S_S_S_S_S_S_S_S_S_S_S_S_S_S_S_S_S_S_S_S_S_S_S_S_S_S_S_S_S_S_S_S_S_S_S_S_S_S_S_S_S_S_S_S_S_S_S_S_S_S_S_S_S_S_S_S_S_S_S_S_S_S_S_S_S_S_S_S_S_S_S_S_S_S_S_S_S_S_S_S_S_S_S_S_S_S_S_S_S_S_S_S_S_S_S_S_S_S_S_S_S_S_S_S_S_S_S_S_S_S_S_S_S_S_S_S_S_S_S_S_S_S_S_S_S_S_S_S_S_S_S_S_S_S_S_S_S_S_S_S_S_S_S_S_S_S_S_S_S_S_S_S_S_S_S_S_S_S_S_S_S_S_S_S_S_S_S_S_S_S_S_S_S_S_S_S_S_S_S_S_S_S_S_S_S_S_S_S_S_S_S_S_S_S_S_S_S_S_S_S_S_S_S_S_S_S_S_S_S_S_S_S_S_S_S_S_S_S_S_S_S_S_S_S_S_S_S_S_S_S_S_S_S_S_S_S_S_S_S_S_S_S_S_S_S_S_S_S_S_S_S_S_S_S_S_S_S_S_S_S_S_S_S_S_S_S_S_S_S_S_S_S_S_S_S_S_S_S_S_S_S_S_S_S_S_S_S_S_S_S_S_S_S_S_S_S_S_S_S_S_S_S_S_S_S_S_S_S_S_S_S_S_S_S_S_S_S_S_S_S_S_S_S_S__param_261,
	.param .u64 .ptr .align 1 _Z4racePiS_S_S_S_S_S_S_S_S_S_S_S_S_S_S_S_S_S_S_S_S_S_S_S_S_S_S_S_S_S_S_S_S_S_S_S_S_S_S_S_S_S_S_S_S_S_S_S_S_S_S_S_S_S_S_S_S_S_S_S_S_S_S_S_S_S_S_S_S_S_S_S_S_S_S_S_S_S_S_S_S_S_S_S_S_S_S_S_S_S_S_S_S_S_S_S_S_S_S_S_S_S_S_S_S_S_S_S_S_S_S_S_S_S_S_S_S_S_S_S_S_S_S_S_S_S_S_S_S_S_S_S_S_S_S_S_S_S_S_S_S_S_S_S_S_S_S_S_S_S_S_S_S_S_S_S_S_S_S_S_S_S_S_S_S_S_S_S_S_S_S_S_S_S_S_S_S_S_S_S_S_S_S_S_S_S_S_S_S_S_S_S_S_S_S_S_S_S_S_S_S_S_S_S_S_S_S_S_S_S_S_S_S_S_S_S_S_S_S_S_S_S_S_S_S_S_S_S_S_S_S_S_S_S_S_S_S_S_S_S_S_S_S_S_S_S_S_S_S_S_S_S_S_S_S_S_S_S_S_S_S_S_S_S_S_S_S_S_S_S_S_S_S_S_S_S_S_S_S_S_S_S_S_S_S_S_S_S_S_S_S_S_S_S_S_S_S_S_S_S_S_S_S_S_S_S_S_S_S_S_S_S_S_S_S_S_S_S_S_S_S_S_S_S_S_S_S_S_S_S_S_S_S_S_S_S_S_S_S_S_S_S_S_S_S_S_S_S_S_S_S_S_S_S_S_S_S_S_S_S_S_S_S_S_S_S_S_S_S_S_S_S_S_S_S_S_S_S_S_S_S_S_S_S_S_S_S_S_S_S_S_S_S_S_S_S_S_S_S_S_S_S_S_S_S_S_S_S_S_S_S_S_S_S_S_S_S_S_S_S_S_S_S_S_S_S_S_S_S_S_S_S_S_S_S_S_S_S_S_S_S_S_S_S_S_S_S_S_S_S_S_S_S_S_S_S_S_S_S_S_S_S_S_S_S_S_S_S_S_S_S_S_S_S_S_S_S_S_S_S_S_S_S_S_S_S_S_S_S_S_S_S_S_S_S_S_S_S_S_S_S_S_S_S_S_S_S_S_S_S_S__param_262,
	.param .u64 .ptr .align 1 _Z4racePiS_S_S_S_S_S_S_S_S_S_S_S_S_S_S_S_S_S_S_S_S_S_S_S_S_S_S_S_S_S_S_S_S_S_S_S_S_S_S_S_S_S_S_S_S_S_S_S_S_S_S_S_S_S_S_S_S_S_S_S_S_S_S_S_S_S_S_S_S_S_S_S_S_S_S_S_S_S_S_S_S_S_S_S_S_S_S_S_S_S_S_S_S_S_S_S_S_S_S_S_S_S_S_S_S_S_S_S_S_S_S_S_S_S_S_S_S_S_S_S_S_S_S_S_S_S_S_S_S_S_S_S_S_S_S_S_S_S_S_S_S_S_S_S_S_S_S_S_S_S_S_S_S_S_S_S_S_S_S_S_S_S_S_S_S_S_S_S_S_S_S_S_S_S_S_S_S_S_S_S_S_S_S_S_S_S_S_S_S_S_S_S_S_S_S_S_S_S_S_S_S_S_S_S_S_S_S_S_S_S_S_S_S_S_S_S_S_S_S_S_S_S_S_S_S_S_S_S_S_S_S_S_S_S_S_S_S_S_S_S_S_S_S_S_S_S_S_S_S_S_S_S_S_S_S_S_S_S_S_S_S_S_S_S_S_S_S_S_S_S_S_S_S_S_S_S_S_S_S_S_S_S_S_S_S_S_S_S_S_S_S_S_S_S_S_S_S_S_S_S_S_S_S_S_S_S_S_S_S_S_S_S_S_S_S_S_S_S_S_S_S_S_S_S_S_S_S_S_S_S_S_S_S_S_S_S_S_S_S_S_S_S_S_S_S_S_S_S_S_S_S_S_S_S_S_S_S_S_S_S_S_S_S_S_S_S_S_S_S_S_S_S_S_S_S_S_S_S_S_S_S_S_S_S_S_S_S_S_S_S_S_S_S_S_S_S_S_S_S_S_S_S_S_S_S_S_S_S_S_S_S_S_S_S_S_S_S_S_S_S_S_S_S_S_S_S_S_S_S_S_S_S_S_S_S_S_S_S_S_S_S_S_S_S_S_S_S_S_S_S_S_S_S_S_S_S_S_S_S_S_S_S_S_S_S_S_S_S_S_S_S_S_S_S_S_S_S_S_S_S_S_S_S_S_S_S_S_S_S_S_S_S_S_S_S_S_S_S_S_S_S_S_S_S_S_S_S_S_S_S_S__param_263,
	.param .u64 .ptr .align 1 _Z4racePiS_S_S_S_S_S_S_S_S_S_S_S_S_S_S_S_S_S_S_S_S_S_S_S_S_S_S_S_S_S_S_S_S_S_S_S_S_S_S_S_S_S_S_S_S_S_S_S_S_S_S_S_S_S_S_S_S_S_S_S_S_S_S_S_S_S_S_S_S_S_S_S_S_S_S_S_S_S_S_S_S_S_S_S_S_S_S_S_S_S_S_S_S_S_S_S_S_S_S_S_S_S_S_S_S_S_S_S_S_S_S_S_S_S_S_S_S_S_S_S_S_S_S_S_S_S_S_S_S_S_S_S_S_S_S_S_S_S_S_S_S_S_S_S_S_S_S_S_S_S_S_S_S_S_S_S_S_S_S_S_S_S_S_S_S_S_S_S_S_S_S_S_S_S_S_S_S_S_S_S_S_S_S_S_S_S_S_S_S_S_S_S_S_S_S_S_S_S_S_S_S_S_S_S_S_S_S_S_S_S_S_S_S_S_S_S_S_S_S_S_S_S_S_S_S_S_S_S_S_S_S_S_S_S_S_S_S_S_S_S_S_S_S_S_S_S_S_S_S_S_S_S_S_S_S_S_S_S_S_S_S_S_S_S_S_S_S_S_S_S_S_S_S_S_S_S_S_S_S_S_S_S_S_S_S_S_S_S_S_S_S_S_S_S_S_S_S_S_S_S_S_S_S_S_S_S_S_S_S_S_S_S_S_S_S_S_S_S_S_S_S_S_S_S_S_S_S_S_S_S_S_S_S_S_S_S_S_S_S_S_S_S_S_S_S_S_S_S_S_S_S_S_S_S_S_S_S_S_S_S_S_S_S_S_S_S_S_S_S_S_S_S_S_S_S_S_S_S_S_S_S_S_S_S_S_S_S_S_S_S_S_S_S_S_S_S_S_S_S_S_S_S_S_S_S_S_S_S_S_S_S_S_S_S_S_S_S_S_S_S_S_S_S_S_S_S_S_S_S_S_S_S_S_S_S_S_S_S_S_S_S_S_S_S_S_S_S_S_S_S_S_S_S_S_S_S_S_S_S_S_S_S_S_S_S_S_S_S_S_S_S_S_S_S_S_S_S_S_S_S_S_S_S_S_S_S_S_S_S_S_S_S_S_S_S_S_S_S_S_S_S_S_S_S_S_S_S_S_S_S_S__param_264,
	.param .u64 .ptr .align 1 _Z4racePiS_S_S_S_S_S_S_S_S_S_S_S_S_S_S_S_S_S_S_S_S_S_S_S_S_S_S_S_S_S_S_S_S_S_S_S_S_S_S_S_S_S_S_S_S_S_S_S_S_S_S_S_S_S_S_S_S_S_S_S_S_S_S_S_S_S_S_S_S_S_S_S_S_S_S_S_S_S_S_S_S_S_S_S_S_S_S_S_S_S_S_S_S_S_S_S_S_S_S_S_S_S_S_S_S_S_S_S_S_S_S_S_S_S_S_S_S_S_S_S_S_S_S_S_S_S_S_S_S_S_S_S_S_S_S_S_S_S_S_S_S_S_S_S_S_S_S_S_S_S_S_S_S_S_S_S_S_S_S_S_S_S_S_S_S_S_S_S_S_S_S_S_S_S_S_S_S_S_S_S_S_S_S_S_S_S_S_S_S_S_S_S_S_S_S_S_S_S_S_S_S_S_S_S_S_S_S_S_S_S_S_S_S_S_S_S_S_S_S_S_S_S_S_S_S_S_S_S_S_S_S_S_S_S_S_S_S_S_S_S_S_S_S_S_S_S_S_S_S_S_S_S_S_S_S_S_S_S_S_S_S_S_S_S_S_S_S_S_S_S_S_S_S_S_S_S_S_S_S_S_S_S_S_S_S_S_S_S_S_S_S_S_S_S_S_S_S_S_S_S_S_S_S_S_S_S_S_S_S_S_S_S_S_S_S_S_S_S_S_S_S_S_S_S_S_S_S_S_S_S_S_S_S_S_S_S_S_S_S_S_S_S_S_S_S_S_S_S_S_S_S_S_S_S_S_S_S_S_S_S_S_S_S_S_S_S_S_S_S_S_S_S_S_S_S_S_S_S_S_S_S_S_S_S_S_S_S_S_S_S_S_S_S_S_S_S_S_S_S_S_S_S_S_S_S_S_S_S_S_S_S_S_S_S_S_S_S_S_S_S_S_S_S_S_S_S_S_S_S_S_S_S_S_S_S_S_S_S_S_S_S_S_S_S_S_S_S_S_S_S_S_S_S_S_S_S_S_S_S_S_S_S_S_S_S_S_S_S_S_S_S_S_S_S_S_S_S_S_S_S_S_S_S_S_S_S_S_S_S_S_S_S_S_S_S_S_S_S_S_S_S_S_S_S_S_S_S_S_S_S_S__param_265,
	.param .u64 .ptr .align 1 _Z4racePiS_S_S_S_S_S_S_S_S_S_S_S_S_S_S_S_S_S_S_S_S_S_S_S_S_S_S_S_S_S_S_S_S_S_S_S_S_S_S_S_S_S_S_S_S_S_S_S_S_S_S_S_S_S_S_S_S_S_S_S_S_S_S_S_S_S_S_S_S_S_S_S_S_S_S_S_S_S_S_S_S_S_S_S_S_S_S_S_S_S_S_S_S_S_S_S_S_S_S_S_S_S_S_S_S_S_S_S_S_S_S_S_S_S_S_S_S_S_S_S_S_S_S_S_S_S_S_S_S_S_S_S_S_S_S_S_S_S_S_S_S_S_S_S_S_S_S_S_S_S_S_S_S_S_S_S_S_S_S_S_S_S_S_S_S_S_S_S_S_S_S_S_S_S_S_S_S_S_S_S_S_S_S_S_S_S_S_S_S_S_S_S_S_S_S_S_S_S_S_S_S_S_S_S_S_S_S_S_S_S_S_S_S_S_S_S_S_S_S_S_S_S_S_S_S_S_S_S_S_S_S_S_S_S_S_S_S_S_S_S_S_S_S_S_S_S_S_S_S_S_S_S_S_S_S_S_S_S_S_S_S_S_S_S_S_S_S_S_S_S_S_S_S_S_S_S_S_S_S_S_S_S_S_S_S_S_S_S_S_S_S_S_S_S_S_S_S_S_S_S_S_S_S_S_S_S_S_S_S_S_S_S_S_S_S_S_S_S_S_S_S_S_S_S_S_S_S_S_S_S_S_S_S_S_S_S_S_S_S_S_S_S_S_S_S_S_S_S_S_S_S_S_S_S_S_S_S_S_S_S_S_S_S_S_S_S_S_S_S_S_S_S_S_S_S_S_S_S_S_S_S_S_S_S_S_S_S_S_S_S_S_S_S_S_S_S_S_S_S_S_S_S_S_S_S_S_S_S_S_S_S_S_S_S_S_S_S_S_S_S_S_S_S_S_S_S_S_S_S_S_S_S_S_S_S_S_S_S_S_S_S_S_S_S_S_S_S_S_S_S_S_S_S_S_S_S_S_S_S_S_S_S_S_S_S_S_S_S_S_S_S_S_S_S_S_S_S_S_S_S_S_S_S_S_S_S_S_S_S_S_S_S_S_S_S_S_S_S_S_S_S_S_S_S_S_S_S_S_S_S_S__param_266,
	.param .u64 .ptr .align 1 _Z4racePiS_S_S_S_S_S_S_S_S_S_S_S_S_S_S_S_S_S_S_S_S_S_S_S_S_S_S_S_S_S_S_S_S_S_S_S_S_S_S_S_S_S_S_S_S_S_S_S_S_S_S_S_S_S_S_S_S_S_S_S_S_S_S_S_S_S_S_S_S_S_S_S_S_S_S_S_S_S_S_S_S_S_S_S_S_S_S_S_S_S_S_S_S_S_S_S_S_S_S_S_S_S_S_S_S_S_S_S_S_S_S_S_S_S_S_S_S_S_S_S_S_S_S_S_S_S_S_S_S_S_S_S_S_S_S_S_S_S_S_S_S_S_S_S_S_S_S_S_S_S_S_S_S_S_S_S_S_S_S_S_S_S_S_S_S_S_S_S_S_S_S_S_S_S_S_S_S_S_S_S_S_S_S_S_S_S_S_S_S_S_S_S_S_S_S_S_S_S_S_S_S_S_S_S_S_S_S_S_S_S_S_S_S_S_S_S_S_S_S_S_S_S_S_S_S_S_S_S_S_S_S_S_S_S_S_S_S_S_S_S_S_S_S_S_S_S_S_S_S_S_S_S_S_S_S_S_S_S_S_S_S_S_S_S_S_S_S_S_S_S_S_S_S_S_S_S_S_S_S_S_S_S_S_S_S_S_S_S_S_S_S_S_S_S_S_S_S_S_S_S_S_S_S_S_S_S_S_S_S_S_S_S_S_S_S_S_S_S_S_S_S_S_S_S_S_S_S_S_S_S_S_S_S_S_S_S_S_S_S_S_S_S_S_S_S_S_S_S_S_S_S_S_S_S_S_S_S_S_S_S_S_S_S_S_S_S_S_S_S_S_S_S_S_S_S_S_S_S_S_S_S_S_S_S_S_S_S_S_S_S_S_S_S_S_S_S_S_S_S_S_S_S_S_S_S_S_S_S_S_S_S_S_S_S_S_S_S_S_S_S_S_S_S_S_S_S_S_S_S_S_S_S_S_S_S_S_S_S_S_S_S_S_S_S_S_S_S_S_S_S_S_S_S_S_S_S_S_S_S_S_S_S_S_S_S_S_S_S_S_S_S_S_S_S_S_S_S_S_S_S_S_S_S_S_S_S_S_S_S_S_S_S_S_S_S_S_S_S_S_S_S_S_S_S_S_S_S_S_S_S_S__param_267,
	.param .u64 .ptr .align 1 _Z4racePiS_S_S_S_S_S_S_S_S_S_S_S_S_S_S_S_S_S_S_S_S_S_S_S_S_S_S_S_S_S_S_S_S_S_S_S_S_S_S_S_S_S_S_S_S_S_S_S_S_S_S_S_S_S_S_S_S_S_S_S_S_S_S_S_S_S_S_S_S_S_S_S_S_S_S_S_S_S_S_S_S_S_S_S_S_S_S_S_S_S_S_S_S_S_S_S_S_S_S_S_S_S_S_S_S_S_S_S_S_S_S_S_S_S_S_S_S_S_S_S_S_S_S_S_S_S_S_S_S_S_S_S_S_S_S_S_S_S_S_S_S_S_S_S_S_S_S_S_S_S_S_S_S_S_S_S_S_S_S_S_S_S_S_S_S_S_S_S_S_S_S_S_S_S_S_S_S_S_S_S_S_S_S_S_S_S_S_S_S_S_S_S_S_S_S_S_S_S_S_S_S_S_S_S_S_S_S_S_S_S_S_S_S_S_S_S_S_S_S_S_S_S_S_S_S_S_S_S_S_S_S_S_S_S_S_S_S_S_S_S_S_S_S_S_S_S_S_S_S_S_S_S_S_S_S_S_S_S_S_S_S_S_S_S_S_S_S_S_S_S_S_S_S_S_S_S_S_S_S_S_S_S_S_S_S_S_S_S_S_S_S_S_S_S_S_S_S_S_S_S_S_S_S_S_S_S_S_S_S_S_S_S_S_S_S_S_S_S_S_S_S_S_S_S_S_S_S_S_S_S_S_S_S_S_S_S_S_S_S_S_S_S_S_S_S_S_S_S_S_S_S_S_S_S_S_S_S_S_S_S_S_S_S_S_S_S_S_S_S_S_S_S_S_S_S_S_S_S_S_S_S_S_S_S_S_S_S_S_S_S_S_S_S_S_S_S_S_S_S_S_S_S_S_S_S_S_S_S_S_S_S_S_S_S_S_S_S_S_S_S_S_S_S_S_S_S_S_S_S_S_S_S_S_S_S_S_S_S_S_S_S_S_S_S_S_S_S_S_S_S_S_S_S_S_S_S_S_S_S_S_S_S_S_S_S_S_S_S_S_S_S_S_S_S_S_S_S_S_S_S_S_S_S_S_S_S_S_S_S_S_S_S_S_S_S_S_S_S_S_S_S_S_S_S_S_S_S_S_S_S_S__param_268,
	.param .u64 .ptr .align 1 _Z4racePiS_S_S_S_S_S_S_S_S_S_S_S_S_S_S_S_S_S_S_S_S_S_S_S_S_S_S_S_S_S_S_S_S_S_S_S_S_S_S_S_S_S_S_S_S_S_S_S_S_S_S_S_S_S_S_S_S_S_S_S_S_S_S_S_S_S_S_S_S_S_S_S_S_S_S_S_S_S_S_S_S_S_S_S_S_S_S_S_S_S_S_S_S_S_S_S_S_S_S_S_S_S_S_S_S_S_S_S_S_S_S_S_S_S_S_S_S_S_S_S_S_S_S_S_S_S_S_S_S_S_S_S_S_S_S_S_S_S_S_S_S_S_S_S_S_S_S_S_S_S_S_S_S_S_S_S_S_S_S_S_S_S_S_S_S_S_S_S_S_S_S_S_S_S_S_S_S_S_S_S_S_S_S_S_S_S_S_S_S_S_S_S_S_S_S_S_S_S_S_S_S_S_S_S_S_S_S_S_S_S_S_S_S_S_S_S_S_S_S_S_S_S_S_S_S_S_S_S_S_S_S_S_S_S_S_S_S_S_S_S_S_S_S_S_S_S_S_S_S_S_S_S_S_S_S_S_S_S_S_S_S_S_S_S_S_S_S_S_S_S_S_S_S_S_S_S_S_S_S_S_S_S_S_S_S_S_S_S_S_S_S_S_S_S_S_S_S_S_S_S_S_S_S_S_S_S_S_S_S_S_S_S_S_S_S_S_S_S_S_S_S_S_S_S_S_S_S_S_S_S_S_S_S_S_S_S_S_S_S_S_S_S_S_S_S_S_S_S_S_S_S_S_S_S_S_S_S_S_S_S_S_S_S_S_S_S_S_S_S_S_S_S_S_S_S_S_S_S_S_S_S_S_S_S_S_S_S_S_S_S_S_S_S_S_S_S_S_S_S_S_S_S_S_S_S_S_S_S_S_S_S_S_S_S_S_S_S_S_S_S_S_S_S_S_S_S_S_S_S_S_S_S_S_S_S_S_S_S_S_S_S_S_S_S_S_S_S_S_S_S_S_S_S_S_S_S_S_S_S_S_S_S_S_S_S_S_S_S_S_S_S_S_S_S_S_S_S_S_S_S_S_S_S_S_S_S_S_S_S_S_S_S_S_S_S_S_S_S_S_S_S_S_S_S_S_S_S_S_S_S_S__param_269,
	.param .u64 .ptr .align 1 _Z4racePiS_S_S_S_S_S_S_S_S_S_S_S_S_S_S_S_S_S_S_S_S_S_S_S_S_S_S_S_S_S_S_S_S_S_S_S_S_S_S_S_S_S_S_S_S_S_S_S_S_S_S_S_S_S_S_S_S_S_S_S_S_S_S_S_S_S_S_S_S_S_S_S_S_S_S_S_S_S_S_S_S_S_S_S_S_S_S_S_S_S_S_S_S_S_S_S_S_S_S_S_S_S_S_S_S_S_S_S_S_S_S_S_S_S_S_S_S_S_S_S_S_S_S_S_S_S_S_S_S_S_S_S_S_S_S_S_S_S_S_S_S_S_S_S_S_S_S_S_S_S_S_S_S_S_S_S_S_S_S_S_S_S_S_S_S_S_S_S_S_S_S_S_S_S_S_S_S_S_S_S_S_S_S_S_S_S_S_S_S_S_S_S_S_S_S_S_S_S_S_S_S_S_S_S_S_S_S_S_S_S_S_S_S_S_S_S_S_S_S_S_S_S_S_S_S_S_S_S_S_S_S_S_S_S_S_S_S_S_S_S_S_S_S_S_S_S_S_S_S_S_S_S_S_S_S_S_S_S_S_S_S_S_S_S_S_S_S_S_S_S_S_S_S_S_S_S_S_S_S_S_S_S_S_S_S_S_S_S_S_S_S_S_S_S_S_S_S_S_S_S_S_S_S_S_S_S_S_S_S_S_S_S_S_S_S_S_S_S_S_S_S_S_S_S_S_S_S_S_S_S_S_S_S_S_S_S_S_S_S_S_S_S_S_S_S_S_S_S_S_S_S_S_S_S_S_S_S_S_S_S_S_S_S_S_S_S_S_S_S_S_S_S_S_S_S_S_S_S_S_S_S_S_S_S_S_S_S_S_S_S_S_S_S_S_S_S_S_S_S_S_S_S_S_S_S_S_S_S_S_S_S_S_S_S_S_S_S_S_S_S_S_S_S_S_S_S_S_S_S_S_S_S_S_S_S_S_S_S_S_S_S_S_S_S_S_S_S_S_S_S_S_S_S_S_S_S_S_S_S_S_S_S_S_S_S_S_S_S_S_S_S_S_S_S_S_S_S_S_S_S_S_S_S_S_S_S_S_S_S_S_S_S_S_S_S_S_S_S_S_S_S_S_S_S_S_S_S_S_S_S_S__param_270,
	.param .u64 .ptr .align 1 _Z4racePiS_S_S_S_S_S_S_S_S_S_S_S_S_S_S_S_S_S_S_S_S_S_S_S_S_S_S_S_S_S_S_S_S_S_S_S_S_S_S_S_S_S_S_S_S_S_S_S_S_S_S_S_S_S_S_S_S_S_S_S_S_S_S_S_S_S_S_S_S_S_S_S_S_S_S_S_S_S_S_S_S_S_S_S_S_S_S_S_S_S_S_S_S_S_S_S_S_S_S_S_S_S_S_S_S_S_S_S_S_S_S_S_S_S_S_S_S_S_S_S_S_S_S_S_S_S_S_S_S_S_S_S_S_S_S_S_S_S_S_S_S_S_S_S_S_S_S_S_S_S_S_S_S_S_S_S_S_S_S_S_S_S_S_S_S_S_S_S_S_S_S_S_S_S_S_S_S_S_S_S_S_S_S_S_S_S_S_S_S_S_S_S_S_S_S_S_S_S_S_S_S_S_S_S_S_S_S_S_S_S_S_S_S_S_S_S_S_S_S_S_S_S_S_S_S_S_S_S_S_S_S_S_S_S_S_S_S_S_S_S_S_S_S_S_S_S_S_S_S_S_S_S_S_S_S_S_S_S_S_S_S_S_S_S_S_S_S_S_S_S_S_S_S_S_S_S_S_S_S_S_S_S_S_S_S_S_S_S_S_S_S_S_S_S_S_S_S_S_S_S_S_S_S_S_S_S_S_S_S_S_S_S_S_S_S_S_S_S_S_S_S_S_S_S_S_S_S_S_S_S_S_S_S_S_S_S_S_S_S_S_S_S_S_S_S_S_S_S_S_S_S_S_S_S_S_S_S_S_S_S_S_S_S_S_S_S_S_S_S_S_S_S_S_S_S_S_S_S_S_S_S_S_S_S_S_S_S_S_S_S_S_S_S_S_S_S_S_S_S_S_S_S_S_S_S_S_S_S_S_S_S_S_S_S_S_S_S_S_S_S_S_S_S_S_S_S_S_S_S_S_S_S_S_S_S_S_S_S_S_S_S_S_S_S_S_S_S_S_S_S_S_S_S_S_S_S_S_S_S_S_S_S_S_S_S_S_S_S_S_S_S_S_S_S_S_S_S_S_S_S_S_S_S_S_S_S_S_S_S_S_S_S_S_S_S_S_S_S_S_S_S_S_S_S_S_S_S_S_S_S_S__param_271,
	.param .u64 .ptr .align 1 _Z4racePiS_S_S_S_S_S_S_S_S_S_S_S_S_S_S_S_S_S_S_S_S_S_S_S_S_S_S_S_S_S_S_S_S_S_S_S_S_S_S_S_S_S_S_S_S_S_S_S_S_S_S_S_S_S_S_S_S_S_S_S_S_S_S_S_S_S_S_S_S_S_S_S_S_S_S_S_S_S_S_S_S_S_S_S_S_S_S_S_S_S_S_S_S_S_S_S_S_S_S_S_S_S_S_S_S_S_S_S_S_S_S_S_S_S_S_S_S_S_S_S_S_S_S_S_S_S_S_S_S_S_S_S_S_S_S_S_S_S_S_S_S_S_S_S_S_S_S_S_S_S_S_S_S_S_S_S_S_S_S_S_S_S_S_S_S_S_S_S_S_S_S_S_S_S_S_S_S_S_S_S_S_S_S_S_S_S_S_S_S_S_S_S_S_S_S_S_S_S_S_S_S_S_S_S_S_S_S_S_S_S_S_S_S_S_S_S_S_S_S_S_S_S_S_S_S_S_S_S_S_S_S_S_S_S_S_S_S_S_S_S_S_S_S_S_S_S_S_S_S_S_S_S_S_S_S_S_S_S_S_S_S_S_S_S_S_S_S_S_S_S_S_S_S_S_S_S_S_S_S_S_S_S_S_S_S_S_S_S_S_S_S_S_S_S_S_S_S_S_S_S_S_S_S_S_S_S_S_S_S_S_S_S_S_S_S_S_S_S_S_S_S_S_S_S_S_S_S_S_S_S_S_S_S_S_S_S_S_S_S_S_S_S_S_S_S_S_S_S_S_S_S_S_S_S_S_S_S_S_S_S_S_S_S_S_S_S_S_S_S_S_S_S_S_S_S_S_S_S_S_S_S_S_S_S_S_S_S_S_S_S_S_S_S_S_S_S_S_S_S_S_S_S_S_S_S_S_S_S_S_S_S_S_S_S_S_S_S_S_S_S_S_S_S_S_S_S_S_S_S_S_S_S_S_S_S_S_S_S_S_S_S_S_S_S_S_S_S_S_S_S_S_S_S_S_S_S_S_S_S_S_S_S_S_S_S_S_S_S_S_S_S_S_S_S_S_S_S_S_S_S_S_S_S_S_S_S_S_S_S_S_S_S_S_S_S_S_S_S_S_S_S_S_S_S_S_S_S_S_S_S_S__param_272,
	.param .u64 .ptr .align 1 _Z4racePiS_S_S_S_S_S_S_S_S_S_S_S_S_S_S_S_S_S_S_S_S_S_S_S_S_S_S_S_S_S_S_S_S_S_S_S_S_S_S_S_S_S_S_S_S_S_S_S_S_S_S_S_S_S_S_S_S_S_S_S_S_S_S_S_S_S_S_S_S_S_S_S_S_S_S_S_S_S_S_S_S_S_S_S_S_S_S_S_S_S_S_S_S_S_S_S_S_S_S_S_S_S_S_S_S_S_S_S_S_S_S_S_S_S_S_S_S_S_S_S_S_S_S_S_S_S_S_S_S_S_S_S_S_S_S_S_S_S_S_S_S_S_S_S_S_S_S_S_S_S_S_S_S_S_S_S_S_S_S_S_S_S_S_S_S_S_S_S_S_S_S_S_S_S_S_S_S_S_S_S_S_S_S_S_S_S_S_S_S_S_S_S_S_S_S_S_S_S_S_S_S_S_S_S_S_S_S_S_S_S_S_S_S_S_S_S_S_S_S_S_S_S_S_S_S_S_S_S_S_S_S_S_S_S_S_S_S_S_S_S_S_S_S_S_S_S_S_S_S_S_S_S_S_S_S_S_S_S_S_S_S_S_S_S_S_S_S_S_S_S_S_S_S_S_S_S_S_S_S_S_S_S_S_S_S_S_S_S_S_S_S_S_S_S_S_S_S_S_S_S_S_S_S_S_S_S_S_S_S_S_S_S_S_S_S_S_S_S_S_S_S_S_S_S_S_S_S_S_S_S_S_S_S_S_S_S_S_S_S_S_S_S_S_S_S_S_S_S_S_S_S_S_S_S_S_S_S_S_S_S_S_S_S_S_S_S_S_S_S_S_S_S_S_S_S_S_S_S_S_S_S_S_S_S_S_S_S_S_S_S_S_S_S_S_S_S_S_S_S_S_S_S_S_S_S_S_S_S_S_S_S_S_S_S_S_S_S_S_S_S_S_S_S_S_S_S_S_S_S_S_S_S_S_S_S_S_S_S_S_S_S_S_S_S_S_S_S_S_S_S_S_S_S_S_S_S_S_S_S_S_S_S_S_S_S_S_S_S_S_S_S_S_S_S_S_S_S_S_S_S_S_S_S_S_S_S_S_S_S_S_S_S_S_S_S_S_S_S_S_S_S_S_S_S_S_S_S_S_S_S_S__param_273,
	.param .u64 .ptr .align 1 _Z4racePiS_S_S_S_S_S_S_S_S_S_S_S_S_S_S_S_S_S_S_S_S_S_S_S_S_S_S_S_S_S_S_S_S_S_S_S_S_S_S_S_S_S_S_S_S_S_S_S_S_S_S_S_S_S_S_S_S_S_S_S_S_S_S_S_S_S_S_S_S_S_S_S_S_S_S_S_S_S_S_S_S_S_S_S_S_S_S_S_S_S_S_S_S_S_S_S_S_S_S_S_S_S_S_S_S_S_S_S_S_S_S_S_S_S_S_S_S_S_S_S_S_S_S_S_S_S_S_S_S_S_S_S_S_S_S_S_S_S_S_S_S_S_S_S_S_S_S_S_S_S_S_S_S_S_S_S_S_S_S_S_S_S_S_S_S_S_S_S_S_S_S_S_S_S_S_S_S_S_S_S_S_S_S_S_S_S_S_S_S_S_S_S_S_S_S_S_S_S_S_S_S_S_S_S_S_S_S_S_S_S_S_S_S_S_S_S_S_S_S_S_S_S_S_S_S_S_S_S_S_S_S_S_S_S_S_S_S_S_S_S_S_S_S_S_S_S_S_S_S_S_S_S_S_S_S_S_S_S_S_S_S_S_S_S_S_S_S_S_S_S_S_S_S_S_S_S_S_S_S_S_S_S_S_S_S_S_S_S_S_S_S_S_S_S_S_S_S_S_S_S_S_S_S_S_S_S_S_S_S_S_S_S_S_S_S_S_S_S_S_S_S_S_S_S_S_S_S_S_S_S_S_S_S_S_S_S_S_S_S_S_S_S_S_S_S_S_S_S_S_S_S_S_S_S_S_S_S_S_S_S_S_S_S_S_S_S_S_S_S_S_S_S_S_S_S_S_S_S_S_S_S_S_S_S_S_S_S_S_S_S_S_S_S_S_S_S_S_S_S_S_S_S_S_S_S_S_S_S_S_S_S_S_S_S_S_S_S_S_S_S_S_S_S_S_S_S_S_S_S_S_S_S_S_S_S_S_S_S_S_S_S_S_S_S_S_S_S_S_S_S_S_S_S_S_S_S_S_S_S_S_S_S_S_S_S_S_S_S_S_S_S_S_S_S_S_S_S_S_S_S_S_S_S_S_S_S_S_S_S_S_S_S_S_S_S_S_S_S_S_S_S_S_S_S_S_S_S_S_S_S_S__param_274,
	.param .u64 .ptr .align 1 _Z4racePiS_S_S_S_S_S_S_S_S_S_S_S_S_S_S_S_S_S_S_S_S_S_S_S_S_S_S_S_S_S_S_S_S_S_S_S_S_S_S_S_S_S_S_S_S_S_S_S_S_S_S_S_S_S_S_S_S_S_S_S_S_S_S_S_S_S_S_S_S_S_S_S_S_S_S_S_S_S_S_S_S_S_S_S_S_S_S_S_S_S_S_S_S_S_S_S_S_S_S_S_S_S_S_S_S_S_S_S_S_S_S_S_S_S_S_S_S_S_S_S_S_S_S_S_S_S_S_S_S_S_S_S_S_S_S_S_S_S_S_S_S_S_S_S_S_S_S_S_S_S_S_S_S_S_S_S_S_S_S_S_S_S_S_S_S_S_S_S_S_S_S_S_S_S_S_S_S_S_S_S_S_S_S_S_S_S_S_S_S_S_S_S_S_S_S_S_S_S_S_S_S_S_S_S_S_S_S_S_S_S_S_S_S_S_S_S_S_S_S_S_S_S_S_S_S_S_S_S_S_S_S_S_S_S_S_S_S_S_S_S_S_S_S_S_S_S_S_S_S_S_S_S_S_S_S_S_S_S_S_S_S_S_S_S_S_S_S_S_S_S_S_S_S_S_S_S_S_S_S_S_S_S_S_S_S_S_S_S_S_S_S_S_S_S_S_S_S_S_S_S_S_S_S_S_S_S_S_S_S_S_S_S_S_S_S_S_S_S_S_S_S_S_S_S_S_S_S_S_S_S_S_S_S_S_S_S_S_S_S_S_S_S_S_S_S_S_S_S_S_S_S_S_S_S_S_S_S_S_S_S_S_S_S_S_S_S_S_S_S_S_S_S_S_S_S_S_S_S_S_S_S_S_S_S_S_S_S_S_S_S_S_S_S_S_S_S_S_S_S_S_S_S_S_S_S_S_S_S_S_S_S_S_S_S_S_S_S_S_S_S_S_S_S_S_S_S_S_S_S_S_S_S_S_S_S_S_S_S_S_S_S_S_S_S_S_S_S_S_S_S_S_S_S_S_S_S_S_S_S_S_S_S_S_S_S_S_S_S_S_S_S_S_S_S_S_S_S_S_S_S_S_S_S_S_S_S_S_S_S_S_S_S_S_S_S_S_S_S_S_S_S_S_S_S_S_S_S_S_S_S_S__param_275,
	.param .u64 .ptr .align 1 _Z4racePiS_S_S_S_S_S_S_S_S_S_S_S_S_S_S_S_S_S_S_S_S_S_S_S_S_S_S_S_S_S_S_S_S_S_S_S_S_S_S_S_S_S_S_S_S_S_S_S_S_S_S_S_S_S_S_S_S_S_S_S_S_S_S_S_S_S_S_S_S_S_S_S_S_S_S_S_S_S_S_S_S_S_S_S_S_S_S_S_S_S_S_S_S_S_S_S_S_S_S_S_S_S_S_S_S_S_S_S_S_S_S_S_S_S_S_S_S_S_S_S_S_S_S_S_S_S_S_S_S_S_S_S_S_S_S_S_S_S_S_S_S_S_S_S_S_S_S_S_S_S_S_S_S_S_S_S_S_S_S_S_S_S_S_S_S_S_S_S_S_S_S_S_S_S_S_S_S_S_S_S_S_S_S_S_S_S_S_S_S_S_S_S_S_S_S_S_S_S_S_S_S_S_S_S_S_S_S_S_S_S_S_S_S_S_S_S_S_S_S_S_S_S_S_S_S_S_S_S_S_S_S_S_S_S_S_S_S_S_S_S_S_S_S_S_S_S_S_S_S_S_S_S_S_S_S_S_S_S_S_S_S_S_S_S_S_S_S_S_S_S_S_S_S_S_S_S_S_S_S_S_S_S_S_S_S_S_S_S_S_S_S_S_S_S_S_S_S_S_S_S_S_S_S_S_S_S_S_S_S_S_S_S_S_S_S_S_S_S_S_S_S_S_S_S_S_S_S_S_S_S_S_S_S_S_S_S_S_S_S_S_S_S_S_S_S_S_S_S_S_S_S_S_S_S_S_S_S_S_S_S_S_S_S_S_S_S_S_S_S_S_S_S_S_S_S_S_S_S_S_S_S_S_S_S_S_S_S_S_S_S_S_S_S_S_S_S_S_S_S_S_S_S_S_S_S_S_S_S_S_S_S_S_S_S_S_S_S_S_S_S_S_S_S_S_S_S_S_S_S_S_S_S_S_S_S_S_S_S_S_S_S_S_S_S_S_S_S_S_S_S_S_S_S_S_S_S_S_S_S_S_S_S_S_S_S_S_S_S_S_S_S_S_S_S_S_S_S_S_S_S_S_S_S_S_S_S_S_S_S_S_S_S_S_S_S_S_S_S_S_S_S_S_S_S_S_S_S_S_S_S_S__param_276,
	.param .u64 .ptr .align 1 _Z4racePiS_S_S_S_S_S_S_S_S_S_S_S_S_S_S_S_S_S_S_S_S_S_S_S_S_S_S_S_S_S_S_S_S_S_S_S_S_S_S_S_S_S_S_S_S_S_S_S_S_S_S_S_S_S_S_S_S_S_S_S_S_S_S_S_S_S_S_S_S_S_S_S_S_S_S_S_S_S_S_S_S_S_S_S_S_S_S_S_S_S_S_S_S_S_S_S_S_S_S_S_S_S_S_S_S_S_S_S_S_S_S_S_S_S_S_S_S_S_S_S_S_S_S_S_S_S_S_S_S_S_S_S_S_S_S_S_S_S_S_S_S_S_S_S_S_S_S_S_S_S_S_S_S_S_S_S_S_S_S_S_S_S_S_S_S_S_S_S_S_S_S_S_S_S_S_S_S_S_S_S_S_S_S_S_S_S_S_S_S_S_S_S_S_S_S_S_S_S_S_S_S_S_S_S_S_S_S_S_S_S_S_S_S_S_S_S_S_S_S_S_S_S_S_S_S_S_S_S_S_S_S_S_S_S_S_S_S_S_S_S_S_S_S_S_S_S_S_S_S_S_S_S_S_S_S_S_S_S_S_S_S_S_S_S_S_S_S_S_S_S_S_S_S_S_S_S_S_S_S_S_S_S_S_S_S_S_S_S_S_S_S_S_S_S_S_S_S_S_S_S_S_S_S_S_S_S_S_S_S_S_S_S_S_S_S_S_S_S_S_S_S_S_S_S_S_S_S_S_S_S_S_S_S_S_S_S_S_S_S_S_S_S_S_S_S_S_S_S_S_S_S_S_S_S_S_S_S_S_S_S_S_S_S_S_S_S_S_S_S_S_S_S_S_S_S_S_S_S_S_S_S_S_S_S_S_S_S_S_S_S_S_S_S_S_S_S_S_S_S_S_S_S_S_S_S_S_S_S_S_S_S_S_S_S_S_S_S_S_S_S_S_S_S_S_S_S_S_S_S_S_S_S_S_S_S_S_S_S_S_S_S_S_S_S_S_S_S_S_S_S_S_S_S_S_S_S_S_S_S_S_S_S_S_S_S_S_S_S_S_S_S_S_S_S_S_S_S_S_S_S_S_S_S_S_S_S_S_S_S_S_S_S_S_S_S_S_S_S_S_S_S_S_S_S_S_S_S_S_S_S_S__param_277,
	.param .u64 .ptr .align 1 _Z4racePiS_S_S_S_S_S_S_S_S_S_S_S_S_S_S_S_S_S_S_S_S_S_S_S_S_S_S_S_S_S_S_S_S_S_S_S_S_S_S_S_S_S_S_S_S_S_S_S_S_S_S_S_S_S_S_S_S_S_S_S_S_S_S_S_S_S_S_S_S_S_S_S_S_S_S_S_S_S_S_S_S_S_S_S_S_S_S_S_S_S_S_S_S_S_S_S_S_S_S_S_S_S_S_S_S_S_S_S_S_S_S_S_S_S_S_S_S_S_S_S_S_S_S_S_S_S_S_S_S_S_S_S_S_S_S_S_S_S_S_S_S_S_S_S_S_S_S_S_S_S_S_S_S_S_S_S_S_S_S_S_S_S_S_S_S_S_S_S_S_S_S_S_S_S_S_S_S_S_S_S_S_S_S_S_S_S_S_S_S_S_S_S_S_S_S_S_S_S_S_S_S_S_S_S_S_S_S_S_S_S_S_S_S_S_S_S_S_S_S_S_S_S_S_S_S_S_S_S_S_S_S_S_S_S_S_S_S_S_S_S_S_S_S_S_S_S_S_S_S_S_S_S_S_S_S_S_S_S_S_S_S_S_S_S_S_S_S_S_S_S_S_S_S_S_S_S_S_S_S_S_S_S_S_S_S_S_S_S_S_S_S_S_S_S_S_S_S_S_S_S_S_S_S_S_S_S_S_S_S_S_S_S_S_S_S_S_S_S_S_S_S_S_S_S_S_S_S_S_S_S_S_S_S_S_S_S_S_S_S_S_S_S_S_S_S_S_S_S_S_S_S_S_S_S_S_S_S_S_S_S_S_S_S_S_S_S_S_S_S_S_S_S_S_S_S_S_S_S_S_S_S_S_S_S_S_S_S_S_S_S_S_S_S_S_S_S_S_S_S_S_S_S_S_S_S_S_S_S_S_S_S_S_S_S_S_S_S_S_S_S_S_S_S_S_S_S_S_S_S_S_S_S_S_S_S_S_S_S_S_S_S_S_S_S_S_S_S_S_S_S_S_S_S_S_S_S_S_S_S_S_S_S_S_S_S_S_S_S_S_S_S_S_S_S_S_S_S_S_S_S_S_S_S_S_S_S_S_S_S_S_S_S_S_S_S_S_S_S_S_S_S_S_S_S_S_S_S_S_S_S_S__param_278,
	.param .u64 .ptr .align 1 _Z4racePiS_S_S_S_S_S_S_S_S_S_S_S_S_S_S_S_S_S_S_S_S_S_S_S_S_S_S_S_S_S_S_S_S_S_S_S_S_S_S_S_S_S_S_S_S_S_S_S_S_S_S_S_S_S_S_S_S_S_S_S_S_S_S_S_S_S_S_S_S_S_S_S_S_S_S_S_S_S_S_S_S_S_S_S_S_S_S_S_S_S_S_S_S_S_S_S_S_S_S_S_S_S_S_S_S_S_S_S_S_S_S_S_S_S_S_S_S_S_S_S_S_S_S_S_S_S_S_S_S_S_S_S_S_S_S_S_S_S_S_S_S_S_S_S_S_S_S_S_S_S_S_S_S_S_S_S_S_S_S_S_S_S_S_S_S_S_S_S_S_S_S_S_S_S_S_S_S_S_S_S_S_S_S_S_S_S_S_S_S_S_S_S_S_S_S_S_S_S_S_S_S_S_S_S_S_S_S_S_S_S_S_S_S_S_S_S_S_S_S_S_S_S_S_S_S_S_S_S_S_S_S_S_S_S_S_S_S_S_S_S_S_S_S_S_S_S_S_S_S_S_S_S_S_S_S_S_S_S_S_S_S_S_S_S_S_S_S_S_S_S_S_S_S_S_S_S_S_S_S_S_S_S_S_S_S_S_S_S_S_S_S_S_S_S_S_S_S_S_S_S_S_S_S_S_S_S_S_S_S_S_S_S_S_S_S_S_S_S_S_S_S_S_S_S_S_S_S_S_S_S_S_S_S_S_S_S_S_S_S_S_S_S_S_S_S_S_S_S_S_S_S_S_S_S_S_S_S_S_S_S_S_S_S_S_S_S_S_S_S_S_S_S_S_S_S_S_S_S_S_S_S_S_S_S_S_S_S_S_S_S_S_S_S_S_S_S_S_S_S_S_S_S_S_S_S_S_S_S_S_S_S_S_S_S_S_S_S_S_S_S_S_S_S_S_S_S_S_S_S_S_S_S_S_S_S_S_S_S_S_S_S_S_S_S_S_S_S_S_S_S_S_S_S_S_S_S_S_S_S_S_S_S_S_S_S_S_S_S_S_S_S_S_S_S_S_S_S_S_S_S_S_S_S_S_S_S_S_S_S_S_S_S_S_S_S_S_S_S_S_S_S_S_S_S_S_S_S_S_S_S_S__param_279,
	.param .u64 .ptr .align 1 _Z4racePiS_S_S_S_S_S_S_S_S_S_S_S_S_S_S_S_S_S_S_S_S_S_S_S_S_S_S_S_S_S_S_S_S_S_S_S_S_S_S_S_S_S_S_S_S_S_S_S_S_S_S_S_S_S_S_S_S_S_S_S_S_S_S_S_S_S_S_S_S_S_S_S_S_S_S_S_S_S_S_S_S_S_S_S_S_S_S_S_S_S_S_S_S_S_S_S_S_S_S_S_S_S_S_S_S_S_S_S_S_S_S_S_S_S_S_S_S_S_S_S_S_S_S_S_S_S_S_S_S_S_S_S_S_S_S_S_S_S_S_S_S_S_S_S_S_S_S_S_S_S_S_S_S_S_S_S_S_S_S_S_S_S_S_S_S_S_S_S_S_S_S_S_S_S_S_S_S_S_S_S_S_S_S_S_S_S_S_S_S_S_S_S_S_S_S_S_S_S_S_S_S_S_S_S_S_S_S_S_S_S_S_S_S_S_S_S_S_S_S_S_S_S_S_S_S_S_S_S_S_S_S_S_S_S_S_S_S_S_S_S_S_S_S_S_S_S_S_S_S_S_S_S_S_S_S_S_S_S_S_S_S_S_S_S_S_S_S_S_S_S_S_S_S_S_S_S_S_S_S_S_S_S_S_S_S_S_S_S_S_S_S_S_S_S_S_S_S_S_S_S_S_S_S_S_S_S_S_S_S_S_S_S_S_S_S_S_S_S_S_S_S_S_S_S_S_S_S_S_S_S_S_S_S_S_S_S_S_S_S_S_S_S_S_S_S_S_S_S_S_S_S_S_S_S_S_S_S_S_S_S_S_S_S_S_S_S_S_S_S_S_S_S_S_S_S_S_S_S_S_S_S_S_S_S_S_S_S_S_S_S_S_S_S_S_S_S_S_S_S_S_S_S_S_S_S_S_S_S_S_S_S_S_S_S_S_S_S_S_S_S_S_S_S_S_S_S_S_S_S_S_S_S_S_S_S_S_S_S_S_S_S_S_S_S_S_S_S_S_S_S_S_S_S_S_S_S_S_S_S_S_S_S_S_S_S_S_S_S_S_S_S_S_S_S_S_S_S_S_S_S_S_S_S_S_S_S_S_S_S_S_S_S_S_S_S_S_S_S_S_S_S_S_S_S_S_S_S_S_S_S_S__param_280,
	.param .u64 .ptr .align 1 _Z4racePiS_S_S_S_S_S_S_S_S_S_S_S_S_S_S_S_S_S_S_S_S_S_S_S_S_S_S_S_S_S_S_S_S_S_S_S_S_S_S_S_S_S_S_S_S_S_S_S_S_S_S_S_S_S_S_S_S_S_S_S_S_S_S_S_S_S_S_S_S_S_S_S_S_S_S_S_S_S_S_S_S_S_S_S_S_S_S_S_S_S_S_S_S_S_S_S_S_S_S_S_S_S_S_S_S_S_S_S_S_S_S_S_S_S_S_S_S_S_S_S_S_S_S_S_S_S_S_S_S_S_S_S_S_S_S_S_S_S_S_S_S_S_S_S_S_S_S_S_S_S_S_S_S_S_S_S_S_S_S_S_S_S_S_S_S_S_S_S_S_S_S_S_S_S_S_S_S_S_S_S_S_S_S_S_S_S_S_S_S_S_S_S_S_S_S_S_S_S_S_S_S_S_S_S_S_S_S_S_S_S_S_S_S_S_S_S_S_S_S_S_S_S_S_S_S_S_S_S_S_S_S_S_S_S_S_S_S_S_S_S_S_S_S_S_S_S_S_S_S_S_S_S_S_S_S_S_S_S_S_S_S_S_S_S_S_S_S_S_S_S_S_S_S_S_S_S_S_S_S_S_S_S_S_S_S_S_S_S_S_S_S_S_S_S_S_S_S_S_S_S_S_S_S_S_S_S_S_S_S_S_S_S_S_S_S_S_S_S_S_S_S_S_S_S_S_S_S_S_S_S_S_S_S_S_S_S_S_S_S_S_S_S_S_S_S_S_S_S_S_S_S_S_S_S_S_S_S_S_S_S_S_S_S_S_S_S_S_S_S_S_S_S_S_S_S_S_S_S_S_S_S_S_S_S_S_S_S_S_S_S_S_S_S_S_S_S_S_S_S_S_S_S_S_S_S_S_S_S_S_S_S_S_S_S_S_S_S_S_S_S_S_S_S_S_S_S_S_S_S_S_S_S_S_S_S_S_S_S_S_S_S_S_S_S_S_S_S_S_S_S_S_S_S_S_S_S_S_S_S_S_S_S_S_S_S_S_S_S_S_S_S_S_S_S_S_S_S_S_S_S_S_S_S_S_S_S_S_S_S_S_S_S_S_S_S_S_S_S_S_S_S_S_S_S_S_S_S_S_S_S_S__param_281,
	.param .u64 .ptr .align 1 _Z4racePiS_S_S_S_S_S_S_S_S_S_S_S_S_S_S_S_S_S_S_S_S_S_S_S_S_S_S_S_S_S_S_S_S_S_S_S_S_S_S_S_S_S_S_S_S_S_S_S_S_S_S_S_S_S_S_S_S_S_S_S_S_S_S_S_S_S_S_S_S_S_S_S_S_S_S_S_S_S_S_S_S_S_S_S_S_S_S_S_S_S_S_S_S_S_S_S_S_S_S_S_S_S_S_S_S_S_S_S_S_S_S_S_S_S_S_S_S_S_S_S_S_S_S_S_S_S_S_S_S_S_S_S_S_S_S_S_S_S_S_S_S_S_S_S_S_S_S_S_S_S_S_S_S_S_S_S_S_S_S_S_S_S_S_S_S_S_S_S_S_S_S_S_S_S_S_S_S_S_S_S_S_S_S_S_S_S_S_S_S_S_S_S_S_S_S_S_S_S_S_S_S_S_S_S_S_S_S_S_S_S_S_S_S_S_S_S_S_S_S_S_S_S_S_S_S_S_S_S_S_S_S_S_S_S_S_S_S_S_S_S_S_S_S_S_S_S_S_S_S_S_S_S_S_S_S_S_S_S_S_S_S_S_S_S_S_S_S_S_S_S_S_S_S_S_S_S_S_S_S_S_S_S_S_S_S_S_S_S_S_S_S_S_S_S_S_S_S_S_S_S_S_S_S_S_S_S_S_S_S_S_S_S_S_S_S_S_S_S_S_S_S_S_S_S_S_S_S_S_S_S_S_S_S_S_S_S_S_S_S_S_S_S_S_S_S_S_S_S_S_S_S_S_S_S_S_S_S_S_S_S_S_S_S_S_S_S_S_S_S_S_S_S_S_S_S_S_S_S_S_S_S_S_S_S_S_S_S_S_S_S_S_S_S_S_S_S_S_S_S_S_S_S_S_S_S_S_S_S_S_S_S_S_S_S_S_S_S_S_S_S_S_S_S_S_S_S_S_S_S_S_S_S_S_S_S_S_S_S_S_S_S_S_S_S_S_S_S_S_S_S_S_S_S_S_S_S_S_S_S_S_S_S_S_S_S_S_S_S_S_S_S_S_S_S_S_S_S_S_S_S_S_S_S_S_S_S_S_S_S_S_S_S_S_S_S_S_S_S_S_S_S_S_S_S_S_S_S_S_S_S_S__param_282,
	.param .u64 .ptr .align 1 _Z4racePiS_S_S_S_S_S_S_S_S_S_S_S_S_S_S_S_S_S_S_S_S_S_S_S_S_S_S_S_S_S_S_S_S_S_S_S_S_S_S_S_S_S_S_S_S_S_S_S_S_S_S_S_S_S_S_S_S_S_S_S_S_S_S_S_S_S_S_S_S_S_S_S_S_S_S_S_S_S_S_S_S_S_S_S_S_S_S_S_S_S_S_S_S_S_S_S_S_S_S_S_S_S_S_S_S_S_S_S_S_S_S_S_S_S_S_S_S_S_S_S_S_S_S_S_S_S_S_S_S_S_S_S_S_S_S_S_S_S_S_S_S_S_S_S_S_S_S_S_S_S_S_S_S_S_S_S_S_S_S_S_S_S_S_S_S_S_S_S_S_S_S_S_S_S_S_S_S_S_S_S_S_S_S_S_S_S_S_S_S_S_S_S_S_S_S_S_S_S_S_S_S_S_S_S_S_S_S_S_S_S_S_S_S_S_S_S_S_S_S_S_S_S_S_S_S_S_S_S_S_S_S_S_S_S_S_S_S_S_S_S_S_S_S_S_S_S_S_S_S_S_S_S_S_S_S_S_S_S_S_S_S_S_S_S_S_S_S_S_S_S_S_S_S_S_S_S_S_S_S_S_S_S_S_S_S_S_S_S_S_S_S_S_S_S_S_S_S_S_S_S_S_S_S_S_S_S_S_S_S_S_S_S_S_S_S_S_S_S_S_S_S_S_S_S_S_S_S_S_S_S_S_S_S_S_S_S_S_S_S_S_S_S_S_S_S_S_S_S_S_S_S_S_S_S_S_S_S_S_S_S_S_S_S_S_S_S_S_S_S_S_S_S_S_S_S_S_S_S_S_S_S_S_S_S_S_S_S_S_S_S_S_S_S_S_S_S_S_S_S_S_S_S_S_S_S_S_S_S_S_S_S_S_S_S_S_S_S_S_S_S_S_S_S_S_S_S_S_S_S_S_S_S_S_S_S_S_S_S_S_S_S_S_S_S_S_S_S_S_S_S_S_S_S_S_S_S_S_S_S_S_S_S_S_S_S_S_S_S_S_S_S_S_S_S_S_S_S_S_S_S_S_S_S_S_S_S_S_S_S_S_S_S_S_S_S_S_S_S_S_S_S_S_S_S_S_S_S_S_S_S_S__param_283,
	.param .u64 .ptr .align 1 _Z4racePiS_S_S_S_S_S_S_S_S_S_S_S_S_S_S_S_S_S_S_S_S_S_S_S_S_S_S_S_S_S_S_S_S_S_S_S_S_S_S_S_S_S_S_S_S_S_S_S_S_S_S_S_S_S_S_S_S_S_S_S_S_S_S_S_S_S_S_S_S_S_S_S_S_S_S_S_S_S_S_S_S_S_S_S_S_S_S_S_S_S_S_S_S_S_S_S_S_S_S_S_S_S_S_S_S_S_S_S_S_S_S_S_S_S_S_S_S_S_S_S_S_S_S_S_S_S_S_S_S_S_S_S_S_S_S_S_S_S_S_S_S_S_S_S_S_S_S_S_S_S_S_S_S_S_S_S_S_S_S_S_S_S_S_S_S_S_S_S_S_S_S_S_S_S_S_S_S_S_S_S_S_S_S_S_S_S_S_S_S_S_S_S_S_S_S_S_S_S_S_S_S_S_S_S_S_S_S_S_S_S_S_S_S_S_S_S_S_S_S_S_S_S_S_S_S_S_S_S_S_S_S_S_S_S_S_S_S_S_S_S_S_S_S_S_S_S_S_S_S_S_S_S_S_S_S_S_S_S_S_S_S_S_S_S_S_S_S_S_S_S_S_S_S_S_S_S_S_S_S_S_S_S_S_S_S_S_S_S_S_S_S_S_S_S_S_S_S_S_S_S_S_S_S_S_S_S_S_S_S_S_S_S_S_S_S_S_S_S_S_S_S_S_S_S_S_S_S_S_S_S_S_S_S_S_S_S_S_S_S_S_S_S_S_S_S_S_S_S_S_S_S_S_S_S_S_S_S_S_S_S_S_S_S_S_S_S_S_S_S_S_S_S_S_S_S_S_S_S_S_S_S_S_S_S_S_S_S_S_S_S_S_S_S_S_S_S_S_S_S_S_S_S_S_S_S_S_S_S_S_S_S_S_S_S_S_S_S_S_S_S_S_S_S_S_S_S_S_S_S_S_S_S_S_S_S_S_S_S_S_S_S_S_S_S_S_S_S_S_S_S_S_S_S_S_S_S_S_S_S_S_S_S_S_S_S_S_S_S_S_S_S_S_S_S_S_S_S_S_S_S_S_S_S_S_S_S_S_S_S_S_S_S_S_S_S_S_S_S_S_S_S_S_S_S_S_S_S_S_S_S_S__param_284,
	.param .u64 .ptr .align 1 _Z4racePiS_S_S_S_S_S_S_S_S_S_S_S_S_S_S_S_S_S_S_S_S_S_S_S_S_S_S_S_S_S_S_S_S_S_S_S_S_S_S_S_S_S_S_S_S_S_S_S_S_S_S_S_S_S_S_S_S_S_S_S_S_S_S_S_S_S_S_S_S_S_S_S_S_S_S_S_S_S_S_S_S_S_S_S_S_S_S_S_S_S_S_S_S_S_S_S_S_S_S_S_S_S_S_S_S_S_S_S_S_S_S_S_S_S_S_S_S_S_S_S_S_S_S_S_S_S_S_S_S_S_S_S_S_S_S_S_S_S_S_S_S_S_S_S_S_S_S_S_S_S_S_S_S_S_S_S_S_S_S_S_S_S_S_S_S_S_S_S_S_S_S_S_S_S_S_S_S_S_S_S_S_S_S_S_S_S_S_S_S_S_S_S_S_S_S_S_S_S_S_S_S_S_S_S_S_S_S_S_S_S_S_S_S_S_S_S_S_S_S_S_S_S_S_S_S_S_S_S_S_S_S_S_S_S_S_S_S_S_S_S_S_S_S_S_S_S_S_S_S_S_S_S_S_S_S_S_S_S_S_S_S_S_S_S_S_S_S_S_S_S_S_S_S_S_S_S_S_S_S_S_S_S_S_S_S_S_S_S_S_S_S_S_S_S_S_S_S_S_S_S_S_S_S_S_S_S_S_S_S_S_S_S_S_S_S_S_S_S_S_S_S_S_S_S_S_S_S_S_S_S_S_S_S_S_S_S_S_S_S_S_S_S_S_S_S_S_S_S_S_S_S_S_S_S_S_S_S_S_S_S_S_S_S_S_S_S_S_S_S_S_S_S_S_S_S_S_S_S_S_S_S_S_S_S_S_S_S_S_S_S_S_S_S_S_S_S_S_S_S_S_S_S_S_S_S_S_S_S_S_S_S_S_S_S_S_S_S_S_S_S_S_S_S_S_S_S_S_S_S_S_S_S_S_S_S_S_S_S_S_S_S_S_S_S_S_S_S_S_S_S_S_S_S_S_S_S_S_S_S_S_S_S_S_S_S_S_S_S_S_S_S_S_S_S_S_S_S_S_S_S_S_S_S_S_S_S_S_S_S_S_S_S_S_S_S_S_S_S_S_S_S_S_S_S_S_S_S_S_S_S_S__param_285,
	.param .u64 .ptr .align 1 _Z4racePiS_S_S_S_S_S_S_S_S_S_S_S_S_S_S_S_S_S_S_S_S_S_S_S_S_S_S_S_S_S_S_S_S_S_S_S_S_S_S_S_S_S_S_S_S_S_S_S_S_S_S_S_S_S_S_S_S_S_S_S_S_S_S_S_S_S_S_S_S_S_S_S_S_S_S_S_S_S_S_S_S_S_S_S_S_S_S_S_S_S_S_S_S_S_S_S_S_S_S_S_S_S_S_S_S_S_S_S_S_S_S_S_S_S_S_S_S_S_S_S_S_S_S_S_S_S_S_S_S_S_S_S_S_S_S_S_S_S_S_S_S_S_S_S_S_S_S_S_S_S_S_S_S_S_S_S_S_S_S_S_S_S_S_S_S_S_S_S_S_S_S_S_S_S_S_S_S_S_S_S_S_S_S_S_S_S_S_S_S_S_S_S_S_S_S_S_S_S_S_S_S_S_S_S_S_S_S_S_S_S_S_S_S_S_S_S_S_S_S_S_S_S_S_S_S_S_S_S_S_S_S_S_S_S_S_S_S_S_S_S_S_S_S_S_S_S_S_S_S_S_S_S_S_S_S_S_S_S_S_S_S_S_S_S_S_S_S_S_S_S_S_S_S_S_S_S_S_S_S_S_S_S_S_S_S_S_S_S_S_S_S_S_S_S_S_S_S_S_S_S_S_S_S_S_S_S_S_S_S_S_S_S_S_S_S_S_S_S_S_S_S_S_S_S_S_S_S_S_S_S_S_S_S_S_S_S_S_S_S_S_S_S_S_S_S_S_S_S_S_S_S_S_S_S_S_S_S_S_S_S_S_S_S_S_S_S_S_S_S_S_S_S_S_S_S_S_S_S_S_S_S_S_S_S_S_S_S_S_S_S_S_S_S_S_S_S_S_S_S_S_S_S_S_S_S_S_S_S_S_S_S_S_S_S_S_S_S_S_S_S_S_S_S_S_S_S_S_S_S_S_S_S_S_S_S_S_S_S_S_S_S_S_S_S_S_S_S_S_S_S_S_S_S_S_S_S_S_S_S_S_S_S_S_S_S_S_S_S_S_S_S_S_S_S_S_S_S_S_S_S_S_S_S_S_S_S_S_S_S_S_S_S_S_S_S_S_S_S_S_S_S_S_S_S_S_S_S_S_S_S_S__param_286,
	.param .u64 .ptr .align 1 _Z4racePiS_S_S_S_S_S_S_S_S_S_S_S_S_S_S_S_S_S_S_S_S_S_S_S_S_S_S_S_S_S_S_S_S_S_S_S_S_S_S_S_S_S_S_S_S_S_S_S_S_S_S_S_S_S_S_S_S_S_S_S_S_S_S_S_S_S_S_S_S_S_S_S_S_S_S_S_S_S_S_S_S_S_S_S_S_S_S_S_S_S_S_S_S_S_S_S_S_S_S_S_S_S_S_S_S_S_S_S_S_S_S_S_S_S_S_S_S_S_S_S_S_S_S_S_S_S_S_S_S_S_S_S_S_S_S_S_S_S_S_S_S_S_S_S_S_S_S_S_S_S_S_S_S_S_S_S_S_S_S_S_S_S_S_S_S_S_S_S_S_S_S_S_S_S_S_S_S_S_S_S_S_S_S_S_S_S_S_S_S_S_S_S_S_S_S_S_S_S_S_S_S_S_S_S_S_S_S_S_S_S_S_S_S_S_S_S_S_S_S_S_S_S_S_S_S_S_S_S_S_S_S_S_S_S_S_S_S_S_S_S_S_S_S_S_S_S_S_S_S_S_S_S_S_S_S_S_S_S_S_S_S_S_S_S_S_S_S_S_S_S_S_S_S_S_S_S_S_S_S_S_S_S_S_S_S_S_S_S_S_S_S_S_S_S_S_S_S_S_S_S_S_S_S_S_S_S_S_S_S_S_S_S_S_S_S_S_S_S_S_S_S_S_S_S_S_S_S_S_S_S_S_S_S_S_S_S_S_S_S_S_S_S_S_S_S_S_S_S_S_S_S_S_S_S_S_S_S_S_S_S_S_S_S_S_S_S_S_S_S_S_S_S_S_S_S_S_S_S_S_S_S_S_S_S_S_S_S_S_S_S_S_S_S_S_S_S_S_S_S_S_S_S_S_S_S_S_S_S_S_S_S_S_S_S_S_S_S_S_S_S_S_S_S_S_S_S_S_S_S_S_S_S_S_S_S_S_S_S_S_S_S_S_S_S_S_S_S_S_S_S_S_S_S_S_S_S_S_S_S_S_S_S_S_S_S_S_S_S_S_S_S_S_S_S_S_S_S_S_S_S_S_S_S_S_S_S_S_S_S_S_S_S_S_S_S_S_S_S_S_S_S_S_S_S_S_S_S_S_S_S_S__param_287,
	.param .u64 .ptr .align 1 _Z4racePiS_S_S_S_S_S_S_S_S_S_S_S_S_S_S_S_S_S_S_S_S_S_S_S_S_S_S_S_S_S_S_S_S_S_S_S_S_S_S_S_S_S_S_S_S_S_S_S_S_S_S_S_S_S_S_S_S_S_S_S_S_S_S_S_S_S_S_S_S_S_S_S_S_S_S_S_S_S_S_S_S_S_S_S_S_S_S_S_S_S_S_S_S_S_S_S_S_S_S_S_S_S_S_S_S_S_S_S_S_S_S_S_S_S_S_S_S_S_S_S_S_S_S_S_S_S_S_S_S_S_S_S_S_S_S_S_S_S_S_S_S_S_S_S_S_S_S_S_S_S_S_S_S_S_S_S_S_S_S_S_S_S_S_S_S_S_S_S_S_S_S_S_S_S_S_S_S_S_S_S_S_S_S_S_S_S_S_S_S_S_S_S_S_S_S_S_S_S_S_S_S_S_S_S_S_S_S_S_S_S_S_S_S_S_S_S_S_S_S_S_S_S_S_S_S_S_S_S_S_S_S_S_S_S_S_S_S_S_S_S_S_S_S_S_S_S_S_S_S_S_S_S_S_S_S_S_S_S_S_S_S_S_S_S_S_S_S_S_S_S_S_S_S_S_S_S_S_S_S_S_S_S_S_S_S_S_S_S_S_S_S_S_S_S_S_S_S_S_S_S_S_S_S_S_S_S_S_S_S_S_S_S_S_S_S_S_S_S_S_S_S_S_S_S_S_S_S_S_S_S_S_S_S_S_S_S_S_S_S_S_S_S_S_S_S_S_S_S_S_S_S_S_S_S_S_S_S_S_S_S_S_S_S_S_S_S_S_S_S_S_S_S_S_S_S_S_S_S_S_S_S_S_S_S_S_S_S_S_S_S_S_S_S_S_S_S_S_S_S_S_S_S_S_S_S_S_S_S_S_S_S_S_S_S_S_S_S_S_S_S_S_S_S_S_S_S_S_S_S_S_S_S_S_S_S_S_S_S_S_S_S_S_S_S_S_S_S_S_S_S_S_S_S_S_S_S_S_S_S_S_S_S_S_S_S_S_S_S_S_S_S_S_S_S_S_S_S_S_S_S_S_S_S_S_S_S_S_S_S_S_S_S_S_S_S_S_S_S_S_S_S_S_S_S_S_S_S_S_S_S_S__param_288,
	.param .u64 .ptr .align 1 _Z4racePiS_S_S_S_S_S_S_S_S_S_S_S_S_S_S_S_S_S_S_S_S_S_S_S_S_S_S_S_S_S_S_S_S_S_S_S_S_S_S_S_S_S_S_S_S_S_S_S_S_S_S_S_S_S_S_S_S_S_S_S_S_S_S_S_S_S_S_S_S_S_S_S_S_S_S_S_S_S_S_S_S_S_S_S_S_S_S_S_S_S_S_S_S_S_S_S_S_S_S_S_S_S_S_S_S_S_S_S_S_S_S_S_S_S_S_S_S_S_S_S_S_S_S_S_S_S_S_S_S_S_S_S_S_S_S_S_S_S_S_S_S_S_S_S_S_S_S_S_S_S_S_S_S_S_S_S_S_S_S_S_S_S_S_S_S_S_S_S_S_S_S_S_S_S_S_S_S_S_S_S_S_S_S_S_S_S_S_S_S_S_S_S_S_S_S_S_S_S_S_S_S_S_S_S_S_S_S_S_S_S_S_S_S_S_S_S_S_S_S_S_S_S_S_S_S_S_S_S_S_S_S_S_S_S_S_S_S_S_S_S_S_S_S_S_S_S_S_S_S_S_S_S_S_S_S_S_S_S_S_S_S_S_S_S_S_S_S_S_S_S_S_S_S_S_S_S_S_S_S_S_S_S_S_S_S_S_S_S_S_S_S_S_S_S_S_S_S_S_S_S_S_S_S_S_S_S_S_S_S_S_S_S_S_S_S_S_S_S_S_S_S_S_S_S_S_S_S_S_S_S_S_S_S_S_S_S_S_S_S_S_S_S_S_S_S_S_S_S_S_S_S_S_S_S_S_S_S_S_S_S_S_S_S_S_S_S_S_S_S_S_S_S_S_S_S_S_S_S_S_S_S_S_S_S_S_S_S_S_S_S_S_S_S_S_S_S_S_S_S_S_S_S_S_S_S_S_S_S_S_S_S_S_S_S_S_S_S_S_S_S_S_S_S_S_S_S_S_S_S_S_S_S_S_S_S_S_S_S_S_S_S_S_S_S_S_S_S_S_S_S_S_S_S_S_S_S_S_S_S_S_S_S_S_S_S_S_S_S_S_S_S_S_S_S_S_S_S_S_S_S_S_S_S_S_S_S_S_S_S_S_S_S_S_S_S_S_S_S_S_S_S_S_S_S_S_S_S_S_S_S_S__param_289,
	.param .u64 .ptr .align 1 _Z4racePiS_S_S_S_S_S_S_S_S_S_S_S_S_S_S_S_S_S_S_S_S_S_S_S_S_S_S_S_S_S_S_S_S_S_S_S_S_S_S_S_S_S_S_S_S_S_S_S_S_S_S_S_S_S_S_S_S_S_S_S_S_S_S_S_S_S_S_S_S_S_S_S_S_S_S_S_S_S_S_S_S_S_S_S_S_S_S_S_S_S_S_S_S_S_S_S_S_S_S_S_S_S_S_S_S_S_S_S_S_S_S_S_S_S_S_S_S_S_S_S_S_S_S_S_S_S_S_S_S_S_S_S_S_S_S_S_S_S_S_S_S_S_S_S_S_S_S_S_S_S_S_S_S_S_S_S_S_S_S_S_S_S_S_S_S_S_S_S_S_S_S_S_S_S_S_S_S_S_S_S_S_S_S_S_S_S_S_S_S_S_S_S_S_S_S_S_S_S_S_S_S_S_S_S_S_S_S_S_S_S_S_S_S_S_S_S_S_S_S_S_S_S_S_S_S_S_S_S_S_S_S_S_S_S_S_S_S_S_S_S_S_S_S_S_S_S_S_S_S_S_S_S_S_S_S_S_S_S_S_S_S_S_S_S_S_S_S_S_S_S_S_S_S_S_S_S_S_S_S_S_S_S_S_S_S_S_S_S_S_S_S_S_S_S_S_S_S_S_S_S_S_S_S_S_S_S_S_S_S_S_S_S_S_S_S_S_S_S_S_S_S_S_S_S_S_S_S_S_S_S_S_S_S_S_S_S_S_S_S_S_S_S_S_S_S_S_S_S_S_S_S_S_S_S_S_S_S_S_S_S_S_S_S_S_S_S_S_S_S_S_S_S_S_S_S_S_S_S_S_S_S_S_S_S_S_S_S_S_S_S_S_S_S_S_S_S_S_S_S_S_S_S_S_S_S_S_S_S_S_S_S_S_S_S_S_S_S_S_S_S_S_S_S_S_S_S_S_S_S_S_S_S_S_S_S_S_S_S_S_S_S_S_S_S_S_S_S_S_S_S_S_S_S_S_S_S_S_S_S_S_S_S_S_S_S_S_S_S_S_S_S_S_S_S_S_S_S_S_S_S_S_S_S_S_S_S_S_S_S_S_S_S_S_S_S_S_S_S_S_S_S_S_S_S_S_S_S_S_S_S_S__param_290,
	.param .u64 .ptr .align 1 _Z4racePiS_S_S_S_S_S_S_S_S_S_S_S_S_S_S_S_S_S_S_S_S_S_S_S_S_S_S_S_S_S_S_S_S_S_S_S_S_S_S_S_S_S_S_S_S_S_S_S_S_S_S_S_S_S_S_S_S_S_S_S_S_S_S_S_S_S_S_S_S_S_S_S_S_S_S_S_S_S_S_S_S_S_S_S_S_S_S_S_S_S_S_S_S_S_S_S_S_S_S_S_S_S_S_S_S_S_S_S_S_S_S_S_S_S_S_S_S_S_S_S_S_S_S_S_S_S_S_S_S_S_S_S_S_S_S_S_S_S_S_S_S_S_S_S_S_S_S_S_S_S_S_S_S_S_S_S_S_S_S_S_S_S_S_S_S_S_S_S_S_S_S_S_S_S_S_S_S_S_S_S_S_S_S_S_S_S_S_S_S_S_S_S_S_S_S_S_S_S_S_S_S_S_S_S_S_S_S_S_S_S_S_S_S_S_S_S_S_S_S_S_S_S_S_S_S_S_S_S_S_S_S_S_S_S_S_S_S_S_S_S_S_S_S_S_S_S_S_S_S_S_S_S_S_S_S_S_S_S_S_S_S_S_S_S_S_S_S_S_S_S_S_S_S_S_S_S_S_S_S_S_S_S_S_S_S_S_S_S_S_S_S_S_S_S_S_S_S_S_S_S_S_S_S_S_S_S_S_S_S_S_S_S_S_S_S_S_S_S_S_S_S_S_S_S_S_S_S_S_S_S_S_S_S_S_S_S_S_S_S_S_S_S_S_S_S_S_S_S_S_S_S_S_S_S_S_S_S_S_S_S_S_S_S_S_S_S_S_S_S_S_S_S_S_S_S_S_S_S_S_S_S_S_S_S_S_S_S_S_S_S_S_S_S_S_S_S_S_S_S_S_S_S_S_S_S_S_S_S_S_S_S_S_S_S_S_S_S_S_S_S_S_S_S_S_S_S_S_S_S_S_S_S_S_S_S_S_S_S_S_S_S_S_S_S_S_S_S_S_S_S_S_S_S_S_S_S_S_S_S_S_S_S_S_S_S_S_S_S_S_S_S_S_S_S_S_S_S_S_S_S_S_S_S_S_S_S_S_S_S_S_S_S_S_S_S_S_S_S_S_S_S_S_S_S_S_S_S_S_S_S_S__param_291,
	.param .u64 .ptr .align 1 _Z4racePiS_S_S_S_S_S_S_S_S_S_S_S_S_S_S_S_S_S_S_S_S_S_S_S_S_S_S_S_S_S_S_S_S_S_S_S_S_S_S_S_S_S_S_S_S_S_S_S_S_S_S_S_S_S_S_S_S_S_S_S_S_S_S_S_S_S_S_S_S_S_S_S_S_S_S_S_S_S_S_S_S_S_S_S_S_S_S_S_S_S_S_S_S_S_S_S_S_S_S_S_S_S_S_S_S_S_S_S_S_S_S_S_S_S_S_S_S_S_S_S_S_S_S_S_S_S_S_S_S_S_S_S_S_S_S_S_S_S_S_S_S_S_S_S_S_S_S_S_S_S_S_S_S_S_S_S_S_S_S_S_S_S_S_S_S_S_S_S_S_S_S_S_S_S_S_S_S_S_S_S_S_S_S_S_S_S_S_S_S_S_S_S_S_S_S_S_S_S_S_S_S_S_S_S_S_S_S_S_S_S_S_S_S_S_S_S_S_S_S_S_S_S_S_S_S_S_S_S_S_S_S_S_S_S_S_S_S_S_S_S_S_S_S_S_S_S_S_S_S_S_S_S_S_S_S_S_S_S_S_S_S_S_S_S_S_S_S_S_S_S_S_S_S_S_S_S_S_S_S_S_S_S_S_S_S_S_S_S_S_S_S_S_S_S_S_S_S_S_S_S_S_S_S_S_S_S_S_S_S_S_S_S_S_S_S_S_S_S_S_S_S_S_S_S_S_S_S_S_S_S_S_S_S_S_S_S_S_S_S_S_S_S_S_S_S_S_S_S_S_S_S_S_S_S_S_S_S_S_S_S_S_S_S_S_S_S_S_S_S_S_S_S_S_S_S_S_S_S_S_S_S_S_S_S_S_S_S_S_S_S_S_S_S_S_S_S_S_S_S_S_S_S_S_S_S_S_S_S_S_S_S_S_S_S_S_S_S_S_S_S_S_S_S_S_S_S_S_S_S_S_S_S_S_S_S_S_S_S_S_S_S_S_S_S_S_S_S_S_S_S_S_S_S_S_S_S_S_S_S_S_S_S_S_S_S_S_S_S_S_S_S_S_S_S_S_S_S_S_S_S_S_S_S_S_S_S_S_S_S_S_S_S_S_S_S_S_S_S_S_S_S_S_S_S_S_S_S_S_S_S_S__param_292,
	.param .u64 .ptr .align 1 _Z4racePiS_S_S_S_S_S_S_S_S_S_S_S_S_S_S_S_S_S_S_S_S_S_S_S_S_S_S_S_S_S_S_S_S_S_S_S_S_S_S_S_S_S_S_S_S_S_S_S_S_S_S_S_S_S_S_S_S_S_S_S_S_S_S_S_S_S_S_S_S_S_S_S_S_S_S_S_S_S_S_S_S_S_S_S_S_S_S_S_S_S_S_S_S_S_S_S_S_S_S_S_S_S_S_S_S_S_S_S_S_S_S_S_S_S_S_S_S_S_S_S_S_S_S_S_S_S_S_S_S_S_S_S_S_S_S_S_S_S_S_S_S_S_S_S_S_S_S_S_S_S_S_S_S_S_S_S_S_S_S_S_S_S_S_S_S_S_S_S_S_S_S_S_S_S_S_S_S_S_S_S_S_S_S_S_S_S_S_S_S_S_S_S_S_S_S_S_S_S_S_S_S_S_S_S_S_S_S_S_S_S_S_S_S_S_S_S_S_S_S_S_S_S_S_S_S_S_S_S_S_S_S_S_S_S_S_S_S_S_S_S_S_S_S_S_S_S_S_S_S_S_S_S_S_S_S_S_S_S_S_S_S_S_S_S_S_S_S_S_S_S_S_S_S_S_S_S_S_S_S_S_S_S_S_S_S_S_S_S_S_S_S_S_S_S_S_S_S_S_S_S_S_S_S_S_S_S_S_S_S_S_S_S_S_S_S_S_S_S_S_S_S_S_S_S_S_S_S_S_S_S_S_S_S_S_S_S_S_S_S_S_S_S_S_S_S_S_S_S_S_S_S_S_S_S_S_S_S_S_S_S_S_S_S_S_S_S_S_S_S_S_S_S_S_S_S_S_S_S_S_S_S_S_S_S_S_S_S_S_S_S_S_S_S_S_S_S_S_S_S_S_S_S_S_S_S_S_S_S_S_S_S_S_S_S_S_S_S_S_S_S_S_S_S_S_S_S_S_S_S_S_S_S_S_S_S_S_S_S_S_S_S_S_S_S_S_S_S_S_S_S_S_S_S_S_S_S_S_S_S_S_S_S_S_S_S_S_S_S_S_S_S_S_S_S_S_S_S_S_S_S_S_S_S_S_S_S_S_S_S_S_S_S_S_S_S_S_S_S_S_S_S_S_S_S_S_S_S_S_S_S_S__param_293,
	.param .u64 .ptr .align 1 _Z4racePiS_S_S_S_S_S_S_S_S_S_S_S_S_S_S_S_S_S_S_S_S_S_S_S_S_S_S_S_S_S_S_S_S_S_S_S_S_S_S_S_S_S_S_S_S_S_S_S_S_S_S_S_S_S_S_S_S_S_S_S_S_S_S_S_S_S_S_S_S_S_S_S_S_S_S_S_S_S_S_S_S_S_S_S_S_S_S_S_S_S_S_S_S_S_S_S_S_S_S_S_S_S_S_S_S_S_S_S_S_S_S_S_S_S_S_S_S_S_S_S_S_S_S_S_S_S_S_S_S_S_S_S_S_S_S_S_S_S_S_S_S_S_S_S_S_S_S_S_S_S_S_S_S_S_S_S_S_S_S_S_S_S_S_S_S_S_S_S_S_S_S_S_S_S_S_S_S_S_S_S_S_S_S_S_S_S_S_S_S_S_S_S_S_S_S_S_S_S_S_S_S_S_S_S_S_S_S_S_S_S_S_S_S_S_S_S_S_S_S_S_S_S_S_S_S_S_S_S_S_S_S_S_S_S_S_S_S_S_S_S_S_S_S_S_S_S_S_S_S_S_S_S_S_S_S_S_S_S_S_S_S_S_S_S_S_S_S_S_S_S_S_S_S_S_S_S_S_S_S_S_S_S_S_S_S_S_S_S_S_S_S_S_S_S_S_S_S_S_S_S_S_S_S_S_S_S_S_S_S_S_S_S_S_S_S_S_S_S_S_S_S_S_S_S_S_S_S_S_S_S_S_S_S_S_S_S_S_S_S_S_S_S_S_S_S_S_S_S_S_S_S_S_S_S_S_S_S_S_S_S_S_S_S_S_S_S_S_S_S_S_S_S_S_S_S_S_S_S_S_S_S_S_S_S_S_S_S_S_S_S_S_S_S_S_S_S_S_S_S_S_S_S_S_S_S_S_S_S_S_S_S_S_S_S_S_S_S_S_S_S_S_S_S_S_S_S_S_S_S_S_S_S_S_S_S_S_S_S_S_S_S_S_S_S_S_S_S_S_S_S_S_S_S_S_S_S_S_S_S_S_S_S_S_S_S_S_S_S_S_S_S_S_S_S_S_S_S_S_S_S_S_S_S_S_S_S_S_S_S_S_S_S_S_S_S_S_S_S_S_S_S_S_S_S_S_S_S_S_S_S_S__param_294,
	.param .u64 .ptr .align 1 _Z4racePiS_S_S_S_S_S_S_S_S_S_S_S_S_S_S_S_S_S_S_S_S_S_S_S_S_S_S_S_S_S_S_S_S_S_S_S_S_S_S_S_S_S_S_S_S_S_S_S_S_S_S_S_S_S_S_S_S_S_S_S_S_S_S_S_S_S_S_S_S_S_S_S_S_S_S_S_S_S_S_S_S_S_S_S_S_S_S_S_S_S_S_S_S_S_S_S_S_S_S_S_S_S_S_S_S_S_S_S_S_S_S_S_S_S_S_S_S_S_S_S_S_S_S_S_S_S_S_S_S_S_S_S_S_S_S_S_S_S_S_S_S_S_S_S_S_S_S_S_S_S_S_S_S_S_S_S_S_S_S_S_S_S_S_S_S_S_S_S_S_S_S_S_S_S_S_S_S_S_S_S_S_S_S_S_S_S_S_S_S_S_S_S_S_S_S_S_S_S_S_S_S_S_S_S_S_S_S_S_S_S_S_S_S_S_S_S_S_S_S_S_S_S_S_S_S_S_S_S_S_S_S_S_S_S_S_S_S_S_S_S_S_S_S_S_S_S_S_S_S_S_S_S_S_S_S_S_S_S_S_S_S_S_S_S_S_S_S_S_S_S_S_S_S_S_S_S_S_S_S_S_S_S_S_S_S_S_S_S_S_S_S_S_S_S_S_S_S_S_S_S_S_S_S_S_S_S_S_S_S_S_S_S_S_S_S_S_S_S_S_S_S_S_S_S_S_S_S_S_S_S_S_S_S_S_S_S_S_S_S_S_S_S_S_S_S_S_S_S_S_S_S_S_S_S_S_S_S_S_S_S_S_S_S_S_S_S_S_S_S_S_S_S_S_S_S_S_S_S_S_S_S_S_S_S_S_S_S_S_S_S_S_S_S_S_S_S_S_S_S_S_S_S_S_S_S_S_S_S_S_S_S_S_S_S_S_S_S_S_S_S_S_S_S_S_S_S_S_S_S_S_S_S_S_S_S_S_S_S_S_S_S_S_S_S_S_S_S_S_S_S_S_S_S_S_S_S_S_S_S_S_S_S_S_S_S_S_S_S_S_S_S_S_S_S_S_S_S_S_S_S_S_S_S_S_S_S_S_S_S_S_S_S_S_S_S_S_S_S_S_S_S_S_S_S_S_S_S_S_S_S_S__param_295,
	.param .u64 .ptr .align 1 _Z4racePiS_S_S_S_S_S_S_S_S_S_S_S_S_S_S_S_S_S_S_S_S_S_S_S_S_S_S_S_S_S_S_S_S_S_S_S_S_S_S_S_S_S_S_S_S_S_S_S_S_S_S_S_S_S_S_S_S_S_S_S_S_S_S_S_S_S_S_S_S_S_S_S_S_S_S_S_S_S_S_S_S_S_S_S_S_S_S_S_S_S_S_S_S_S_S_S_S_S_S_S_S_S_S_S_S_S_S_S_S_S_S_S_S_S_S_S_S_S_S_S_S_S_S_S_S_S_S_S_S_S_S_S_S_S_S_S_S_S_S_S_S_S_S_S_S_S_S_S_S_S_S_S_S_S_S_S_S_S_S_S_S_S_S_S_S_S_S_S_S_S_S_S_S_S_S_S_S_S_S_S_S_S_S_S_S_S_S_S_S_S_S_S_S_S_S_S_S_S_S_S_S_S_S_S_S_S_S_S_S_S_S_S_S_S_S_S_S_S_S_S_S_S_S_S_S_S_S_S_S_S_S_S_S_S_S_S_S_S_S_S_S_S_S_S_S_S_S_S_S_S_S_S_S_S_S_S_S_S_S_S_S_S_S_S_S_S_S_S_S_S_S_S_S_S_S_S_S_S_S_S_S_S_S_S_S_S_S_S_S_S_S_S_S_S_S_S_S_S_S_S_S_S_S_S_S_S_S_S_S_S_S_S_S_S_S_S_S_S_S_S_S_S_S_S_S_S_S_S_S_S_S_S_S_S_S_S_S_S_S_S_S_S_S_S_S_S_S_S_S_S_S_S_S_S_S_S_S_S_S_S_S_S_S_S_S_S_S_S_S_S_S_S_S_S_S_S_S_S_S_S_S_S_S_S_S_S_S_S_S_S_S_S_S_S_S_S_S_S_S_S_S_S_S_S_S_S_S_S_S_S_S_S_S_S_S_S_S_S_S_S_S_S_S_S_S_S_S_S_S_S_S_S_S_S_S_S_S_S_S_S_S_S_S_S_S_S_S_S_S_S_S_S_S_S_S_S_S_S_S_S_S_S_S_S_S_S_S_S_S_S_S_S_S_S_S_S_S_S_S_S_S_S_S_S_S_S_S_S_S_S_S_S_S_S_S_S_S_S_S_S_S_S_S_S_S_S_S_S_S_S_S__param_296,
	.param .u64 .ptr .align 1 _Z4racePiS_S_S_S_S_S_S_S_S_S_S_S_S_S_S_S_S_S_S_S_S_S_S_S_S_S_S_S_S_S_S_S_S_S_S_S_S_S_S_S_S_S_S_S_S_S_S_S_S_S_S_S_S_S_S_S_S_S_S_S_S_S_S_S_S_S_S_S_S_S_S_S_S_S_S_S_S_S_S_S_S_S_S_S_S_S_S_S_S_S_S_S_S_S_S_S_S_S_S_S_S_S_S_S_S_S_S_S_S_S_S_S_S_S_S_S_S_S_S_S_S_S_S_S_S_S_S_S_S_S_S_S_S_S_S_S_S_S_S_S_S_S_S_S_S_S_S_S_S_S_S_S_S_S_S_S_S_S_S_S_S_S_S_S_S_S_S_S_S_S_S_S_S_S_S_S_S_S_S_S_S_S_S_S_S_S_S_S_S_S_S_S_S_S_S_S_S_S_S_S_S_S_S_S_S_S_S_S_S_S_S_S_S_S_S_S_S_S_S_S_S_S_S_S_S_S_S_S_S_S_S_S_S_S_S_S_S_S_S_S_S_S_S_S_S_S_S_S_S_S_S_S_S_S_S_S_S_S_S_S_S_S_S_S_S_S_S_S_S_S_S_S_S_S_S_S_S_S_S_S_S_S_S_S_S_S_S_S_S_S_S_S_S_S_S_S_S_S_S_S_S_S_S_S_S_S_S_S_S_S_S_S_S_S_S_S_S_S_S_S_S_S_S_S_S_S_S_S_S_S_S_S_S_S_S_S_S_S_S_S_S_S_S_S_S_S_S_S_S_S_S_S_S_S_S_S_S_S_S_S_S_S_S_S_S_S_S_S_S_S_S_S_S_S_S_S_S_S_S_S_S_S_S_S_S_S_S_S_S_S_S_S_S_S_S_S_S_S_S_S_S_S_S_S_S_S_S_S_S_S_S_S_S_S_S_S_S_S_S_S_S_S_S_S_S_S_S_S_S_S_S_S_S_S_S_S_S_S_S_S_S_S_S_S_S_S_S_S_S_S_S_S_S_S_S_S_S_S_S_S_S_S_S_S_S_S_S_S_S_S_S_S_S_S_S_S_S_S_S_S_S_S_S_S_S_S_S_S_S_S_S_S_S_S_S_S_S_S_S_S_S_S_S_S_S_S_S_S_S_S_S__param_297,
	.param .u64 .ptr .align 1 _Z4racePiS_S_S_S_S_S_S_S_S_S_S_S_S_S_S_S_S_S_S_S_S_S_S_S_S_S_S_S_S_S_S_S_S_S_S_S_S_S_S_S_S_S_S_S_S_S_S_S_S_S_S_S_S_S_S_S_S_S_S_S_S_S_S_S_S_S_S_S_S_S_S_S_S_S_S_S_S_S_S_S_S_S_S_S_S_S_S_S_S_S_S_S_S_S_S_S_S_S_S_S_S_S_S_S_S_S_S_S_S_S_S_S_S_S_S_S_S_S_S_S_S_S_S_S_S_S_S_S_S_S_S_S_S_S_S_S_S_S_S_S_S_S_S_S_S_S_S_S_S_S_S_S_S_S_S_S_S_S_S_S_S_S_S_S_S_S_S_S_S_S_S_S_S_S_S_S_S_S_S_S_S_S_S_S_S_S_S_S_S_S_S_S_S_S_S_S_S_S_S_S_S_S_S_S_S_S_S_S_S_S_S_S_S_S_S_S_S_S_S_S_S_S_S_S_S_S_S_S_S_S_S_S_S_S_S_S_S_S_S_S_S_S_S_S_S_S_S_S_S_S_S_S_S_S_S_S_S_S_S_S_S_S_S_S_S_S_S_S_S_S_S_S_S_S_S_S_S_S_S_S_S_S_S_S_S_S_S_S_S_S_S_S_S_S_S_S_S_S_S_S_S_S_S_S_S_S_S_S_S_S_S_S_S_S_S_S_S_S_S_S_S_S_S_S_S_S_S_S_S_S_S_S_S_S_S_S_S_S_S_S_S_S_S_S_S_S_S_S_S_S_S_S_S_S_S_S_S_S_S_S_S_S_S_S_S_S_S_S_S_S_S_S_S_S_S_S_S_S_S_S_S_S_S_S_S_S_S_S_S_S_S_S_S_S_S_S_S_S_S_S_S_S_S_S_S_S_S_S_S_S_S_S_S_S_S_S_S_S_S_S_S_S_S_S_S_S_S_S_S_S_S_S_S_S_S_S_S_S_S_S_S_S_S_S_S_S_S_S_S_S_S_S_S_S_S_S_S_S_S_S_S_S_S_S_S_S_S_S_S_S_S_S_S_S_S_S_S_S_S_S_S_S_S_S_S_S_S_S_S_S_S_S_S_S_S_S_S_S_S_S_S_S_S_S_S_S_S_S_S_S_S__param_298,
	.param .u64 .ptr .align 1 _Z4racePiS_S_S_S_S_S_S_S_S_S_S_S_S_S_S_S_S_S_S_S_S_S_S_S_S_S_S_S_S_S_S_S_S_S_S_S_S_S_S_S_S_S_S_S_S_S_S_S_S_S_S_S_S_S_S_S_S_S_S_S_S_S_S_S_S_S_S_S_S_S_S_S_S_S_S_S_S_S_S_S_S_S_S_S_S_S_S_S_S_S_S_S_S_S_S_S_S_S_S_S_S_S_S_S_S_S_S_S_S_S_S_S_S_S_S_S_S_S_S_S_S_S_S_S_S_S_S_S_S_S_S_S_S_S_S_S_S_S_S_S_S_S_S_S_S_S_S_S_S_S_S_S_S_S_S_S_S_S_S_S_S_S_S_S_S_S_S_S_S_S_S_S_S_S_S_S_S_S_S_S_S_S_S_S_S_S_S_S_S_S_S_S_S_S_S_S_S_S_S_S_S_S_S_S_S_S_S_S_S_S_S_S_S_S_S_S_S_S_S_S_S_S_S_S_S_S_S_S_S_S_S_S_S_S_S_S_S_S_S_S_S_S_S_S_S_S_S_S_S_S_S_S_S_S_S_S_S_S_S_S_S_S_S_S_S_S_S_S_S_S_S_S_S_S_S_S_S_S_S_S_S_S_S_S_S_S_S_S_S_S_S_S_S_S_S_S_S_S_S_S_S_S_S_S_S_S_S_S_S_S_S_S_S_S_S_S_S_S_S_S_S_S_S_S_S_S_S_S_S_S_S_S_S_S_S_S_S_S_S_S_S_S_S_S_S_S_S_S_S_S_S_S_S_S_S_S_S_S_S_S_S_S_S_S_S_S_S_S_S_S_S_S_S_S_S_S_S_S_S_S_S_S_S_S_S_S_S_S_S_S_S_S_S_S_S_S_S_S_S_S_S_S_S_S_S_S_S_S_S_S_S_S_S_S_S_S_S_S_S_S_S_S_S_S_S_S_S_S_S_S_S_S_S_S_S_S_S_S_S_S_S_S_S_S_S_S_S_S_S_S_S_S_S_S_S_S_S_S_S_S_S_S_S_S_S_S_S_S_S_S_S_S_S_S_S_S_S_S_S_S_S_S_S_S_S_S_S_S_S_S_S_S_S_S_S_S_S_S_S_S_S_S_S_S_S_S_S_S_S_S_S__param_299,
	.param .u64 .ptr .align 1 _Z4racePiS_S_S_S_S_S_S_S_S_S_S_S_S_S_S_S_S_S_S_S_S_S_S_S_S_S_S_S_S_S_S_S_S_S_S_S_S_S_S_S_S_S_S_S_S_S_S_S_S_S_S_S_S_S_S_S_S_S_S_S_S_S_S_S_S_S_S_S_S_S_S_S_S_S_S_S_S_S_S_S_S_S_S_S_S_S_S_S_S_S_S_S_S_S_S_S_S_S_S_S_S_S_S_S_S_S_S_S_S_S_S_S_S_S_S_S_S_S_S_S_S_S_S_S_S_S_S_S_S_S_S_S_S_S_S_S_S_S_S_S_S_S_S_S_S_S_S_S_S_S_S_S_S_S_S_S_S_S_S_S_S_S_S_S_S_S_S_S_S_S_S_S_S_S_S_S_S_S_S_S_S_S_S_S_S_S_S_S_S_S_S_S_S_S_S_S_S_S_S_S_S_S_S_S_S_S_S_S_S_S_S_S_S_S_S_S_S_S_S_S_S_S_S_S_S_S_S_S_S_S_S_S_S_S_S_S_S_S_S_S_S_S_S_S_S_S_S_S_S_S_S_S_S_S_S_S_S_S_S_S_S_S_S_S_S_S_S_S_S_S_S_S_S_S_S_S_S_S_S_S_S_S_S_S_S_S_S_S_S_S_S_S_S_S_S_S_S_S_S_S_S_S_S_S_S_S_S_S_S_S_S_S_S_S_S_S_S_S_S_S_S_S_S_S_S_S_S_S_S_S_S_S_S_S_S_S_S_S_S_S_S_S_S_S_S_S_S_S_S_S_S_S_S_S_S_S_S_S_S_S_S_S_S_S_S_S_S_S_S_S_S_S_S_S_S_S_S_S_S_S_S_S_S_S_S_S_S_S_S_S_S_S_S_S_S_S_S_S_S_S_S_S_S_S_S_S_S_S_S_S_S_S_S_S_S_S_S_S_S_S_S_S_S_S_S_S_S_S_S_S_S_S_S_S_S_S_S_S_S_S_S_S_S_S_S_S_S_S_S_S_S_S_S_S_S_S_S_S_S_S_S_S_S_S_S_S_S_S_S_S_S_S_S_S_S_S_S_S_S_S_S_S_S_S_S_S_S_S_S_S_S_S_S_S_S_S_S_S_S_S_S_S_S_S_S_S_S_S_S_S_S__param_300,
	.param .u64 .ptr .align 1 _Z4racePiS_S_S_S_S_S_S_S_S_S_S_S_S_S_S_S_S_S_S_S_S_S_S_S_S_S_S_S_S_S_S_S_S_S_S_S_S_S_S_S_S_S_S_S_S_S_S_S_S_S_S_S_S_S_S_S_S_S_S_S_S_S_S_S_S_S_S_S_S_S_S_S_S_S_S_S_S_S_S_S_S_S_S_S_S_S_S_S_S_S_S_S_S_S_S_S_S_S_S_S_S_S_S_S_S_S_S_S_S_S_S_S_S_S_S_S_S_S_S_S_S_S_S_S_S_S_S_S_S_S_S_S_S_S_S_S_S_S_S_S_S_S_S_S_S_S_S_S_S_S_S_S_S_S_S_S_S_S_S_S_S_S_S_S_S_S_S_S_S_S_S_S_S_S_S_S_S_S_S_S_S_S_S_S_S_S_S_S_S_S_S_S_S_S_S_S_S_S_S_S_S_S_S_S_S_S_S_S_S_S_S_S_S_S_S_S_S_S_S_S_S_S_S_S_S_S_S_S_S_S_S_S_S_S_S_S_S_S_S_S_S_S_S_S_S_S_S_S_S_S_S_S_S_S_S_S_S_S_S_S_S_S_S_S_S_S_S_S_S_S_S_S_S_S_S_S_S_S_S_S_S_S_S_S_S_S_S_S_S_S_S_S_S_S_S_S_S_S_S_S_S_S_S_S_S_S_S_S_S_S_S_S_S_S_S_S_S_S_S_S_S_S_S_S_S_S_S_S_S_S_S_S_S_S_S_S_S_S_S_S_S_S_S_S_S_S_S_S_S_S_S_S_S_S_S_S_S_S_S_S_S_S_S_S_S_S_S_S_S_S_S_S_S_S_S_S_S_S_S_S_S_S_S_S_S_S_S_S_S_S_S_S_S_S_S_S_S_S_S_S_S_S_S_S_S_S_S_S_S_S_S_S_S_S_S_S_S_S_S_S_S_S_S_S_S_S_S_S_S_S_S_S_S_S_S_S_S_S_S_S_S_S_S_S_S_S_S_S_S_S_S_S_S_S_S_S_S_S_S_S_S_S_S_S_S_S_S_S_S_S_S_S_S_S_S_S_S_S_S_S_S_S_S_S_S_S_S_S_S_S_S_S_S_S_S_S_S_S_S_S_S_S_S_S_S_S_S_S_S_S_S__param_301,
	.param .u64 .ptr .align 1 _Z4racePiS_S_S_S_S_S_S_S_S_S_S_S_S_S_S_S_S_S_S_S_S_S_S_S_S_S_S_S_S_S_S_S_S_S_S_S_S_S_S_S_S_S_S_S_S_S_S_S_S_S_S_S_S_S_S_S_S_S_S_S_S_S_S_S_S_S_S_S_S_S_S_S_S_S_S_S_S_S_S_S_S_S_S_S_S_S_S_S_S_S_S_S_S_S_S_S_S_S_S_S_S_S_S_S_S_S_S_S_S_S_S_S_S_S_S_S_S_S_S_S_S_S_S_S_S_S_S_S_S_S_S_S_S_S_S_S_S_S_S_S_S_S_S_S_S_S_S_S_S_S_S_S_S_S_S_S_S_S_S_S_S_S_S_S_S_S_S_S_S_S_S_S_S_S_S_S_S_S_S_S_S_S_S_S_S_S_S_S_S_S_S_S_S_S_S_S_S_S_S_S_S_S_S_S_S_S_S_S_S_S_S_S_S_S_S_S_S_S_S_S_S_S_S_S_S_S_S_S_S_S_S_S_S_S_S_S_S_S_S_S_S_S_S_S_S_S_S_S_S_S_S_S_S_S_S_S_S_S_S_S_S_S_S_S_S_S_S_S_S_S_S_S_S_S_S_S_S_S_S_S_S_S_S_S_S_S_S_S_S_S_S_S_S_S_S_S_S_S_S_S_S_S_S_S_S_S_S_S_S_S_S_S_S_S_S_S_S_S_S_S_S_S_S_S_S_S_S_S_S_S_S_S_S_S_S_S_S_S_S_S_S_S_S_S_S_S_S_S_S_S_S_S_S_S_S_S_S_S_S_S_S_S_S_S_S_S_S_S_S_S_S_S_S_S_S_S_S_S_S_S_S_S_S_S_S_S_S_S_S_S_S_S_S_S_S_S_S_S_S_S_S_S_S_S_S_S_S_S_S_S_S_S_S_S_S_S_S_S_S_S_S_S_S_S_S_S_S_S_S_S_S_S_S_S_S_S_S_S_S_S_S_S_S_S_S_S_S_S_S_S_S_S_S_S_S_S_S_S_S_S_S_S_S_S_S_S_S_S_S_S_S_S_S_S_S_S_S_S_S_S_S_S_S_S_S_S_S_S_S_S_S_S_S_S_S_S_S_S_S_S_S_S_S_S_S_S_S_S_S_S_S__param_302,
	.param .u64 .ptr .align 1 _Z4racePiS_S_S_S_S_S_S_S_S_S_S_S_S_S_S_S_S_S_S_S_S_S_S_S_S_S_S_S_S_S_S_S_S_S_S_S_S_S_S_S_S_S_S_S_S_S_S_S_S_S_S_S_S_S_S_S_S_S_S_S_S_S_S_S_S_S_S_S_S_S_S_S_S_S_S_S_S_S_S_S_S_S_S_S_S_S_S_S_S_S_S_S_S_S_S_S_S_S_S_S_S_S_S_S_S_S_S_S_S_S_S_S_S_S_S_S_S_S_S_S_S_S_S_S_S_S_S_S_S_S_S_S_S_S_S_S_S_S_S_S_S_S_S_S_S_S_S_S_S_S_S_S_S_S_S_S_S_S_S_S_S_S_S_S_S_S_S_S_S_S_S_S_S_S_S_S_S_S_S_S_S_S_S_S_S_S_S_S_S_S_S_S_S_S_S_S_S_S_S_S_S_S_S_S_S_S_S_S_S_S_S_S_S_S_S_S_S_S_S_S_S_S_S_S_S_S_S_S_S_S_S_S_S_S_S_S_S_S_S_S_S_S_S_S_S_S_S_S_S_S_S_S_S_S_S_S_S_S_S_S_S_S_S_S_S_S_S_S_S_S_S_S_S_S_S_S_S_S_S_S_S_S_S_S_S_S_S_S_S_S_S_S_S_S_S_S_S_S_S_S_S_S_S_S_S_S_S_S_S_S_S_S_S_S_S_S_S_S_S_S_S_S_S_S_S_S_S_S_S_S_S_S_S_S_S_S_S_S_S_S_S_S_S_S_S_S_S_S_S_S_S_S_S_S_S_S_S_S_S_S_S_S_S_S_S_S_S_S_S_S_S_S_S_S_S_S_S_S_S_S_S_S_S_S_S_S_S_S_S_S_S_S_S_S_S_S_S_S_S_S_S_S_S_S_S_S_S_S_S_S_S_S_S_S_S_S_S_S_S_S_S_S_S_S_S_S_S_S_S_S_S_S_S_S_S_S_S_S_S_S_S_S_S_S_S_S_S_S_S_S_S_S_S_S_S_S_S_S_S_S_S_S_S_S_S_S_S_S_S_S_S_S_S_S_S_S_S_S_S_S_S_S_S_S_S_S_S_S_S_S_S_S_S_S_S_S_S_S_S_S_S_S_S_S_S_S_S_S_S_S_S__param_303,
	.param .u64 .ptr .align 1 _Z4racePiS_S_S_S_S_S_S_S_S_S_S_S_S_S_S_S_S_S_S_S_S_S_S_S_S_S_S_S_S_S_S_S_S_S_S_S_S_S_S_S_S_S_S_S_S_S_S_S_S_S_S_S_S_S_S_S_S_S_S_S_S_S_S_S_S_S_S_S_S_S_S_S_S_S_S_S_S_S_S_S_S_S_S_S_S_S_S_S_S_S_S_S_S_S_S_S_S_S_S_S_S_S_S_S_S_S_S_S_S_S_S_S_S_S_S_S_S_S_S_S_S_S_S_S_S_S_S_S_S_S_S_S_S_S_S_S_S_S_S_S_S_S_S_S_S_S_S_S_S_S_S_S_S_S_S_S_S_S_S_S_S_S_S_S_S_S_S_S_S_S_S_S_S_S_S_S_S_S_S_S_S_S_S_S_S_S_S_S_S_S_S_S_S_S_S_S_S_S_S_S_S_S_S_S_S_S_S_S_S_S_S_S_S_S_S_S_S_S_S_S_S_S_S_S_S_S_S_S_S_S_S_S_S_S_S_S_S_S_S_S_S_S_S_S_S_S_S_S_S_S_S_S_S_S_S_S_S_S_S_S_S_S_S_S_S_S_S_S_S_S_S_S_S_S_S_S_S_S_S_S_S_S_S_S_S_S_S_S_S_S_S_S_S_S_S_S_S_S_S_S_S_S_S_S_S_S_S_S_S_S_S_S_S_S_S_S_S_S_S_S_S_S_S_S_S_S_S_S_S_S_S_S_S_S_S_S_S_S_S_S_S_S_S_S_S_S_S_S_S_S_S_S_S_S_S_S_S_S_S_S_S_S_S_S_S_S_S_S_S_S_S_S_S_S_S_S_S_S_S_S_S_S_S_S_S_S_S_S_S_S_S_S_S_S_S_S_S_S_S_S_S_S_S_S_S_S_S_S_S_S_S_S_S_S_S_S_S_S_S_S_S_S_S_S_S_S_S_S_S_S_S_S_S_S_S_S_S_S_S_S_S_S_S_S_S_S_S_S_S_S_S_S_S_S_S_S_S_S_S_S_S_S_S_S_S_S_S_S_S_S_S_S_S_S_S_S_S_S_S_S_S_S_S_S_S_S_S_S_S_S_S_S_S_S_S_S_S_S_S_S_S_S_S_S_S_S_S_S_S_S_S__param_304,
	.param .u64 .ptr .align 1 _Z4racePiS_S_S_S_S_S_S_S_S_S_S_S_S_S_S_S_S_S_S_S_S_S_S_S_S_S_S_S_S_S_S_S_S_S_S_S_S_S_S_S_S_S_S_S_S_S_S_S_S_S_S_S_S_S_S_S_S_S_S_S_S_S_S_S_S_S_S_S_S_S_S_S_S_S_S_S_S_S_S_S_S_S_S_S_S_S_S_S_S_S_S_S_S_S_S_S_S_S_S_S_S_S_S_S_S_S_S_S_S_S_S_S_S_S_S_S_S_S_S_S_S_S_S_S_S_S_S_S_S_S_S_S_S_S_S_S_S_S_S_S_S_S_S_S_S_S_S_S_S_S_S_S_S_S_S_S_S_S_S_S_S_S_S_S_S_S_S_S_S_S_S_S_S_S_S_S_S_S_S_S_S_S_S_S_S_S_S_S_S_S_S_S_S_S_S_S_S_S_S_S_S_S_S_S_S_S_S_S_S_S_S_S_S_S_S_S_S_S_S_S_S_S_S_S_S_S_S_S_S_S_S_S_S_S_S_S_S_S_S_S_S_S_S_S_S_S_S_S_S_S_S_S_S_S_S_S_S_S_S_S_S_S_S_S_S_S_S_S_S_S_S_S_S_S_S_S_S_S_S_S_S_S_S_S_S_S_S_S_S_S_S_S_S_S_S_S_S_S_S_S_S_S_S_S_S_S_S_S_S_S_S_S_S_S_S_S_S_S_S_S_S_S_S_S_S_S_S_S_S_S_S_S_S_S_S_S_S_S_S_S_S_S_S_S_S_S_S_S_S_S_S_S_S_S_S_S_S_S_S_S_S_S_S_S_S_S_S_S_S_S_S_S_S_S_S_S_S_S_S_S_S_S_S_S_S_S_S_S_S_S_S_S_S_S_S_S_S_S_S_S_S_S_S_S_S_S_S_S_S_S_S_S_S_S_S_S_S_S_S_S_S_S_S_S_S_S_S_S_S_S_S_S_S_S_S_S_S_S_S_S_S_S_S_S_S_S_S_S_S_S_S_S_S_S_S_S_S_S_S_S_S_S_S_S_S_S_S_S_S_S_S_S_S_S_S_S_S_S_S_S_S_S_S_S_S_S_S_S_S_S_S_S_S_S_S_S_S_S_S_S_S_S_S_S_S_S_S_S_S_S_S__param_305,
	.param .u64 .ptr .align 1 _Z4racePiS_S_S_S_S_S_S_S_S_S_S_S_S_S_S_S_S_S_S_S_S_S_S_S_S_S_S_S_S_S_S_S_S_S_S_S_S_S_S_S_S_S_S_S_S_S_S_S_S_S_S_S_S_S_S_S_S_S_S_S_S_S_S_S_S_S_S_S_S_S_S_S_S_S_S_S_S_S_S_S_S_S_S_S_S_S_S_S_S_S_S_S_S_S_S_S_S_S_S_S_S_S_S_S_S_S_S_S_S_S_S_S_S_S_S_S_S_S_S_S_S_S_S_S_S_S_S_S_S_S_S_S_S_S_S_S_S_S_S_S_S_S_S_S_S_S_S_S_S_S_S_S_S_S_S_S_S_S_S_S_S_S_S_S_S_S_S_S_S_S_S_S_S_S_S_S_S_S_S_S_S_S_S_S_S_S_S_S_S_S_S_S_S_S_S_S_S_S_S_S_S_S_S_S_S_S_S_S_S_S_S_S_S_S_S_S_S_S_S_S_S_S_S_S_S_S_S_S_S_S_S_S_S_S_S_S_S_S_S_S_S_S_S_S_S_S_S_S_S_S_S_S_S_S_S_S_S_S_S_S_S_S_S_S_S_S_S_S_S_S_S_S_S_S_S_S_S_S_S_S_S_S_S_S_S_S_S_S_S_S_S_S_S_S_S_S_S_S_S_S_S_S_S_S_S_S_S_S_S_S_S_S_S_S_S_S_S_S_S_S_S_S_S_S_S_S_S_S_S_S_S_S_S_S_S_S_S_S_S_S_S_S_S_S_S_S_S_S_S_S_S_S_S_S_S_S_S_S_S_S_S_S_S_S_S_S_S_S_S_S_S_S_S_S_S_S_S_S_S_S_S_S_S_S_S_S_S_S_S_S_S_S_S_S_S_S_S_S_S_S_S_S_S_S_S_S_S_S_S_S_S_S_S_S_S_S_S_S_S_S_S_S_S_S_S_S_S_S_S_S_S_S_S_S_S_S_S_S_S_S_S_S_S_S_S_S_S_S_S_S_S_S_S_S_S_S_S_S_S_S_S_S_S_S_S_S_S_S_S_S_S_S_S_S_S_S_S_S_S_S_S_S_S_S_S_S_S_S_S_S_S_S_S_S_S_S_S_S_S_S_S_S_S_S_S_S_S_S_S_S_S__param_306,
	.param .u64 .ptr .align 1 _Z4racePiS_S_S_S_S_S_S_S_S_S_S_S_S_S_S_S_S_S_S_S_S_S_S_S_S_S_S_S_S_S_S_S_S_S_S_S_S_S_S_S_S_S_S_S_S_S_S_S_S_S_S_S_S_S_S_S_S_S_S_S_S_S_S_S_S_S_S_S_S_S_S_S_S_S_S_S_S_S_S_S_S_S_S_S_S_S_S_S_S_S_S_S_S_S_S_S_S_S_S_S_S_S_S_S_S_S_S_S_S_S_S_S_S_S_S_S_S_S_S_S_S_S_S_S_S_S_S_S_S_S_S_S_S_S_S_S_S_S_S_S_S_S_S_S_S_S_S_S_S_S_S_S_S_S_S_S_S_S_S_S_S_S_S_S_S_S_S_S_S_S_S_S_S_S_S_S_S_S_S_S_S_S_S_S_S_S_S_S_S_S_S_S_S_S_S_S_S_S_S_S_S_S_S_S_S_S_S_S_S_S_S_S_S_S_S_S_S_S_S_S_S_S_S_S_S_S_S_S_S_S_S_S_S_S_S_S_S_S_S_S_S_S_S_S_S_S_S_S_S_S_S_S_S_S_S_S_S_S_S_S_S_S_S_S_S_S_S_S_S_S_S_S_S_S_S_S_S_S_S_S_S_S_S_S_S_S_S_S_S_S_S_S_S_S_S_S_S_S_S_S_S_S_S_S_S_S_S_S_S_S_S_S_S_S_S_S_S_S_S_S_S_S_S_S_S_S_S_S_S_S_S_S_S_S_S_S_S_S_S_S_S_S_S_S_S_S_S_S_S_S_S_S_S_S_S_S_S_S_S_S_S_S_S_S_S_S_S_S_S_S_S_S_S_S_S_S_S_S_S_S_S_S_S_S_S_S_S_S_S_S_S_S_S_S_S_S_S_S_S_S_S_S_S_S_S_S_S_S_S_S_S_S_S_S_S_S_S_S_S_S_S_S_S_S_S_S_S_S_S_S_S_S_S_S_S_S_S_S_S_S_S_S_S_S_S_S_S_S_S_S_S_S_S_S_S_S_S_S_S_S_S_S_S_S_S_S_S_S_S_S_S_S_S_S_S_S_S_S_S_S_S_S_S_S_S_S_S_S_S_S_S_S_S_S_S_S_S_S_S_S_S_S_S_S_S_S_S_S_S_S_S__param_307,
	.param .u64 .ptr .align 1 _Z4racePiS_S_S_S_S_S_S_S_S_S_S_S_S_S_S_S_S_S_S_S_S_S_S_S_S_S_S_S_S_S_S_S_S_S_S_S_S_S_S_S_S_S_S_S_S_S_S_S_S_S_S_S_S_S_S_S_S_S_S_S_S_S_S_S_S_S_S_S_S_S_S_S_S_S_S_S_S_S_S_S_S_S_S_S_S_S_S_S_S_S_S_S_S_S_S_S_S_S_S_S_S_S_S_S_S_S_S_S_S_S_S_S_S_S_S_S_S_S_S_S_S_S_S_S_S_S_S_S_S_S_S_S_S_S_S_S_S_S_S_S_S_S_S_S_S_S_S_S_S_S_S_S_S_S_S_S_S_S_S_S_S_S_S_S_S_S_S_S_S_S_S_S_S_S_S_S_S_S_S_S_S_S_S_S_S_S_S_S_S_S_S_S_S_S_S_S_S_S_S_S_S_S_S_S_S_S_S_S_S_S_S_S_S_S_S_S_S_S_S_S_S_S_S_S_S_S_S_S_S_S_S_S_S_S_S_S_S_S_S_S_S_S_S_S_S_S_S_S_S_S_S_S_S_S_S_S_S_S_S_S_S_S_S_S_S_S_S_S_S_S_S_S_S_S_S_S_S_S_S_S_S_S_S_S_S_S_S_S_S_S_S_S_S_S_S_S_S_S_S_S_S_S_S_S_S_S_S_S_S_S_S_S_S_S_S_S_S_S_S_S_S_S_S_S_S_S_S_S_S_S_S_S_S_S_S_S_S_S_S_S_S_S_S_S_S_S_S_S_S_S_S_S_S_S_S_S_S_S_S_S_S_S_S_S_S_S_S_S_S_S_S_S_S_S_S_S_S_S_S_S_S_S_S_S_S_S_S_S_S_S_S_S_S_S_S_S_S_S_S_S_S_S_S_S_S_S_S_S_S_S_S_S_S_S_S_S_S_S_S_S_S_S_S_S_S_S_S_S_S_S_S_S_S_S_S_S_S_S_S_S_S_S_S_S_S_S_S_S_S_S_S_S_S_S_S_S_S_S_S_S_S_S_S_S_S_S_S_S_S_S_S_S_S_S_S_S_S_S_S_S_S_S_S_S_S_S_S_S_S_S_S_S_S_S_S_S_S_S_S_S_S_S_S_S_S_S_S_S_S_S_S__param_308,
	.param .u64 .ptr .align 1 _Z4racePiS_S_S_S_S_S_S_S_S_S_S_S_S_S_S_S_S_S_S_S_S_S_S_S_S_S_S_S_S_S_S_S_S_S_S_S_S_S_S_S_S_S_S_S_S_S_S_S_S_S_S_S_S_S_S_S_S_S_S_S_S_S_S_S_S_S_S_S_S_S_S_S_S_S_S_S_S_S_S_S_S_S_S_S_S_S_S_S_S_S_S_S_S_S_S_S_S_S_S_S_S_S_S_S_S_S_S_S_S_S_S_S_S_S_S_S_S_S_S_S_S_S_S_S_S_S_S_S_S_S_S_S_S_S_S_S_S_S_S_S_S_S_S_S_S_S_S_S_S_S_S_S_S_S_S_S_S_S_S_S_S_S_S_S_S_S_S_S_S_S_S_S_S_S_S_S_S_S_S_S_S_S_S_S_S_S_S_S_S_S_S_S_S_S_S_S_S_S_S_S_S_S_S_S_S_S_S_S_S_S_S_S_S_S_S_S_S_S_S_S_S_S_S_S_S_S_S_S_S_S_S_S_S_S_S_S_S_S_S_S_S_S_S_S_S_S_S_S_S_S_S_S_S_S_S_S_S_S_S_S_S_S_S_S_S_S_S_S_S_S_S_S_S_S_S_S_S_S_S_S_S_S_S_S_S_S_S_S_S_S_S_S_S_S_S_S_S_S_S_S_S_S_S_S_S_S_S_S_S_S_S_S_S_S_S_S_S_S_S_S_S_S_S_S_S_S_S_S_S_S_S_S_S_S_S_S_S_S_S_S_S_S_S_S_S_S_S_S_S_S_S_S_S_S_S_S_S_S_S_S_S_S_S_S_S_S_S_S_S_S_S_S_S_S_S_S_S_S_S_S_S_S_S_S_S_S_S_S_S_S_S_S_S_S_S_S_S_S_S_S_S_S_S_S_S_S_S_S_S_S_S_S_S_S_S_S_S_S_S_S_S_S_S_S_S_S_S_S_S_S_S_S_S_S_S_S_S_S_S_S_S_S_S_S_S_S_S_S_S_S_S_S_S_S_S_S_S_S_S_S_S_S_S_S_S_S_S_S_S_S_S_S_S_S_S_S_S_S_S_S_S_S_S_S_S_S_S_S_S_S_S_S_S_S_S_S_S_S_S_S_S_S_S_S_S_S_S_S_S_S_S__param_309,
	.param .u64 .ptr .align 1 _Z4racePiS_S_S_S_S_S_S_S_S_S_S_S_S_S_S_S_S_S_S_S_S_S_S_S_S_S_S_S_S_S_S_S_S_S_S_S_S_S_S_S_S_S_S_S_S_S_S_S_S_S_S_S_S_S_S_S_S_S_S_S_S_S_S_S_S_S_S_S_S_S_S_S_S_S_S_S_S_S_S_S_S_S_S_S_S_S_S_S_S_S_S_S_S_S_S_S_S_S_S_S_S_S_S_S_S_S_S_S_S_S_S_S_S_S_S_S_S_S_S_S_S_S_S_S_S_S_S_S_S_S_S_S_S_S_S_S_S_S_S_S_S_S_S_S_S_S_S_S_S_S_S_S_S_S_S_S_S_S_S_S_S_S_S_S_S_S_S_S_S_S_S_S_S_S_S_S_S_S_S_S_S_S_S_S_S_S_S_S_S_S_S_S_S_S_S_S_S_S_S_S_S_S_S_S_S_S_S_S_S_S_S_S_S_S_S_S_S_S_S_S_S_S_S_S_S_S_S_S_S_S_S_S_S_S_S_S_S_S_S_S_S_S_S_S_S_S_S_S_S_S_S_S_S_S_S_S_S_S_S_S_S_S_S_S_S_S_S_S_S_S_S_S_S_S_S_S_S_S_S_S_S_S_S_S_S_S_S_S_S_S_S_S_S_S_S_S_S_S_S_S_S_S_S_S_S_S_S_S_S_S_S_S_S_S_S_S_S_S_S_S_S_S_S_S_S_S_S_S_S_S_S_S_S_S_S_S_S_S_S_S_S_S_S_S_S_S_S_S_S_S_S_S_S_S_S_S_S_S_S_S_S_S_S_S_S_S_S_S_S_S_S_S_S_S_S_S_S_S_S_S_S_S_S_S_S_S_S_S_S_S_S_S_S_S_S_S_S_S_S_S_S_S_S_S_S_S_S_S_S_S_S_S_S_S_S_S_S_S_S_S_S_S_S_S_S_S_S_S_S_S_S_S_S_S_S_S_S_S_S_S_S_S_S_S_S_S_S_S_S_S_S_S_S_S_S_S_S_S_S_S_S_S_S_S_S_S_S_S_S_S_S_S_S_S_S_S_S_S_S_S_S_S_S_S_S_S_S_S_S_S_S_S_S_S_S_S_S_S_S_S_S_S_S_S_S_S_S_S_S_S_S__param_310,
	.param .u64 .ptr .align 1 _Z4racePiS_S_S_S_S_S_S_S_S_S_S_S_S_S_S_S_S_S_S_S_S_S_S_S_S_S_S_S_S_S_S_S_S_S_S_S_S_S_S_S_S_S_S_S_S_S_S_S_S_S_S_S_S_S_S_S_S_S_S_S_S_S_S_S_S_S_S_S_S_S_S_S_S_S_S_S_S_S_S_S_S_S_S_S_S_S_S_S_S_S_S_S_S_S_S_S_S_S_S_S_S_S_S_S_S_S_S_S_S_S_S_S_S_S_S_S_S_S_S_S_S_S_S_S_S_S_S_S_S_S_S_S_S_S_S_S_S_S_S_S_S_S_S_S_S_S_S_S_S_S_S_S_S_S_S_S_S_S_S_S_S_S_S_S_S_S_S_S_S_S_S_S_S_S_S_S_S_S_S_S_S_S_S_S_S_S_S_S_S_S_S_S_S_S_S_S_S_S_S_S_S_S_S_S_S_S_S_S_S_S_S_S_S_S_S_S_S_S_S_S_S_S_S_S_S_S_S_S_S_S_S_S_S_S_S_S_S_S_S_S_S_S_S_S_S_S_S_S_S_S_S_S_S_S_S_S_S_S_S_S_S_S_S_S_S_S_S_S_S_S_S_S_S_S_S_S_S_S_S_S_S_S_S_S_S_S_S_S_S_S_S_S_S_S_S_S_S_S_S_S_S_S_S_S_S_S_S_S_S_S_S_S_S_S_S_S_S_S_S_S_S_S_S_S_S_S_S_S_S_S_S_S_S_S_S_S_S_S_S_S_S_S_S_S_S_S_S_S_S_S_S_S_S_S_S_S_S_S_S_S_S_S_S_S_S_S_S_S_S_S_S_S_S_S_S_S_S_S_S_S_S_S_S_S_S_S_S_S_S_S_S_S_S_S_S_S_S_S_S_S_S_S_S_S_S_S_S_S_S_S_S_S_S_S_S_S_S_S_S_S_S_S_S_S_S_S_S_S_S_S_S_S_S_S_S_S_S_S_S_S_S_S_S_S_S_S_S_S_S_S_S_S_S_S_S_S_S_S_S_S_S_S_S_S_S_S_S_S_S_S_S_S_S_S_S_S_S_S_S_S_S_S_S_S_S_S_S_S_S_S_S_S_S_S_S_S_S_S_S_S_S_S_S_S_S_S_S_S_S_S_S__param_311,
	.param .u64 .ptr .align 1 _Z4racePiS_S_S_S_S_S_S_S_S_S_S_S_S_S_S_S_S_S_S_S_S_S_S_S_S_S_S_S_S_S_S_S_S_S_S_S_S_S_S_S_S_S_S_S_S_S_S_S_S_S_S_S_S_S_S_S_S_S_S_S_S_S_S_S_S_S_S_S_S_S_S_S_S_S_S_S_S_S_S_S_S_S_S_S_S_S_S_S_S_S_S_S_S_S_S_S_S_S_S_S_S_S_S_S_S_S_S_S_S_S_S_S_S_S_S_S_S_S_S_S_S_S_S_S_S_S_S_S_S_S_S_S_S_S_S_S_S_S_S_S_S_S_S_S_S_S_S_S_S_S_S_S_S_S_S_S_S_S_S_S_S_S_S_S_S_S_S_S_S_S_S_S_S_S_S_S_S_S_S_S_S_S_S_S_S_S_S_S_S_S_S_S_S_S_S_S_S_S_S_S_S_S_S_S_S_S_S_S_S_S_S_S_S_S_S_S_S_S_S_S_S_S_S_S_S_S_S_S_S_S_S_S_S_S_S_S_S_S_S_S_S_S_S_S_S_S_S_S_S_S_S_S_S_S_S_S_S_S_S_S_S_S_S_S_S_S_S_S_S_S_S_S_S_S_S_S_S_S_S_S_S_S_S_S_S_S_S_S_S_S_S_S_S_S_S_S_S_S_S_S_S_S_S_S_S_S_S_S_S_S_S_S_S_S_S_S_S_S_S_S_S_S_S_S_S_S_S_S_S_S_S_S_S_S_S_S_S_S_S_S_S_S_S_S_S_S_S_S_S_S_S_S_S_S_S_S_S_S_S_S_S_S_S_S_S_S_S_S_S_S_S_S_S_S_S_S_S_S_S_S_S_S_S_S_S_S_S_S_S_S_S_S_S_S_S_S_S_S_S_S_S_S_S_S_S_S_S_S_S_S_S_S_S_S_S_S_S_S_S_S_S_S_S_S_S_S_S_S_S_S_S_S_S_S_S_S_S_S_S_S_S_S_S_S_S_S_S_S_S_S_S_S_S_S_S_S_S_S_S_S_S_S_S_S_S_S_S_S_S_S_S_S_S_S_S_S_S_S_S_S_S_S_S_S_S_S_S_S_S_S_S_S_S_S_S_S_S_S_S_S_S_S_S_S_S_S_S_S_S_S_S__param_312,
	.param .u64 .ptr .align 1 _Z4racePiS_S_S_S_S_S_S_S_S_S_S_S_S_S_S_S_S_S_S_S_S_S_S_S_S_S_S_S_S_S_S_S_S_S_S_S_S_S_S_S_S_S_S_S_S_S_S_S_S_S_S_S_S_S_S_S_S_S_S_S_S_S_S_S_S_S_S_S_S_S_S_S_S_S_S_S_S_S_S_S_S_S_S_S_S_S_S_S_S_S_S_S_S_S_S_S_S_S_S_S_S_S_S_S_S_S_S_S_S_S_S_S_S_S_S_S_S_S_S_S_S_S_S_S_S_S_S_S_S_S_S_S_S_S_S_S_S_S_S_S_S_S_S_S_S_S_S_S_S_S_S_S_S_S_S_S_S_S_S_S_S_S_S_S_S_S_S_S_S_S_S_S_S_S_S_S_S_S_S_S_S_S_S_S_S_S_S_S_S_S_S_S_S_S_S_S_S_S_S_S_S_S_S_S_S_S_S_S_S_S_S_S_S_S_S_S_S_S_S_S_S_S_S_S_S_S_S_S_S_S_S_S_S_S_S_S_S_S_S_S_S_S_S_S_S_S_S_S_S_S_S_S_S_S_S_S_S_S_S_S_S_S_S_S_S_S_S_S_S_S_S_S_S_S_S_S_S_S_S_S_S_S_S_S_S_S_S_S_S_S_S_S_S_S_S_S_S_S_S_S_S_S_S_S_S_S_S_S_S_S_S_S_S_S_S_S_S_S_S_S_S_S_S_S_S_S_S_S_S_S_S_S_S_S_S_S_S_S_S_S_S_S_S_S_S_S_S_S_S_S_S_S_S_S_S_S_S_S_S_S_S_S_S_S_S_S_S_S_S_S_S_S_S_S_S_S_S_S_S_S_S_S_S_S_S_S_S_S_S_S_S_S_S_S_S_S_S_S_S_S_S_S_S_S_S_S_S_S_S_S_S_S_S_S_S_S_S_S_S_S_S_S_S_S_S_S_S_S_S_S_S_S_S_S_S_S_S_S_S_S_S_S_S_S_S_S_S_S_S_S_S_S_S_S_S_S_S_S_S_S_S_S_S_S_S_S_S_S_S_S_S_S_S_S_S_S_S_S_S_S_S_S_S_S_S_S_S_S_S_S_S_S_S_S_S_S_S_S_S_S_S_S_S_S_S_S_S_S_S_S_S__param_313,
	.param .u64 .ptr .align 1 _Z4racePiS_S_S_S_S_S_S_S_S_S_S_S_S_S_S_S_S_S_S_S_S_S_S_S_S_S_S_S_S_S_S_S_S_S_S_S_S_S_S_S_S_S_S_S_S_S_S_S_S_S_S_S_S_S_S_S_S_S_S_S_S_S_S_S_S_S_S_S_S_S_S_S_S_S_S_S_S_S_S_S_S_S_S_S_S_S_S_S_S_S_S_S_S_S_S_S_S_S_S_S_S_S_S_S_S_S_S_S_S_S_S_S_S_S_S_S_S_S_S_S_S_S_S_S_S_S_S_S_S_S_S_S_S_S_S_S_S_S_S_S_S_S_S_S_S_S_S_S_S_S_S_S_S_S_S_S_S_S_S_S_S_S_S_S_S_S_S_S_S_S_S_S_S_S_S_S_S_S_S_S_S_S_S_S_S_S_S_S_S_S_S_S_S_S_S_S_S_S_S_S_S_S_S_S_S_S_S_S_S_S_S_S_S_S_S_S_S_S_S_S_S_S_S_S_S_S_S_S_S_S_S_S_S_S_S_S_S_S_S_S_S_S_S_S_S_S_S_S_S_S_S_S_S_S_S_S_S_S_S_S_S_S_S_S_S_S_S_S_S_S_S_S_S_S_S_S_S_S_S_S_S_S_S_S_S_S_S_S_S_S_S_S_S_S_S_S_S_S_S_S_S_S_S_S_S_S_S_S_S_S_S_S_S_S_S_S_S_S_S_S_S_S_S_S_S_S_S_S_S_S_S_S_S_S_S_S_S_S_S_S_S_S_S_S_S_S_S_S_S_S_S_S_S_S_S_S_S_S_S_S_S_S_S_S_S_S_S_S_S_S_S_S_S_S_S_S_S_S_S_S_S_S_S_S_S_S_S_S_S_S_S_S_S_S_S_S_S_S_S_S_S_S_S_S_S_S_S_S_S_S_S_S_S_S_S_S_S_S_S_S_S_S_S_S_S_S_S_S_S_S_S_S_S_S_S_S_S_S_S_S_S_S_S_S_S_S_S_S_S_S_S_S_S_S_S_S_S_S_S_S_S_S_S_S_S_S_S_S_S_S_S_S_S_S_S_S_S_S_S_S_S_S_S_S_S_S_S_S_S_S_S_S_S_S_S_S_S_S_S_S_S_S_S_S_S_S_S_S_S_S_S__param_314,
	.param .u64 .ptr .align 1 _Z4racePiS_S_S_S_S_S_S_S_S_S_S_S_S_S_S_S_S_S_S_S_S_S_S_S_S_S_S_S_S_S_S_S_S_S_S_S_S_S_S_S_S_S_S_S_S_S_S_S_S_S_S_S_S_S_S_S_S_S_S_S_S_S_S_S_S_S_S_S_S_S_S_S_S_S_S_S_S_S_S_S_S_S_S_S_S_S_S_S_S_S_S_S_S_S_S_S_S_S_S_S_S_S_S_S_S_S_S_S_S_S_S_S_S_S_S_S_S_S_S_S_S_S_S_S_S_S_S_S_S_S_S_S_S_S_S_S_S_S_S_S_S_S_S_S_S_S_S_S_S_S_S_S_S_S_S_S_S_S_S_S_S_S_S_S_S_S_S_S_S_S_S_S_S_S_S_S_S_S_S_S_S_S_S_S_S_S_S_S_S_S_S_S_S_S_S_S_S_S_S_S_S_S_S_S_S_S_S_S_S_S_S_S_S_S_S_S_S_S_S_S_S_S_S_S_S_S_S_S_S_S_S_S_S_S_S_S_S_S_S_S_S_S_S_S_S_S_S_S_S_S_S_S_S_S_S_S_S_S_S_S_S_S_S_S_S_S_S_S_S_S_S_S_S_S_S_S_S_S_S_S_S_S_S_S_S_S_S_S_S_S_S_S_S_S_S_S_S_S_S_S_S_S_S_S_S_S_S_S_S_S_S_S_S_S_S_S_S_S_S_S_S_S_S_S_S_S_S_S_S_S_S_S_S_S_S_S_S_S_S_S_S_S_S_S_S_S_S_S_S_S_S_S_S_S_S_S_S_S_S_S_S_S_S_S_S_S_S_S_S_S_S_S_S_S_S_S_S_S_S_S_S_S_S_S_S_S_S_S_S_S_S_S_S_S_S_S_S_S_S_S_S_S_S_S_S_S_S_S_S_S_S_S_S_S_S_S_S_S_S_S_S_S_S_S_S_S_S_S_S_S_S_S_S_S_S_S_S_S_S_S_S_S_S_S_S_S_S_S_S_S_S_S_S_S_S_S_S_S_S_S_S_S_S_S_S_S_S_S_S_S_S_S_S_S_S_S_S_S_S_S_S_S_S_S_S_S_S_S_S_S_S_S_S_S_S_S_S_S_S_S_S_S_S_S_S_S_S_S_S_S_S__param_315,
	.param .u64 .ptr .align 1 _Z4racePiS_S_S_S_S_S_S_S_S_S_S_S_S_S_S_S_S_S_S_S_S_S_S_S_S_S_S_S_S_S_S_S_S_S_S_S_S_S_S_S_S_S_S_S_S_S_S_S_S_S_S_S_S_S_S_S_S_S_S_S_S_S_S_S_S_S_S_S_S_S_S_S_S_S_S_S_S_S_S_S_S_S_S_S_S_S_S_S_S_S_S_S_S_S_S_S_S_S_S_S_S_S_S_S_S_S_S_S_S_S_S_S_S_S_S_S_S_S_S_S_S_S_S_S_S_S_S_S_S_S_S_S_S_S_S_S_S_S_S_S_S_S_S_S_S_S_S_S_S_S_S_S_S_S_S_S_S_S_S_S_S_S_S_S_S_S_S_S_S_S_S_S_S_S_S_S_S_S_S_S_S_S_S_S_S_S_S_S_S_S_S_S_S_S_S_S_S_S_S_S_S_S_S_S_S_S_S_S_S_S_S_S_S_S_S_S_S_S_S_S_S_S_S_S_S_S_S_S_S_S_S_S_S_S_S_S_S_S_S_S_S_S_S_S_S_S_S_S_S_S_S_S_S_S_S_S_S_S_S_S_S_S_S_S_S_S_S_S_S_S_S_S_S_S_S_S_S_S_S_S_S_S_S_S_S_S_S_S_S_S_S_S_S_S_S_S_S_S_S_S_S_S_S_S_S_S_S_S_S_S_S_S_S_S_S_S_S_S_S_S_S_S_S_S_S_S_S_S_S_S_S_S_S_S_S_S_S_S_S_S_S_S_S_S_S_S_S_S_S_S_S_S_S_S_S_S_S_S_S_S_S_S_S_S_S_S_S_S_S_S_S_S_S_S_S_S_S_S_S_S_S_S_S_S_S_S_S_S_S_S_S_S_S_S_S_S_S_S_S_S_S_S_S_S_S_S_S_S_S_S_S_S_S_S_S_S_S_S_S_S_S_S_S_S_S_S_S_S_S_S_S_S_S_S_S_S_S_S_S_S_S_S_S_S_S_S_S_S_S_S_S_S_S_S_S_S_S_S_S_S_S_S_S_S_S_S_S_S_S_S_S_S_S_S_S_S_S_S_S_S_S_S_S_S_S_S_S_S_S_S_S_S_S_S_S_S_S_S_S_S_S_S_S_S_S_S_S_S_S_S_S__param_316,
	.param .u64 .ptr .align 1 _Z4racePiS_S_S_S_S_S_S_S_S_S_S_S_S_S_S_S_S_S_S_S_S_S_S_S_S_S_S_S_S_S_S_S_S_S_S_S_S_S_S_S_S_S_S_S_S_S_S_S_S_S_S_S_S_S_S_S_S_S_S_S_S_S_S_S_S_S_S_S_S_S_S_S_S_S_S_S_S_S_S_S_S_S_S_S_S_S_S_S_S_S_S_S_S_S_S_S_S_S_S_S_S_S_S_S_S_S_S_S_S_S_S_S_S_S_S_S_S_S_S_S_S_S_S_S_S_S_S_S_S_S_S_S_S_S_S_S_S_S_S_S_S_S_S_S_S_S_S_S_S_S_S_S_S_S_S_S_S_S_S_S_S_S_S_S_S_S_S_S_S_S_S_S_S_S_S_S_S_S_S_S_S_S_S_S_S_S_S_S_S_S_S_S_S_S_S_S_S_S_S_S_S_S_S_S_S_S_S_S_S_S_S_S_S_S_S_S_S_S_S_S_S_S_S_S_S_S_S_S_S_S_S_S_S_S_S_S_S_S_S_S_S_S_S_S_S_S_S_S_S_S_S_S_S_S_S_S_S_S_S_S_S_S_S_S_S_S_S_S_S_S_S_S_S_S_S_S_S_S_S_S_S_S_S_S_S_S_S_S_S_S_S_S_S_S_S_S_S_S_S_S_S_S_S_S_S_S_S_S_S_S_S_S_S_S_S_S_S_S_S_S_S_S_S_S_S_S_S_S_S_S_S_S_S_S_S_S_S_S_S_S_S_S_S_S_S_S_S_S_S_S_S_S_S_S_S_S_S_S_S_S_S_S_S_S_S_S_S_S_S_S_S_S_S_S_S_S_S_S_S_S_S_S_S_S_S_S_S_S_S_S_S_S_S_S_S_S_S_S_S_S_S_S_S_S_S_S_S_S_S_S_S_S_S_S_S_S_S_S_S_S_S_S_S_S_S_S_S_S_S_S_S_S_S_S_S_S_S_S_S_S_S_S_S_S_S_S_S_S_S_S_S_S_S_S_S_S_S_S_S_S_S_S_S_S_S_S_S_S_S_S_S_S_S_S_S_S_S_S_S_S_S_S_S_S_S_S_S_S_S_S_S_S_S_S_S_S_S_S_S_S_S_S_S_S_S_S_S_S_S_S_S__param_317,
	.param .u64 .ptr .align 1 _Z4racePiS_S_S_S_S_S_S_S_S_S_S_S_S_S_S_S_S_S_S_S_S_S_S_S_S_S_S_S_S_S_S_S_S_S_S_S_S_S_S_S_S_S_S_S_S_S_S_S_S_S_S_S_S_S_S_S_S_S_S_S_S_S_S_S_S_S_S_S_S_S_S_S_S_S_S_S_S_S_S_S_S_S_S_S_S_S_S_S_S_S_S_S_S_S_S_S_S_S_S_S_S_S_S_S_S_S_S_S_S_S_S_S_S_S_S_S_S_S_S_S_S_S_S_S_S_S_S_S_S_S_S_S_S_S_S_S_S_S_S_S_S_S_S_S_S_S_S_S_S_S_S_S_S_S_S_S_S_S_S_S_S_S_S_S_S_S_S_S_S_S_S_S_S_S_S_S_S_S_S_S_S_S_S_S_S_S_S_S_S_S_S_S_S_S_S_S_S_S_S_S_S_S_S_S_S_S_S_S_S_S_S_S_S_S_S_S_S_S_S_S_S_S_S_S_S_S_S_S_S_S_S_S_S_S_S_S_S_S_S_S_S_S_S_S_S_S_S_S_S_S_S_S_S_S_S_S_S_S_S_S_S_S_S_S_S_S_S_S_S_S_S_S_S_S_S_S_S_S_S_S_S_S_S_S_S_S_S_S_S_S_S_S_S_S_S_S_S_S_S_S_S_S_S_S_S_S_S_S_S_S_S_S_S_S_S_S_S_S_S_S_S_S_S_S_S_S_S_S_S_S_S_S_S_S_S_S_S_S_S_S_S_S_S_S_S_S_S_S_S_S_S_S_S_S_S_S_S_S_S_S_S_S_S_S_S_S_S_S_S_S_S_S_S_S_S_S_S_S_S_S_S_S_S_S_S_S_S_S_S_S_S_S_S_S_S_S_S_S_S_S_S_S_S_S_S_S_S_S_S_S_S_S_S_S_S_S_S_S_S_S_S_S_S_S_S_S_S_S_S_S_S_S_S_S_S_S_S_S_S_S_S_S_S_S_S_S_S_S_S_S_S_S_S_S_S_S_S_S_S_S_S_S_S_S_S_S_S_S_S_S_S_S_S_S_S_S_S_S_S_S_S_S_S_S_S_S_S_S_S_S_S_S_S_S_S_S_S_S_S_S_S_S_S_S_S_S_S_S_S_S_S__param_318,
	.param .u64 .ptr .align 1 _Z4racePiS_S_S_S_S_S_S_S_S_S_S_S_S_S_S_S_S_S_S_S_S_S_S_S_S_S_S_S_S_S_S_S_S_S_S_S_S_S_S_S_S_S_S_S_S_S_S_S_S_S_S_S_S_S_S_S_S_S_S_S_S_S_S_S_S_S_S_S_S_S_S_S_S_S_S_S_S_S_S_S_S_S_S_S_S_S_S_S_S_S_S_S_S_S_S_S_S_S_S_S_S_S_S_S_S_S_S_S_S_S_S_S_S_S_S_S_S_S_S_S_S_S_S_S_S_S_S_S_S_S_S_S_S_S_S_S_S_S_S_S_S_S_S_S_S_S_S_S_S_S_S_S_S_S_S_S_S_S_S_S_S_S_S_S_S_S_S_S_S_S_S_S_S_S_S_S_S_S_S_S_S_S_S_S_S_S_S_S_S_S_S_S_S_S_S_S_S_S_S_S_S_S_S_S_S_S_S_S_S_S_S_S_S_S_S_S_S_S_S_S_S_S_S_S_S_S_S_S_S_S_S_S_S_S_S_S_S_S_S_S_S_S_S_S_S_S_S_S_S_S_S_S_S_S_S_S_S_S_S_S_S_S_S_S_S_S_S_S_S_S_S_S_S_S_S_S_S_S_S_S_S_S_S_S_S_S_S_S_S_S_S_S_S_S_S_S_S_S_S_S_S_S_S_S_S_S_S_S_S_S_S_S_S_S_S_S_S_S_S_S_S_S_S_S_S_S_S_S_S_S_S_S_S_S_S_S_S_S_S_S_S_S_S_S_S_S_S_S_S_S_S_S_S_S_S_S_S_S_S_S_S_S_S_S_S_S_S_S_S_S_S_S_S_S_S_S_S_S_S_S_S_S_S_S_S_S_S_S_S_S_S_S_S_S_S_S_S_S_S_S_S_S_S_S_S_S_S_S_S_S_S_S_S_S_S_S_S_S_S_S_S_S_S_S_S_S_S_S_S_S_S_S_S_S_S_S_S_S_S_S_S_S_S_S_S_S_S_S_S_S_S_S_S_S_S_S_S_S_S_S_S_S_S_S_S_S_S_S_S_S_S_S_S_S_S_S_S_S_S_S_S_S_S_S_S_S_S_S_S_S_S_S_S_S_S_S_S_S_S_S_S_S_S_S_S_S_S_S_S_S_S__param_319,
	.param .u64 .ptr .align 1 _Z4racePiS_S_S_S_S_S_S_S_S_S_S_S_S_S_S_S_S_S_S_S_S_S_S_S_S_S_S_S_S_S_S_S_S_S_S_S_S_S_S_S_S_S_S_S_S_S_S_S_S_S_S_S_S_S_S_S_S_S_S_S_S_S_S_S_S_S_S_S_S_S_S_S_S_S_S_S_S_S_S_S_S_S_S_S_S_S_S_S_S_S_S_S_S_S_S_S_S_S_S_S_S_S_S_S_S_S_S_S_S_S_S_S_S_S_S_S_S_S_S_S_S_S_S_S_S_S_S_S_S_S_S_S_S_S_S_S_S_S_S_S_S_S_S_S_S_S_S_S_S_S_S_S_S_S_S_S_S_S_S_S_S_S_S_S_S_S_S_S_S_S_S_S_S_S_S_S_S_S_S_S_S_S_S_S_S_S_S_S_S_S_S_S_S_S_S_S_S_S_S_S_S_S_S_S_S_S_S_S_S_S_S_S_S_S_S_S_S_S_S_S_S_S_S_S_S_S_S_S_S_S_S_S_S_S_S_S_S_S_S_S_S_S_S_S_S_S_S_S_S_S_S_S_S_S_S_S_S_S_S_S_S_S_S_S_S_S_S_S_S_S_S_S_S_S_S_S_S_S_S_S_S_S_S_S_S_S_S_S_S_S_S_S_S_S_S_S_S_S_S_S_S_S_S_S_S_S_S_S_S_S_S_S_S_S_S_S_S_S_S_S_S_S_S_S_S_S_S_S_S_S_S_S_S_S_S_S_S_S_S_S_S_S_S_S_S_S_S_S_S_S_S_S_S_S_S_S_S_S_S_S_S_S_S_S_S_S_S_S_S_S_S_S_S_S_S_S_S_S_S_S_S_S_S_S_S_S_S_S_S_S_S_S_S_S_S_S_S_S_S_S_S_S_S_S_S_S_S_S_S_S_S_S_S_S_S_S_S_S_S_S_S_S_S_S_S_S_S_S_S_S_S_S_S_S_S_S_S_S_S_S_S_S_S_S_S_S_S_S_S_S_S_S_S_S_S_S_S_S_S_S_S_S_S_S_S_S_S_S_S_S_S_S_S_S_S_S_S_S_S_S_S_S_S_S_S_S_S_S_S_S_S_S_S_S_S_S_S_S_S_S_S_S_S_S_S_S_S_S_S_S_S__param_320,
	.param .u64 .ptr .align 1 _Z4racePiS_S_S_S_S_S_S_S_S_S_S_S_S_S_S_S_S_S_S_S_S_S_S_S_S_S_S_S_S_S_S_S_S_S_S_S_S_S_S_S_S_S_S_S_S_S_S_S_S_S_S_S_S_S_S_S_S_S_S_S_S_S_S_S_S_S_S_S_S_S_S_S_S_S_S_S_S_S_S_S_S_S_S_S_S_S_S_S_S_S_S_S_S_S_S_S_S_S_S_S_S_S_S_S_S_S_S_S_S_S_S_S_S_S_S_S_S_S_S_S_S_S_S_S_S_S_S_S_S_S_S_S_S_S_S_S_S_S_S_S_S_S_S_S_S_S_S_S_S_S_S_S_S_S_S_S_S_S_S_S_S_S_S_S_S_S_S_S_S_S_S_S_S_S_S_S_S_S_S_S_S_S_S_S_S_S_S_S_S_S_S_S_S_S_S_S_S_S_S_S_S_S_S_S_S_S_S_S_S_S_S_S_S_S_S_S_S_S_S_S_S_S_S_S_S_S_S_S_S_S_S_S_S_S_S_S_S_S_S_S_S_S_S_S_S_S_S_S_S_S_S_S_S_S_S_S_S_S_S_S_S_S_S_S_S_S_S_S_S_S_S_S_S_S_S_S_S_S_S_S_S_S_S_S_S_S_S_S_S_S_S_S_S_S_S_S_S_S_S_S_S_S_S_S_S_S_S_S_S_S_S_S_S_S_S_S_S_S_S_S_S_S_S_S_S_S_S_S_S_S_S_S_S_S_S_S_S_S_S_S_S_S_S_S_S_S_S_S_S_S_S_S_S_S_S_S_S_S_S_S_S_S_S_S_S_S_S_S_S_S_S_S_S_S_S_S_S_S_S_S_S_S_S_S_S_S_S_S_S_S_S_S_S_S_S_S_S_S_S_S_S_S_S_S_S_S_S_S_S_S_S_S_S_S_S_S_S_S_S_S_S_S_S_S_S_S_S_S_S_S_S_S_S_S_S_S_S_S_S_S_S_S_S_S_S_S_S_S_S_S_S_S_S_S_S_S_S_S_S_S_S_S_S_S_S_S_S_S_S_S_S_S_S_S_S_S_S_S_S_S_S_S_S_S_S_S_S_S_S_S_S_S_S_S_S_S_S_S_S_S_S_S_S_S_S_S_S_S_S_S_S__param_321,
	.param .u64 .ptr .align 1 _Z4racePiS_S_S_S_S_S_S_S_S_S_S_S_S_S_S_S_S_S_S_S_S_S_S_S_S_S_S_S_S_S_S_S_S_S_S_S_S_S_S_S_S_S_S_S_S_S_S_S_S_S_S_S_S_S_S_S_S_S_S_S_S_S_S_S_S_S_S_S_S_S_S_S_S_S_S_S_S_S_S_S_S_S_S_S_S_S_S_S_S_S_S_S_S_S_S_S_S_S_S_S_S_S_S_S_S_S_S_S_S_S_S_S_S_S_S_S_S_S_S_S_S_S_S_S_S_S_S_S_S_S_S_S_S_S_S_S_S_S_S_S_S_S_S_S_S_S_S_S_S_S_S_S_S_S_S_S_S_S_S_S_S_S_S_S_S_S_S_S_S_S_S_S_S_S_S_S_S_S_S_S_S_S_S_S_S_S_S_S_S_S_S_S_S_S_S_S_S_S_S_S_S_S_S_S_S_S_S_S_S_S_S_S_S_S_S_S_S_S_S_S_S_S_S_S_S_S_S_S_S_S_S_S_S_S_S_S_S_S_S_S_S_S_S_S_S_S_S_S_S_S_S_S_S_S_S_S_S_S_S_S_S_S_S_S_S_S_S_S_S_S_S_S_S_S_S_S_S_S_S_S_S_S_S_S_S_S_S_S_S_S_S_S_S_S_S_S_S_S_S_S_S_S_S_S_S_S_S_S_S_S_S_S_S_S_S_S_S_S_S_S_S_S_S_S_S_S_S_S_S_S_S_S_S_S_S_S_S_S_S_S_S_S_S_S_S_S_S_S_S_S_S_S_S_S_S_S_S_S_S_S_S_S_S_S_S_S_S_S_S_S_S_S_S_S_S_S_S_S_S_S_S_S_S_S_S_S_S_S_S_S_S_S_S_S_S_S_S_S_S_S_S_S_S_S_S_S_S_S_S_S_S_S_S_S_S_S_S_S_S_S_S_S_S_S_S_S_S_S_S_S_S_S_S_S_S_S_S_S_S_S_S_S_S_S_S_S_S_S_S_S_S_S_S_S_S_S_S_S_S_S_S_S_S_S_S_S_S_S_S_S_S_S_S_S_S_S_S_S_S_S_S_S_S_S_S_S_S_S_S_S_S_S_S_S_S_S_S_S_S_S_S_S_S_S_S_S_S_S_S_S_S__param_322,
	.param .u64 .ptr .align 1 _Z4racePiS_S_S_S_S_S_S_S_S_S_S_S_S_S_S_S_S_S_S_S_S_S_S_S_S_S_S_S_S_S_S_S_S_S_S_S_S_S_S_S_S_S_S_S_S_S_S_S_S_S_S_S_S_S_S_S_S_S_S_S_S_S_S_S_S_S_S_S_S_S_S_S_S_S_S_S_S_S_S_S_S_S_S_S_S_S_S_S_S_S_S_S_S_S_S_S_S_S_S_S_S_S_S_S_S_S_S_S_S_S_S_S_S_S_S_S_S_S_S_S_S_S_S_S_S_S_S_S_S_S_S_S_S_S_S_S_S_S_S_S_S_S_S_S_S_S_S_S_S_S_S_S_S_S_S_S_S_S_S_S_S_S_S_S_S_S_S_S_S_S_S_S_S_S_S_S_S_S_S_S_S_S_S_S_S_S_S_S_S_S_S_S_S_S_S_S_S_S_S_S_S_S_S_S_S_S_S_S_S_S_S_S_S_S_S_S_S_S_S_S_S_S_S_S_S_S_S_S_S_S_S_S_S_S_S_S_S_S_S_S_S_S_S_S_S_S_S_S_S_S_S_S_S_S_S_S_S_S_S_S_S_S_S_S_S_S_S_S_S_S_S_S_S_S_S_S_S_S_S_S_S_S_S_S_S_S_S_S_S_S_S_S_S_S_S_S_S_S_S_S_S_S_S_S_S_S_S_S_S_S_S_S_S_S_S_S_S_S_S_S_S_S_S_S_S_S_S_S_S_S_S_S_S_S_S_S_S_S_S_S_S_S_S_S_S_S_S_S_S_S_S_S_S_S_S_S_S_S_S_S_S_S_S_S_S_S_S_S_S_S_S_S_S_S_S_S_S_S_S_S_S_S_S_S_S_S_S_S_S_S_S_S_S_S_S_S_S_S_S_S_S_S_S_S_S_S_S_S_S_S_S_S_S_S_S_S_S_S_S_S_S_S_S_S_S_S_S_S_S_S_S_S_S_S_S_S_S_S_S_S_S_S_S_S_S_S_S_S_S_S_S_S_S_S_S_S_S_S_S_S_S_S_S_S_S_S_S_S_S_S_S_S_S_S_S_S_S_S_S_S_S_S_S_S_S_S_S_S_S_S_S_S_S_S_S_S_S_S_S_S_S_S_S_S_S_S_S_S_S_S_S__param_323,
	.param .u64 .ptr .align 1 _Z4racePiS_S_S_S_S_S_S_S_S_S_S_S_S_S_S_S_S_S_S_S_S_S_S_S_S_S_S_S_S_S_S_S_S_S_S_S_S_S_S_S_S_S_S_S_S_S_S_S_S_S_S_S_S_S_S_S_S_S_S_S_S_S_S_S_S_S_S_S_S_S_S_S_S_S_S_S_S_S_S_S_S_S_S_S_S_S_S_S_S_S_S_S_S_S_S_S_S_S_S_S_S_S_S_S_S_S_S_S_S_S_S_S_S_S_S_S_S_S_S_S_S_S_S_S_S_S_S_S_S_S_S_S_S_S_S_S_S_S_S_S_S_S_S_S_S_S_S_S_S_S_S_S_S_S_S_S_S_S_S_S_S_S_S_S_S_S_S_S_S_S_S_S_S_S_S_S_S_S_S_S_S_S_S_S_S_S_S_S_S_S_S_S_S_S_S_S_S_S_S_S_S_S_S_S_S_S_S_S_S_S_S_S_S_S_S_S_S_S_S_S_S_S_S_S_S_S_S_S_S_S_S_S_S_S_S_S_S_S_S_S_S_S_S_S_S_S_S_S_S_S_S_S_S_S_S_S_S_S_S_S_S_S_S_S_S_S_S_S_S_S_S_S_S_S_S_S_S_S_S_S_S_S_S_S_S_S_S_S_S_S_S_S_S_S_S_S_S_S_S_S_S_S_S_S_S_S_S_S_S_S_S_S_S_S_S_S_S_S_S_S_S_S_S_S_S_S_S_S_S_S_S_S_S_S_S_S_S_S_S_S_S_S_S_S_S_S_S_S_S_S_S_S_S_S_S_S_S_S_S_S_S_S_S_S_S_S_S_S_S_S_S_S_S_S_S_S_S_S_S_S_S_S_S_S_S_S_S_S_S_S_S_S_S_S_S_S_S_S_S_S_S_S_S_S_S_S_S_S_S_S_S_S_S_S_S_S_S_S_S_S_S_S_S_S_S_S_S_S_S_S_S_S_S_S_S_S_S_S_S_S_S_S_S_S_S_S_S_S_S_S_S_S_S_S_S_S_S_S_S_S_S_S_S_S_S_S_S_S_S_S_S_S_S_S_S_S_S_S_S_S_S_S_S_S_S_S_S_S_S_S_S_S_S_S_S_S_S_S_S_S_S_S_S_S_S_S_S_S_S_S_S__param_324,
	.param .u64 .ptr .align 1 _Z4racePiS_S_S_S_S_S_S_S_S_S_S_S_S_S_S_S_S_S_S_S_S_S_S_S_S_S_S_S_S_S_S_S_S_S_S_S_S_S_S_S_S_S_S_S_S_S_S_S_S_S_S_S_S_S_S_S_S_S_S_S_S_S_S_S_S_S_S_S_S_S_S_S_S_S_S_S_S_S_S_S_S_S_S_S_S_S_S_S_S_S_S_S_S_S_S_S_S_S_S_S_S_S_S_S_S_S_S_S_S_S_S_S_S_S_S_S_S_S_S_S_S_S_S_S_S_S_S_S_S_S_S_S_S_S_S_S_S_S_S_S_S_S_S_S_S_S_S_S_S_S_S_S_S_S_S_S_S_S_S_S_S_S_S_S_S_S_S_S_S_S_S_S_S_S_S_S_S_S_S_S_S_S_S_S_S_S_S_S_S_S_S_S_S_S_S_S_S_S_S_S_S_S_S_S_S_S_S_S_S_S_S_S_S_S_S_S_S_S_S_S_S_S_S_S_S_S_S_S_S_S_S_S_S_S_S_S_S_S_S_S_S_S_S_S_S_S_S_S_S_S_S_S_S_S_S_S_S_S_S_S_S_S_S_S_S_S_S_S_S_S_S_S_S_S_S_S_S_S_S_S_S_S_S_S_S_S_S_S_S_S_S_S_S_S_S_S_S_S_S_S_S_S_S_S_S_S_S_S_S_S_S_S_S_S_S_S_S_S_S_S_S_S_S_S_S_S_S_S_S_S_S_S_S_S_S_S_S_S_S_S_S_S_S_S_S_S_S_S_S_S_S_S_S_S_S_S_S_S_S_S_S_S_S_S_S_S_S_S_S_S_S_S_S_S_S_S_S_S_S_S_S_S_S_S_S_S_S_S_S_S_S_S_S_S_S_S_S_S_S_S_S_S_S_S_S_S_S_S_S_S_S_S_S_S_S_S_S_S_S_S_S_S_S_S_S_S_S_S_S_S_S_S_S_S_S_S_S_S_S_S_S_S_S_S_S_S_S_S_S_S_S_S_S_S_S_S_S_S_S_S_S_S_S_S_S_S_S_S_S_S_S_S_S_S_S_S_S_S_S_S_S_S_S_S_S_S_S_S_S_S_S_S_S_S_S_S_S_S_S_S_S_S_S_S_S_S_S_S_S_S_S__param_325,
	.param .u64 .ptr .align 1 _Z4racePiS_S_S_S_S_S_S_S_S_S_S_S_S_S_S_S_S_S_S_S_S_S_S_S_S_S_S_S_S_S_S_S_S_S_S_S_S_S_S_S_S_S_S_S_S_S_S_S_S_S_S_S_S_S_S_S_S_S_S_S_S_S_S_S_S_S_S_S_S_S_S_S_S_S_S_S_S_S_S_S_S_S_S_S_S_S_S_S_S_S_S_S_S_S_S_S_S_S_S_S_S_S_S_S_S_S_S_S_S_S_S_S_S_S_S_S_S_S_S_S_S_S_S_S_S_S_S_S_S_S_S_S_S_S_S_S_S_S_S_S_S_S_S_S_S_S_S_S_S_S_S_S_S_S_S_S_S_S_S_S_S_S_S_S_S_S_S_S_S_S_S_S_S_S_S_S_S_S_S_S_S_S_S_S_S_S_S_S_S_S_S_S_S_S_S_S_S_S_S_S_S_S_S_S_S_S_S_S_S_S_S_S_S_S_S_S_S_S_S_S_S_S_S_S_S_S_S_S_S_S_S_S_S_S_S_S_S_S_S_S_S_S_S_S_S_S_S_S_S_S_S_S_S_S_S_S_S_S_S_S_S_S_S_S_S_S_S_S_S_S_S_S_S_S_S_S_S_S_S_S_S_S_S_S_S_S_S_S_S_S_S_S_S_S_S_S_S_S_S_S_S_S_S_S_S_S_S_S_S_S_S_S_S_S_S_S_S_S_S_S_S_S_S_S_S_S_S_S_S_S_S_S_S_S_S_S_S_S_S_S_S_S_S_S_S_S_S_S_S_S_S_S_S_S_S_S_S_S_S_S_S_S_S_S_S_S_S_S_S_S_S_S_S_S_S_S_S_S_S_S_S_S_S_S_S_S_S_S_S_S_S_S_S_S_S_S_S_S_S_S_S_S_S_S_S_S_S_S_S_S_S_S_S_S_S_S_S_S_S_S_S_S_S_S_S_S_S_S_S_S_S_S_S_S_S_S_S_S_S_S_S_S_S_S_S_S_S_S_S_S_S_S_S_S_S_S_S_S_S_S_S_S_S_S_S_S_S_S_S_S_S_S_S_S_S_S_S_S_S_S_S_S_S_S_S_S_S_S_S_S_S_S_S_S_S_S_S_S_S_S_S_S_S_S_S_S_S_S_S_S_S__param_326,
	.param .u64 .ptr .align 1 _Z4racePiS_S_S_S_S_S_S_S_S_S_S_S_S_S_S_S_S_S_S_S_S_S_S_S_S_S_S_S_S_S_S_S_S_S_S_S_S_S_S_S_S_S_S_S_S_S_S_S_S_S_S_S_S_S_S_S_S_S_S_S_S_S_S_S_S_S_S_S_S_S_S_S_S_S_S_S_S_S_S_S_S_S_S_S_S_S_S_S_S_S_S_S_S_S_S_S_S_S_S_S_S_S_S_S_S_S_S_S_S_S_S_S_S_S_S_S_S_S_S_S_S_S_S_S_S_S_S_S_S_S_S_S_S_S_S_S_S_S_S_S_S_S_S_S_S_S_S_S_S_S_S_S_S_S_S_S_S_S_S_S_S_S_S_S_S_S_S_S_S_S_S_S_S_S_S_S_S_S_S_S_S_S_S_S_S_S_S_S_S_S_S_S_S_S_S_S_S_S_S_S_S_S_S_S_S_S_S_S_S_S_S_S_S_S_S_S_S_S_S_S_S_S_S_S_S_S_S_S_S_S_S_S_S_S_S_S_S_S_S_S_S_S_S_S_S_S_S_S_S_S_S_S_S_S_S_S_S_S_S_S_S_S_S_S_S_S_S_S_S_S_S_S_S_S_S_S_S_S_S_S_S_S_S_S_S_S_S_S_S_S_S_S_S_S_S_S_S_S_S_S_S_S_S_S_S_S_S_S_S_S_S_S_S_S_S_S_S_S_S_S_S_S_S_S_S_S_S_S_S_S_S_S_S_S_S_S_S_S_S_S_S_S_S_S_S_S_S_S_S_S_S_S_S_S_S_S_S_S_S_S_S_S_S_S_S_S_S_S_S_S_S_S_S_S_S_S_S_S_S_S_S_S_S_S_S_S_S_S_S_S_S_S_S_S_S_S_S_S_S_S_S_S_S_S_S_S_S_S_S_S_S_S_S_S_S_S_S_S_S_S_S_S_S_S_S_S_S_S_S_S_S_S_S_S_S_S_S_S_S_S_S_S_S_S_S_S_S_S_S_S_S_S_S_S_S_S_S_S_S_S_S_S_S_S_S_S_S_S_S_S_S_S_S_S_S_S_S_S_S_S_S_S_S_S_S_S_S_S_S_S_S_S_S_S_S_S_S_S_S_S_S_S_S_S_S_S_S_S_S_S_S__param_327,
	.param .u64 .ptr .align 1 _Z4racePiS_S_S_S_S_S_S_S_S_S_S_S_S_S_S_S_S_S_S_S_S_S_S_S_S_S_S_S_S_S_S_S_S_S_S_S_S_S_S_S_S_S_S_S_S_S_S_S_S_S_S_S_S_S_S_S_S_S_S_S_S_S_S_S_S_S_S_S_S_S_S_S_S_S_S_S_S_S_S_S_S_S_S_S_S_S_S_S_S_S_S_S_S_S_S_S_S_S_S_S_S_S_S_S_S_S_S_S_S_S_S_S_S_S_S_S_S_S_S_S_S_S_S_S_S_S_S_S_S_S_S_S_S_S_S_S_S_S_S_S_S_S_S_S_S_S_S_S_S_S_S_S_S_S_S_S_S_S_S_S_S_S_S_S_S_S_S_S_S_S_S_S_S_S_S_S_S_S_S_S_S_S_S_S_S_S_S_S_S_S_S_S_S_S_S_S_S_S_S_S_S_S_S_S_S_S_S_S_S_S_S_S_S_S_S_S_S_S_S_S_S_S_S_S_S_S_S_S_S_S_S_S_S_S_S_S_S_S_S_S_S_S_S_S_S_S_S_S_S_S_S_S_S_S_S_S_S_S_S_S_S_S_S_S_S_S_S_S_S_S_S_S_S_S_S_S_S_S_S_S_S_S_S_S_S_S_S_S_S_S_S_S_S_S_S_S_S_S_S_S_S_S_S_S_S_S_S_S_S_S_S_S_S_S_S_S_S_S_S_S_S_S_S_S_S_S_S_S_S_S_S_S_S_S_S_S_S_S_S_S_S_S_S_S_S_S_S_S_S_S_S_S_S_S_S_S_S_S_S_S_S_S_S_S_S_S_S_S_S_S_S_S_S_S_S_S_S_S_S_S_S_S_S_S_S_S_S_S_S_S_S_S_S_S_S_S_S_S_S_S_S_S_S_S_S_S_S_S_S_S_S_S_S_S_S_S_S_S_S_S_S_S_S_S_S_S_S_S_S_S_S_S_S_S_S_S_S_S_S_S_S_S_S_S_S_S_S_S_S_S_S_S_S_S_S_S_S_S_S_S_S_S_S_S_S_S_S_S_S_S_S_S_S_S_S_S_S_S_S_S_S_S_S_S_S_S_S_S_S_S_S_S_S_S_S_S_S_S_S_S_S_S_S_S_S_S_S_S_S_S_S__param_328,
	.param .u64 .ptr .align 1 _Z4racePiS_S_S_S_S_S_S_S_S_S_S_S_S_S_S_S_S_S_S_S_S_S_S_S_S_S_S_S_S_S_S_S_S_S_S_S_S_S_S_S_S_S_S_S_S_S_S_S_S_S_S_S_S_S_S_S_S_S_S_S_S_S_S_S_S_S_S_S_S_S_S_S_S_S_S_S_S_S_S_S_S_S_S_S_S_S_S_S_S_S_S_S_S_S_S_S_S_S_S_S_S_S_S_S_S_S_S_S_S_S_S_S_S_S_S_S_S_S_S_S_S_S_S_S_S_S_S_S_S_S_S_S_S_S_S_S_S_S_S_S_S_S_S_S_S_S_S_S_S_S_S_S_S_S_S_S_S_S_S_S_S_S_S_S_S_S_S_S_S_S_S_S_S_S_S_S_S_S_S_S_S_S_S_S_S_S_S_S_S_S_S_S_S_S_S_S_S_S_S_S_S_S_S_S_S_S_S_S_S_S_S_S_S_S_S_S_S_S_S_S_S_S_S_S_S_S_S_S_S_S_S_S_S_S_S_S_S_S_S_S_S_S_S_S_S_S_S_S_S_S_S_S_S_S_S_S_S_S_S_S_S_S_S_S_S_S_S_S_S_S_S_S_S_S_S_S_S_S_S_S_S_S_S_S_S_S_S_S_S_S_S_S_S_S_S_S_S_S_S_S_S_S_S_S_S_S_S_S_S_S_S_S_S_S_S_S_S_S_S_S_S_S_S_S_S_S_S_S_S_S_S_S_S_S_S_S_S_S_S_S_S_S_S_S_S_S_S_S_S_S_S_S_S_S_S_S_S_S_S_S_S_S_S_S_S_S_S_S_S_S_S_S_S_S_S_S_S_S_S_S_S_S_S_S_S_S_S_S_S_S_S_S_S_S_S_S_S_S_S_S_S_S_S_S_S_S_S_S_S_S_S_S_S_S_S_S_S_S_S_S_S_S_S_S_S_S_S_S_S_S_S_S_S_S_S_S_S_S_S_S_S_S_S_S_S_S_S_S_S_S_S_S_S_S_S_S_S_S_S_S_S_S_S_S_S_S_S_S_S_S_S_S_S_S_S_S_S_S_S_S_S_S_S_S_S_S_S_S_S_S_S_S_S_S_S_S_S_S_S_S_S_S_S_S_S_S_S_S_S_S_S__param_329,
	.param .u64 .ptr .align 1 _Z4racePiS_S_S_S_S_S_S_S_S_S_S_S_S_S_S_S_S_S_S_S_S_S_S_S_S_S_S_S_S_S_S_S_S_S_S_S_S_S_S_S_S_S_S_S_S_S_S_S_S_S_S_S_S_S_S_S_S_S_S_S_S_S_S_S_S_S_S_S_S_S_S_S_S_S_S_S_S_S_S_S_S_S_S_S_S_S_S_S_S_S_S_S_S_S_S_S_S_S_S_S_S_S_S_S_S_S_S_S_S_S_S_S_S_S_S_S_S_S_S_S_S_S_S_S_S_S_S_S_S_S_S_S_S_S_S_S_S_S_S_S_S_S_S_S_S_S_S_S_S_S_S_S_S_S_S_S_S_S_S_S_S_S_S_S_S_S_S_S_S_S_S_S_S_S_S_S_S_S_S_S_S_S_S_S_S_S_S_S_S_S_S_S_S_S_S_S_S_S_S_S_S_S_S_S_S_S_S_S_S_S_S_S_S_S_S_S_S_S_S_S_S_S_S_S_S_S_S_S_S_S_S_S_S_S_S_S_S_S_S_S_S_S_S_S_S_S_S_S_S_S_S_S_S_S_S_S_S_S_S_S_S_S_S_S_S_S_S_S_S_S_S_S_S_S_S_S_S_S_S_S_S_S_S_S_S_S_S_S_S_S_S_S_S_S_S_S_S_S_S_S_S_S_S_S_S_S_S_S_S_S_S_S_S_S_S_S_S_S_S_S_S_S_S_S_S_S_S_S_S_S_S_S_S_S_S_S_S_S_S_S_S_S_S_S_S_S_S_S_S_S_S_S_S_S_S_S_S_S_S_S_S_S_S_S_S_S_S_S_S_S_S_S_S_S_S_S_S_S_S_S_S_S_S_S_S_S_S_S_S_S_S_S_S_S_S_S_S_S_S_S_S_S_S_S_S_S_S_S_S_S_S_S_S_S_S_S_S_S_S_S_S_S_S_S_S_S_S_S_S_S_S_S_S_S_S_S_S_S_S_S_S_S_S_S_S_S_S_S_S_S_S_S_S_S_S_S_S_S_S_S_S_S_S_S_S_S_S_S_S_S_S_S_S_S_S_S_S_S_S_S_S_S_S_S_S_S_S_S_S_S_S_S_S_S_S_S_S_S_S_S_S_S_S_S_S_S_S_S_S_S_S__param_330,
	.param .u64 .ptr .align 1 _Z4racePiS_S_S_S_S_S_S_S_S_S_S_S_S_S_S_S_S_S_S_S_S_S_S_S_S_S_S_S_S_S_S_S_S_S_S_S_S_S_S_S_S_S_S_S_S_S_S_S_S_S_S_S_S_S_S_S_S_S_S_S_S_S_S_S_S_S_S_S_S_S_S_S_S_S_S_S_S_S_S_S_S_S_S_S_S_S_S_S_S_S_S_S_S_S_S_S_S_S_S_S_S_S_S_S_S_S_S_S_S_S_S_S_S_S_S_S_S_S_S_S_S_S_S_S_S_S_S_S_S_S_S_S_S_S_S_S_S_S_S_S_S_S_S_S_S_S_S_S_S_S_S_S_S_S_S_S_S_S_S_S_S_S_S_S_S_S_S_S_S_S_S_S_S_S_S_S_S_S_S_S_S_S_S_S_S_S_S_S_S_S_S_S_S_S_S_S_S_S_S_S_S_S_S_S_S_S_S_S_S_S_S_S_S_S_S_S_S_S_S_S_S_S_S_S_S_S_S_S_S_S_S_S_S_S_S_S_S_S_S_S_S_S_S_S_S_S_S_S_S_S_S_S_S_S_S_S_S_S_S_S_S_S_S_S_S_S_S_S_S_S_S_S_S_S_S_S_S_S_S_S_S_S_S_S_S_S_S_S_S_S_S_S_S_S_S_S_S_S_S_S_S_S_S_S_S_S_S_S_S_S_S_S_S_S_S_S_S_S_S_S_S_S_S_S_S_S_S_S_S_S_S_S_S_S_S_S_S_S_S_S_S_S_S_S_S_S_S_S_S_S_S_S_S_S_S_S_S_S_S_S_S_S_S_S_S_S_S_S_S_S_S_S_S_S_S_S_S_S_S_S_S_S_S_S_S_S_S_S_S_S_S_S_S_S_S_S_S_S_S_S_S_S_S_S_S_S_S_S_S_S_S_S_S_S_S_S_S_S_S_S_S_S_S_S_S_S_S_S_S_S_S_S_S_S_S_S_S_S_S_S_S_S_S_S_S_S_S_S_S_S_S_S_S_S_S_S_S_S_S_S_S_S_S_S_S_S_S_S_S_S_S_S_S_S_S_S_S_S_S_S_S_S_S_S_S_S_S_S_S_S_S_S_S_S_S_S_S_S_S_S_S_S_S_S_S_S_S_S_S_S_S__param_331,
	.param .u64 .ptr .align 1 _Z4racePiS_S_S_S_S_S_S_S_S_S_S_S_S_S_S_S_S_S_S_S_S_S_S_S_S_S_S_S_S_S_S_S_S_S_S_S_S_S_S_S_S_S_S_S_S_S_S_S_S_S_S_S_S_S_S_S_S_S_S_S_S_S_S_S_S_S_S_S_S_S_S_S_S_S_S_S_S_S_S_S_S_S_S_S_S_S_S_S_S_S_S_S_S_S_S_S_S_S_S_S_S_S_S_S_S_S_S_S_S_S_S_S_S_S_S_S_S_S_S_S_S_S_S_S_S_S_S_S_S_S_S_S_S_S_S_S_S_S_S_S_S_S_S_S_S_S_S_S_S_S_S_S_S_S_S_S_S_S_S_S_S_S_S_S_S_S_S_S_S_S_S_S_S_S_S_S_S_S_S_S_S_S_S_S_S_S_S_S_S_S_S_S_S_S_S_S_S_S_S_S_S_S_S_S_S_S_S_S_S_S_S_S_S_S_S_S_S_S_S_S_S_S_S_S_S_S_S_S_S_S_S_S_S_S_S_S_S_S_S_S_S_S_S_S_S_S_S_S_S_S_S_S_S_S_S_S_S_S_S_S_S_S_S_S_S_S_S_S_S_S_S_S_S_S_S_S_S_S_S_S_S_S_S_S_S_S_S_S_S_S_S_S_S_S_S_S_S_S_S_S_S_S_S_S_S_S_S_S_S_S_S_S_S_S_S_S_S_S_S_S_S_S_S_S_S_S_S_S_S_S_S_S_S_S_S_S_S_S_S_S_S_S_S_S_S_S_S_S_S_S_S_S_S_S_S_S_S_S_S_S_S_S_S_S_S_S_S_S_S_S_S_S_S_S_S_S_S_S_S_S_S_S_S_S_S_S_S_S_S_S_S_S_S_S_S_S_S_S_S_S_S_S_S_S_S_S_S_S_S_S_S_S_S_S_S_S_S_S_S_S_S_S_S_S_S_S_S_S_S_S_S_S_S_S_S_S_S_S_S_S_S_S_S_S_S_S_S_S_S_S_S_S_S_S_S_S_S_S_S_S_S_S_S_S_S_S_S_S_S_S_S_S_S_S_S_S_S_S_S_S_S_S_S_S_S_S_S_S_S_S_S_S_S_S_S_S_S_S_S_S_S_S_S_S_S_S_S_S_S_S_S__param_332,
	.param .u64 .ptr .align 1 _Z4racePiS_S_S_S_S_S_S_S_S_S_S_S_S_S_S_S_S_S_S_S_S_S_S_S_S_S_S_S_S_S_S_S_S_S_S_S_S_S_S_S_S_S_S_S_S_S_S_S_S_S_S_S_S_S_S_S_S_S_S_S_S_S_S_S_S_S_S_S_S_S_S_S_S_S_S_S_S_S_S_S_S_S_S_S_S_S_S_S_S_S_S_S_S_S_S_S_S_S_S_S_S_S_S_S_S_S_S_S_S_S_S_S_S_S_S_S_S_S_S_S_S_S_S_S_S_S_S_S_S_S_S_S_S_S_S_S_S_S_S_S_S_S_S_S_S_S_S_S_S_S_S_S_S_S_S_S_S_S_S_S_S_S_S_S_S_S_S_S_S_S_S_S_S_S_S_S_S_S_S_S_S_S_S_S_S_S_S_S_S_S_S_S_S_S_S_S_S_S_S_S_S_S_S_S_S_S_S_S_S_S_S_S_S_S_S_S_S_S_S_S_S_S_S_S_S_S_S_S_S_S_S_S_S_S_S_S_S_S_S_S_S_S_S_S_S_S_S_S_S_S_S_S_S_S_S_S_S_S_S_S_S_S_S_S_S_S_S_S_S_S_S_S_S_S_S_S_S_S_S_S_S_S_S_S_S_S_S_S_S_S_S_S_S_S_S_S_S_S_S_S_S_S_S_S_S_S_S_S_S_S_S_S_S_S_S_S_S_S_S_S_S_S_S_S_S_S_S_S_S_S_S_S_S_S_S_S_S_S_S_S_S_S_S_S_S_S_S_S_S_S_S_S_S_S_S_S_S_S_S_S_S_S_S_S_S_S_S_S_S_S_S_S_S_S_S_S_S_S_S_S_S_S_S_S_S_S_S_S_S_S_S_S_S_S_S_S_S_S_S_S_S_S_S_S_S_S_S_S_S_S_S_S_S_S_S_S_S_S_S_S_S_S_S_S_S_S_S_S_S_S_S_S_S_S_S_S_S_S_S_S_S_S_S_S_S_S_S_S_S_S_S_S_S_S_S_S_S_S_S_S_S_S_S_S_S_S_S_S_S_S_S_S_S_S_S_S_S_S_S_S_S_S_S_S_S_S_S_S_S_S_S_S_S_S_S_S_S_S_S_S_S_S_S_S_S_S_S_S_S_S_S__param_333,
	.param .u64 .ptr .align 1 _Z4racePiS_S_S_S_S_S_S_S_S_S_S_S_S_S_S_S_S_S_S_S_S_S_S_S_S_S_S_S_S_S_S_S_S_S_S_S_S_S_S_S_S_S_S_S_S_S_S_S_S_S_S_S_S_S_S_S_S_S_S_S_S_S_S_S_S_S_S_S_S_S_S_S_S_S_S_S_S_S_S_S_S_S_S_S_S_S_S_S_S_S_S_S_S_S_S_S_S_S_S_S_S_S_S_S_S_S_S_S_S_S_S_S_S_S_S_S_S_S_S_S_S_S_S_S_S_S_S_S_S_S_S_S_S_S_S_S_S_S_S_S_S_S_S_S_S_S_S_S_S_S_S_S_S_S_S_S_S_S_S_S_S_S_S_S_S_S_S_S_S_S_S_S_S_S_S_S_S_S_S_S_S_S_S_S_S_S_S_S_S_S_S_S_S_S_S_S_S_S_S_S_S_S_S_S_S_S_S_S_S_S_S_S_S_S_S_S_S_S_S_S_S_S_S_S_S_S_S_S_S_S_S_S_S_S_S_S_S_S_S_S_S_S_S_S_S_S_S_S_S_S_S_S_S_S_S_S_S_S_S_S_S_S_S_S_S_S_S_S_S_S_S_S_S_S_S_S_S_S_S_S_S_S_S_S_S_S_S_S_S_S_S_S_S_S_S_S_S_S_S_S_S_S_S_S_S_S_S_S_S_S_S_S_S_S_S_S_S_S_S_S_S_S_S_S_S_S_S_S_S_S_S_S_S_S_S_S_S_S_S_S_S_S_S_S_S_S_S_S_S_S_S_S_S_S_S_S_S_S_S_S_S_S_S_S_S_S_S_S_S_S_S_S_S_S_S_S_S_S_S_S_S_S_S_S_S_S_S_S_S_S_S_S_S_S_S_S_S_S_S_S_S_S_S_S_S_S_S_S_S_S_S_S_S_S_S_S_S_S_S_S_S_S_S_S_S_S_S_S_S_S_S_S_S_S_S_S_S_S_S_S_S_S_S_S_S_S_S_S_S_S_S_S_S_S_S_S_S_S_S_S_S_S_S_S_S_S_S_S_S_S_S_S_S_S_S_S_S_S_S_S_S_S_S_S_S_S_S_S_S_S_S_S_S_S_S_S_S_S_S_S_S_S_S_S_S_S_S_S_S_S_S__param_334,
	.param .u64 .ptr .align 1 _Z4racePiS_S_S_S_S_S_S_S_S_S_S_S_S_S_S_S_S_S_S_S_S_S_S_S_S_S_S_S_S_S_S_S_S_S_S_S_S_S_S_S_S_S_S_S_S_S_S_S_S_S_S_S_S_S_S_S_S_S_S_S_S_S_S_S_S_S_S_S_S_S_S_S_S_S_S_S_S_S_S_S_S_S_S_S_S_S_S_S_S_S_S_S_S_S_S_S_S_S_S_S_S_S_S_S_S_S_S_S_S_S_S_S_S_S_S_S_S_S_S_S_S_S_S_S_S_S_S_S_S_S_S_S_S_S_S_S_S_S_S_S_S_S_S_S_S_S_S_S_S_S_S_S_S_S_S_S_S_S_S_S_S_S_S_S_S_S_S_S_S_S_S_S_S_S_S_S_S_S_S_S_S_S_S_S_S_S_S_S_S_S_S_S_S_S_S_S_S_S_S_S_S_S_S_S_S_S_S_S_S_S_S_S_S_S_S_S_S_S_S_S_S_S_S_S_S_S_S_S_S_S_S_S_S_S_S_S_S_S_S_S_S_S_S_S_S_S_S_S_S_S_S_S_S_S_S_S_S_S_S_S_S_S_S_S_S_S_S_S_S_S_S_S_S_S_S_S_S_S_S_S_S_S_S_S_S_S_S_S_S_S_S_S_S_S_S_S_S_S_S_S_S_S_S_S_S_S_S_S_S_S_S_S_S_S_S_S_S_S_S_S_S_S_S_S_S_S_S_S_S_S_S_S_S_S_S_S_S_S_S_S_S_S_S_S_S_S_S_S_S_S_S_S_S_S_S_S_S_S_S_S_S_S_S_S_S_S_S_S_S_S_S_S_S_S_S_S_S_S_S_S_S_S_S_S_S_S_S_S_S_S_S_S_S_S_S_S_S_S_S_S_S_S_S_S_S_S_S_S_S_S_S_S_S_S_S_S_S_S_S_S_S_S_S_S_S_S_S_S_S_S_S_S_S_S_S_S_S_S_S_S_S_S_S_S_S_S_S_S_S_S_S_S_S_S_S_S_S_S_S_S_S_S_S_S_S_S_S_S_S_S_S_S_S_S_S_S_S_S_S_S_S_S_S_S_S_S_S_S_S_S_S_S_S_S_S_S_S_S_S_S_S_S_S_S_S_S_S_S_S_S_S__param_335,
	.param .u64 .ptr .align 1 _Z4racePiS_S_S_S_S_S_S_S_S_S_S_S_S_S_S_S_S_S_S_S_S_S_S_S_S_S_S_S_S_S_S_S_S_S_S_S_S_S_S_S_S_S_S_S_S_S_S_S_S_S_S_S_S_S_S_S_S_S_S_S_S_S_S_S_S_S_S_S_S_S_S_S_S_S_S_S_S_S_S_S_S_S_S_S_S_S_S_S_S_S_S_S_S_S_S_S_S_S_S_S_S_S_S_S_S_S_S_S_S_S_S_S_S_S_S_S_S_S_S_S_S_S_S_S_S_S_S_S_S_S_S_S_S_S_S_S_S_S_S_S_S_S_S_S_S_S_S_S_S_S_S_S_S_S_S_S_S_S_S_S_S_S_S_S_S_S_S_S_S_S_S_S_S_S_S_S_S_S_S_S_S_S_S_S_S_S_S_S_S_S_S_S_S_S_S_S_S_S_S_S_S_S_S_S_S_S_S_S_S_S_S_S_S_S_S_S_S_S_S_S_S_S_S_S_S_S_S_S_S_S_S_S_S_S_S_S_S_S_S_S_S_S_S_S_S_S_S_S_S_S_S_S_S_S_S_S_S_S_S_S_S_S_S_S_S_S_S_S_S_S_S_S_S_S_S_S_S_S_S_S_S_S_S_S_S_S_S_S_S_S_S_S_S_S_S_S_S_S_S_S_S_S_S_S_S_S_S_S_S_S_S_S_S_S_S_S_S_S_S_S_S_S_S_S_S_S_S_S_S_S_S_S_S_S_S_S_S_S_S_S_S_S_S_S_S_S_S_S_S_S_S_S_S_S_S_S_S_S_S_S_S_S_S_S_S_S_S_S_S_S_S_S_S_S_S_S_S_S_S_S_S_S_S_S_S_S_S_S_S_S_S_S_S_S_S_S_S_S_S_S_S_S_S_S_S_S_S_S_S_S_S_S_S_S_S_S_S_S_S_S_S_S_S_S_S_S_S_S_S_S_S_S_S_S_S_S_S_S_S_S_S_S_S_S_S_S_S_S_S_S_S_S_S_S_S_S_S_S_S_S_S_S_S_S_S_S_S_S_S_S_S_S_S_S_S_S_S_S_S_S_S_S_S_S_S_S_S_S_S_S_S_S_S_S_S_S_S_S_S_S_S_S_S_S_S_S_S_S_S_S_S__param_336,
	.param .u64 .ptr .align 1 _Z4racePiS_S_S_S_S_S_S_S_S_S_S_S_S_S_S_S_S_S_S_S_S_S_S_S_S_S_S_S_S_S_S_S_S_S_S_S_S_S_S_S_S_S_S_S_S_S_S_S_S_S_S_S_S_S_S_S_S_S_S_S_S_S_S_S_S_S_S_S_S_S_S_S_S_S_S_S_S_S_S_S_S_S_S_S_S_S_S_S_S_S_S_S_S_S_S_S_S_S_S_S_S_S_S_S_S_S_S_S_S_S_S_S_S_S_S_S_S_S_S_S_S_S_S_S_S_S_S_S_S_S_S_S_S_S_S_S_S_S_S_S_S_S_S_S_S_S_S_S_S_S_S_S_S_S_S_S_S_S_S_S_S_S_S_S_S_S_S_S_S_S_S_S_S_S_S_S_S_S_S_S_S_S_S_S_S_S_S_S_S_S_S_S_S_S_S_S_S_S_S_S_S_S_S_S_S_S_S_S_S_S_S_S_S_S_S_S_S_S_S_S_S_S_S_S_S_S_S_S_S_S_S_S_S_S_S_S_S_S_S_S_S_S_S_S_S_S_S_S_S_S_S_S_S_S_S_S_S_S_S_S_S_S_S_S_S_S_S_S_S_S_S_S_S_S_S_S_S_S_S_S_S_S_S_S_S_S_S_S_S_S_S_S_S_S_S_S_S_S_S_S_S_S_S_S_S_S_S_S_S_S_S_S_S_S_S_S_S_S_S_S_S_S_S_S_S_S_S_S_S_S_S_S_S_S_S_S_S_S_S_S_S_S_S_S_S_S_S_S_S_S_S_S_S_S_S_S_S_S_S_S_S_S_S_S_S_S_S_S_S_S_S_S_S_S_S_S_S_S_S_S_S_S_S_S_S_S_S_S_S_S_S_S_S_S_S_S_S_S_S_S_S_S_S_S_S_S_S_S_S_S_S_S_S_S_S_S_S_S_S_S_S_S_S_S_S_S_S_S_S_S_S_S_S_S_S_S_S_S_S_S_S_S_S_S_S_S_S_S_S_S_S_S_S_S_S_S_S_S_S_S_S_S_S_S_S_S_S_S_S_S_S_S_S_S_S_S_S_S_S_S_S_S_S_S_S_S_S_S_S_S_S_S_S_S_S_S_S_S_S_S_S_S_S_S_S_S_S_S_S_S_S__param_337,
	.param .u64 .ptr .align 1 _Z4racePiS_S_S_S_S_S_S_S_S_S_S_S_S_S_S_S_S_S_S_S_S_S_S_S_S_S_S_S_S_S_S_S_S_S_S_S_S_S_S_S_S_S_S_S_S_S_S_S_S_S_S_S_S_S_S_S_S_S_S_S_S_S_S_S_S_S_S_S_S_S_S_S_S_S_S_S_S_S_S_S_S_S_S_S_S_S_S_S_S_S_S_S_S_S_S_S_S_S_S_S_S_S_S_S_S_S_S_S_S_S_S_S_S_S_S_S_S_S_S_S_S_S_S_S_S_S_S_S_S_S_S_S_S_S_S_S_S_S_S_S_S_S_S_S_S_S_S_S_S_S_S_S_S_S_S_S_S_S_S_S_S_S_S_S_S_S_S_S_S_S_S_S_S_S_S_S_S_S_S_S_S_S_S_S_S_S_S_S_S_S_S_S_S_S_S_S_S_S_S_S_S_S_S_S_S_S_S_S_S_S_S_S_S_S_S_S_S_S_S_S_S_S_S_S_S_S_S_S_S_S_S_S_S_S_S_S_S_S_S_S_S_S_S_S_S_S_S_S_S_S_S_S_S_S_S_S_S_S_S_S_S_S_S_S_S_S_S_S_S_S_S_S_S_S_S_S_S_S_S_S_S_S_S_S_S_S_S_S_S_S_S_S_S_S_S_S_S_S_S_S_S_S_S_S_S_S_S_S_S_S_S_S_S_S_S_S_S_S_S_S_S_S_S_S_S_S_S_S_S_S_S_S_S_S_S_S_S_S_S_S_S_S_S_S_S_S_S_S_S_S_S_S_S_S_S_S_S_S_S_S_S_S_S_S_S_S_S_S_S_S_S_S_S_S_S_S_S_S_S_S_S_S_S_S_S_S_S_S_S_S_S_S_S_S_S_S_S_S_S_S_S_S_S_S_S_S_S_S_S_S_S_S_S_S_S_S_S_S_S_S_S_S_S_S_S_S_S_S_S_S_S_S_S_S_S_S_S_S_S_S_S_S_S_S_S_S_S_S_S_S_S_S_S_S_S_S_S_S_S_S_S_S_S_S_S_S_S_S_S_S_S_S_S_S_S_S_S_S_S_S_S_S_S_S_S_S_S_S_S_S_S_S_S_S_S_S_S_S_S_S_S_S_S_S_S_S_S_S_S_S_S__param_338,
	.param .u64 .ptr .align 1 _Z4racePiS_S_S_S_S_S_S_S_S_S_S_S_S_S_S_S_S_S_S_S_S_S_S_S_S_S_S_S_S_S_S_S_S_S_S_S_S_S_S_S_S_S_S_S_S_S_S_S_S_S_S_S_S_S_S_S_S_S_S_S_S_S_S_S_S_S_S_S_S_S_S_S_S_S_S_S_S_S_S_S_S_S_S_S_S_S_S_S_S_S_S_S_S_S_S_S_S_S_S_S_S_S_S_S_S_S_S_S_S_S_S_S_S_S_S_S_S_S_S_S_S_S_S_S_S_S_S_S_S_S_S_S_S_S_S_S_S_S_S_S_S_S_S_S_S_S_S_S_S_S_S_S_S_S_S_S_S_S_S_S_S_S_S_S_S_S_S_S_S_S_S_S_S_S_S_S_S_S_S_S_S_S_S_S_S_S_S_S_S_S_S_S_S_S_S_S_S_S_S_S_S_S_S_S_S_S_S_S_S_S_S_S_S_S_S_S_S_S_S_S_S_S_S_S_S_S_S_S_S_S_S_S_S_S_S_S_S_S_S_S_S_S_S_S_S_S_S_S_S_S_S_S_S_S_S_S_S_S_S_S_S_S_S_S_S_S_S_S_S_S_S_S_S_S_S_S_S_S_S_S_S_S_S_S_S_S_S_S_S_S_S_S_S_S_S_S_S_S_S_S_S_S_S_S_S_S_S_S_S_S_S_S_S_S_S_S_S_S_S_S_S_S_S_S_S_S_S_S_S_S_S_S_S_S_S_S_S_S_S_S_S_S_S_S_S_S_S_S_S_S_S_S_S_S_S_S_S_S_S_S_S_S_S_S_S_S_S_S_S_S_S_S_S_S_S_S_S_S_S_S_S_S_S_S_S_S_S_S_S_S_S_S_S_S_S_S_S_S_S_S_S_S_S_S_S_S_S_S_S_S_S_S_S_S_S_S_S_S_S_S_S_S_S_S_S_S_S_S_S_S_S_S_S_S_S_S_S_S_S_S_S_S_S_S_S_S_S_S_S_S_S_S_S_S_S_S_S_S_S_S_S_S_S_S_S_S_S_S_S_S_S_S_S_S_S_S_S_S_S_S_S_S_S_S_S_S_S_S_S_S_S_S_S_S_S_S_S_S_S_S_S_S_S_S_S_S_S_S_S_S_S__param_339,
	.param .u64 .ptr .align 1 _Z4racePiS_S_S_S_S_S_S_S_S_S_S_S_S_S_S_S_S_S_S_S_S_S_S_S_S_S_S_S_S_S_S_S_S_S_S_S_S_S_S_S_S_S_S_S_S_S_S_S_S_S_S_S_S_S_S_S_S_S_S_S_S_S_S_S_S_S_S_S_S_S_S_S_S_S_S_S_S_S_S_S_S_S_S_S_S_S_S_S_S_S_S_S_S_S_S_S_S_S_S_S_S_S_S_S_S_S_S_S_S_S_S_S_S_S_S_S_S_S_S_S_S_S_S_S_S_S_S_S_S_S_S_S_S_S_S_S_S_S_S_S_S_S_S_S_S_S_S_S_S_S_S_S_S_S_S_S_S_S_S_S_S_S_S_S_S_S_S_S_S_S_S_S_S_S_S_S_S_S_S_S_S_S_S_S_S_S_S_S_S_S_S_S_S_S_S_S_S_S_S_S_S_S_S_S_S_S_S_S_S_S_S_S_S_S_S_S_S_S_S_S_S_S_S_S_S_S_S_S_S_S_S_S_S_S_S_S_S_S_S_S_S_S_S_S_S_S_S_S_S_S_S_S_S_S_S_S_S_S_S_S_S_S_S_S_S_S_S_S_S_S_S_S_S_S_S_S_S_S_S_S_S_S_S_S_S_S_S_S_S_S_S_S_S_S_S_S_S_S_S_S_S_S_S_S_S_S_S_S_S_S_S_S_S_S_S_S_S_S_S_S_S_S_S_S_S_S_S_S_S_S_S_S_S_S_S_S_S_S_S_S_S_S_S_S_S_S_S_S_S_S_S_S_S_S_S_S_S_S_S_S_S_S_S_S_S_S_S_S_S_S_S_S_S_S_S_S_S_S_S_S_S_S_S_S_S_S_S_S_S_S_S_S_S_S_S_S_S_S_S_S_S_S_S_S_S_S_S_S_S_S_S_S_S_S_S_S_S_S_S_S_S_S_S_S_S_S_S_S_S_S_S_S_S_S_S_S_S_S_S_S_S_S_S_S_S_S_S_S_S_S_S_S_S_S_S_S_S_S_S_S_S_S_S_S_S_S_S_S_S_S_S_S_S_S_S_S_S_S_S_S_S_S_S_S_S_S_S_S_S_S_S_S_S_S_S_S_S_S_S_S_S_S_S_S_S_S_S_S_S_S_S__param_340,
	.param .u64 .ptr .align 1 _Z4racePiS_S_S_S_S_S_S_S_S_S_S_S_S_S_S_S_S_S_S_S_S_S_S_S_S_S_S_S_S_S_S_S_S_S_S_S_S_S_S_S_S_S_S_S_S_S_S_S_S_S_S_S_S_S_S_S_S_S_S_S_S_S_S_S_S_S_S_S_S_S_S_S_S_S_S_S_S_S_S_S_S_S_S_S_S_S_S_S_S_S_S_S_S_S_S_S_S_S_S_S_S_S_S_S_S_S_S_S_S_S_S_S_S_S_S_S_S_S_S_S_S_S_S_S_S_S_S_S_S_S_S_S_S_S_S_S_S_S_S_S_S_S_S_S_S_S_S_S_S_S_S_S_S_S_S_S_S_S_S_S_S_S_S_S_S_S_S_S_S_S_S_S_S_S_S_S_S_S_S_S_S_S_S_S_S_S_S_S_S_S_S_S_S_S_S_S_S_S_S_S_S_S_S_S_S_S_S_S_S_S_S_S_S_S_S_S_S_S_S_S_S_S_S_S_S_S_S_S_S_S_S_S_S_S_S_S_S_S_S_S_S_S_S_S_S_S_S_S_S_S_S_S_S_S_S_S_S_S_S_S_S_S_S_S_S_S_S_S_S_S_S_S_S_S_S_S_S_S_S_S_S_S_S_S_S_S_S_S_S_S_S_S_S_S_S_S_S_S_S_S_S_S_S_S_S_S_S_S_S_S_S_S_S_S_S_S_S_S_S_S_S_S_S_S_S_S_S_S_S_S_S_S_S_S_S_S_S_S_S_S_S_S_S_S_S_S_S_S_S_S_S_S_S_S_S_S_S_S_S_S_S_S_S_S_S_S_S_S_S_S_S_S_S_S_S_S_S_S_S_S_S_S_S_S_S_S_S_S_S_S_S_S_S_S_S_S_S_S_S_S_S_S_S_S_S_S_S_S_S_S_S_S_S_S_S_S_S_S_S_S_S_S_S_S_S_S_S_S_S_S_S_S_S_S_S_S_S_S_S_S_S_S_S_S_S_S_S_S_S_S_S_S_S_S_S_S_S_S_S_S_S_S_S_S_S_S_S_S_S_S_S_S_S_S_S_S_S_S_S_S_S_S_S_S_S_S_S_S_S_S_S_S_S_S_S_S_S_S_S_S_S_S_S_S_S_S_S_S_S_S_S__param_341,
	.param .u64 .ptr .align 1 _Z4racePiS_S_S_S_S_S_S_S_S_S_S_S_S_S_S_S_S_S_S_S_S_S_S_S_S_S_S_S_S_S_S_S_S_S_S_S_S_S_S_S_S_S_S_S_S_S_S_S_S_S_S_S_S_S_S_S_S_S_S_S_S_S_S_S_S_S_S_S_S_S_S_S_S_S_S_S_S_S_S_S_S_S_S_S_S_S_S_S_S_S_S_S_S_S_S_S_S_S_S_S_S_S_S_S_S_S_S_S_S_S_S_S_S_S_S_S_S_S_S_S_S_S_S_S_S_S_S_S_S_S_S_S_S_S_S_S_S_S_S_S_S_S_S_S_S_S_S_S_S_S_S_S_S_S_S_S_S_S_S_S_S_S_S_S_S_S_S_S_S_S_S_S_S_S_S_S_S_S_S_S_S_S_S_S_S_S_S_S_S_S_S_S_S_S_S_S_S_S_S_S_S_S_S_S_S_S_S_S_S_S_S_S_S_S_S_S_S_S_S_S_S_S_S_S_S_S_S_S_S_S_S_S_S_S_S_S_S_S_S_S_S_S_S_S_S_S_S_S_S_S_S_S_S_S_S_S_S_S_S_S_S_S_S_S_S_S_S_S_S_S_S_S_S_S_S_S_S_S_S_S_S_S_S_S_S_S_S_S_S_S_S_S_S_S_S_S_S_S_S_S_S_S_S_S_S_S_S_S_S_S_S_S_S_S_S_S_S_S_S_S_S_S_S_S_S_S_S_S_S_S_S_S_S_S_S_S_S_S_S_S_S_S_S_S_S_S_S_S_S_S_S_S_S_S_S_S_S_S_S_S_S_S_S_S_S_S_S_S_S_S_S_S_S_S_S_S_S_S_S_S_S_S_S_S_S_S_S_S_S_S_S_S_S_S_S_S_S_S_S_S_S_S_S_S_S_S_S_S_S_S_S_S_S_S_S_S_S_S_S_S_S_S_S_S_S_S_S_S_S_S_S_S_S_S_S_S_S_S_S_S_S_S_S_S_S_S_S_S_S_S_S_S_S_S_S_S_S_S_S_S_S_S_S_S_S_S_S_S_S_S_S_S_S_S_S_S_S_S_S_S_S_S_S_S_S_S_S_S_S_S_S_S_S_S_S_S_S_S_S_S_S_S_S_S_S_S_S_S_S_S_S__param_342,
	.param .u64 .ptr .align 1 _Z4racePiS_S_S_S_S_S_S_S_S_S_S_S_S_S_S_S_S_S_S_S_S_S_S_S_S_S_S_S_S_S_S_S_S_S_S_S_S_S_S_S_S_S_S_S_S_S_S_S_S_S_S_S_S_S_S_S_S_S_S_S_S_S_S_S_S_S_S_S_S_S_S_S_S_S_S_S_S_S_S_S_S_S_S_S_S_S_S_S_S_S_S_S_S_S_S_S_S_S_S_S_S_S_S_S_S_S_S_S_S_S_S_S_S_S_S_S_S_S_S_S_S_S_S_S_S_S_S_S_S_S_S_S_S_S_S_S_S_S_S_S_S_S_S_S_S_S_S_S_S_S_S_S_S_S_S_S_S_S_S_S_S_S_S_S_S_S_S_S_S_S_S_S_S_S_S_S_S_S_S_S_S_S_S_S_S_S_S_S_S_S_S_S_S_S_S_S_S_S_S_S_S_S_S_S_S_S_S_S_S_S_S_S_S_S_S_S_S_S_S_S_S_S_S_S_S_S_S_S_S_S_S_S_S_S_S_S_S_S_S_S_S_S_S_S_S_S_S_S_S_S_S_S_S_S_S_S_S_S_S_S_S_S_S_S_S_S_S_S_S_S_S_S_S_S_S_S_S_S_S_S_S_S_S_S_S_S_S_S_S_S_S_S_S_S_S_S_S_S_S_S_S_S_S_S_S_S_S_S_S_S_S_S_S_S_S_S_S_S_S_S_S_S_S_S_S_S_S_S_S_S_S_S_S_S_S_S_S_S_S_S_S_S_S_S_S_S_S_S_S_S_S_S_S_S_S_S_S_S_S_S_S_S_S_S_S_S_S_S_S_S_S_S_S_S_S_S_S_S_S_S_S_S_S_S_S_S_S_S_S_S_S_S_S_S_S_S_S_S_S_S_S_S_S_S_S_S_S_S_S_S_S_S_S_S_S_S_S_S_S_S_S_S_S_S_S_S_S_S_S_S_S_S_S_S_S_S_S_S_S_S_S_S_S_S_S_S_S_S_S_S_S_S_S_S_S_S_S_S_S_S_S_S_S_S_S_S_S_S_S_S_S_S_S_S_S_S_S_S_S_S_S_S_S_S_S_S_S_S_S_S_S_S_S_S_S_S_S_S_S_S_S_S_S_S_S_S_S_S_S_S_S__param_343,
	.param .u64 .ptr .align 1 _Z4racePiS_S_S_S_S_S_S_S_S_S_S_S_S_S_S_S_S_S_S_S_S_S_S_S_S_S_S_S_S_S_S_S_S_S_S_S_S_S_S_S_S_S_S_S_S_S_S_S_S_S_S_S_S_S_S_S_S_S_S_S_S_S_S_S_S_S_S_S_S_S_S_S_S_S_S_S_S_S_S_S_S_S_S_S_S_S_S_S_S_S_S_S_S_S_S_S_S_S_S_S_S_S_S_S_S_S_S_S_S_S_S_S_S_S_S_S_S_S_S_S_S_S_S_S_S_S_S_S_S_S_S_S_S_S_S_S_S_S_S_S_S_S_S_S_S_S_S_S_S_S_S_S_S_S_S_S_S_S_S_S_S_S_S_S_S_S_S_S_S_S_S_S_S_S_S_S_S_S_S_S_S_S_S_S_S_S_S_S_S_S_S_S_S_S_S_S_S_S_S_S_S_S_S_S_S_S_S_S_S_S_S_S_S_S_S_S_S_S_S_S_S_S_S_S_S_S_S_S_S_S_S_S_S_S_S_S_S_S_S_S_S_S_S_S_S_S_S_S_S_S_S_S_S_S_S_S_S_S_S_S_S_S_S_S_S_S_S_S_S_S_S_S_S_S_S_S_S_S_S_S_S_S_S_S_S_S_S_S_S_S_S_S_S_S_S_S_S_S_S_S_S_S_S_S_S_S_S_S_S_S_S_S_S_S_S_S_S_S_S_S_S_S_S_S_S_S_S_S_S_S_S_S_S_S_S_S_S_S_S_S_S_S_S_S_S_S_S_S_S_S_S_S_S_S_S_S_S_S_S_S_S_S_S_S_S_S_S_S_S_S_S_S_S_S_S_S_S_S_S_S_S_S_S_S_S_S_S_S_S_S_S_S_S_S_S_S_S_S_S_S_S_S_S_S_S_S_S_S_S_S_S_S_S_S_S_S_S_S_S_S_S_S_S_S_S_S_S_S_S_S_S_S_S_S_S_S_S_S_S_S_S_S_S_S_S_S_S_S_S_S_S_S_S_S_S_S_S_S_S_S_S_S_S_S_S_S_S_S_S_S_S_S_S_S_S_S_S_S_S_S_S_S_S_S_S_S_S_S_S_S_S_S_S_S_S_S_S_S_S_S_S_S_S_S_S_S_S_S_S_S_S__param_344,
	.param .u64 .ptr .align 1 _Z4racePiS_S_S_S_S_S_S_S_S_S_S_S_S_S_S_S_S_S_S_S_S_S_S_S_S_S_S_S_S_S_S_S_S_S_S_S_S_S_S_S_S_S_S_S_S_S_S_S_S_S_S_S_S_S_S_S_S_S_S_S_S_S_S_S_S_S_S_S_S_S_S_S_S_S_S_S_S_S_S_S_S_S_S_S_S_S_S_S_S_S_S_S_S_S_S_S_S_S_S_S_S_S_S_S_S_S_S_S_S_S_S_S_S_S_S_S_S_S_S_S_S_S_S_S_S_S_S_S_S_S_S_S_S_S_S_S_S_S_S_S_S_S_S_S_S_S_S_S_S_S_S_S_S_S_S_S_S_S_S_S_S_S_S_S_S_S_S_S_S_S_S_S_S_S_S_S_S_S_S_S_S_S_S_S_S_S_S_S_S_S_S_S_S_S_S_S_S_S_S_S_S_S_S_S_S_S_S_S_S_S_S_S_S_S_S_S_S_S_S_S_S_S_S_S_S_S_S_S_S_S_S_S_S_S_S_S_S_S_S_S_S_S_S_S_S_S_S_S_S_S_S_S_S_S_S_S_S_S_S_S_S_S_S_S_S_S_S_S_S_S_S_S_S_S_S_S_S_S_S_S_S_S_S_S_S_S_S_S_S_S_S_S_S_S_S_S_S_S_S_S_S_S_S_S_S_S_S_S_S_S_S_S_S_S_S_S_S_S_S_S_S_S_S_S_S_S_S_S_S_S_S_S_S_S_S_S_S_S_S_S_S_S_S_S_S_S_S_S_S_S_S_S_S_S_S_S_S_S_S_S_S_S_S_S_S_S_S_S_S_S_S_S_S_S_S_S_S_S_S_S_S_S_S_S_S_S_S_S_S_S_S_S_S_S_S_S_S_S_S_S_S_S_S_S_S_S_S_S_S_S_S_S_S_S_S_S_S_S_S_S_S_S_S_S_S_S_S_S_S_S_S_S_S_S_S_S_S_S_S_S_S_S_S_S_S_S_S_S_S_S_S_S_S_S_S_S_S_S_S_S_S_S_S_S_S_S_S_S_S_S_S_S_S_S_S_S_S_S_S_S_S_S_S_S_S_S_S_S_S_S_S_S_S_S_S_S_S_S_S_S_S_S_S_S_S_S_S_S_S_S_S__param_345,
	.param .u64 .ptr .align 1 _Z4racePiS_S_S_S_S_S_S_S_S_S_S_S_S_S_S_S_S_S_S_S_S_S_S_S_S_S_S_S_S_S_S_S_S_S_S_S_S_S_S_S_S_S_S_S_S_S_S_S_S_S_S_S_S_S_S_S_S_S_S_S_S_S_S_S_S_S_S_S_S_S_S_S_S_S_S_S_S_S_S_S_S_S_S_S_S_S_S_S_S_S_S_S_S_S_S_S_S_S_S_S_S_S_S_S_S_S_S_S_S_S_S_S_S_S_S_S_S_S_S_S_S_S_S_S_S_S_S_S_S_S_S_S_S_S_S_S_S_S_S_S_S_S_S_S_S_S_S_S_S_S_S_S_S_S_S_S_S_S_S_S_S_S_S_S_S_S_S_S_S_S_S_S_S_S_S_S_S_S_S_S_S_S_S_S_S_S_S_S_S_S_S_S_S_S_S_S_S_S_S_S_S_S_S_S_S_S_S_S_S_S_S_S_S_S_S_S_S_S_S_S_S_S_S_S_S_S_S_S_S_S_S_S_S_S_S_S_S_S_S_S_S_S_S_S_S_S_S_S_S_S_S_S_S_S_S_S_S_S_S_S_S_S_S_S_S_S_S_S_S_S_S_S_S_S_S_S_S_S_S_S_S_S_S_S_S_S_S_S_S_S_S_S_S_S_S_S_S_S_S_S_S_S_S_S_S_S_S_S_S_S_S_S_S_S_S_S_S_S_S_S_S_S_S_S_S_S_S_S_S_S_S_S_S_S_S_S_S_S_S_S_S_S_S_S_S_S_S_S_S_S_S_S_S_S_S_S_S_S_S_S_S_S_S_S_S_S_S_S_S_S_S_S_S_S_S_S_S_S_S_S_S_S_S_S_S_S_S_S_S_S_S_S_S_S_S_S_S_S_S_S_S_S_S_S_S_S_S_S_S_S_S_S_S_S_S_S_S_S_S_S_S_S_S_S_S_S_S_S_S_S_S_S_S_S_S_S_S_S_S_S_S_S_S_S_S_S_S_S_S_S_S_S_S_S_S_S_S_S_S_S_S_S_S_S_S_S_S_S_S_S_S_S_S_S_S_S_S_S_S_S_S_S_S_S_S_S_S_S_S_S_S_S_S_S_S_S_S_S_S_S_S_S_S_S_S_S_S_S_S_S_S__param_346,
	.param .u64 .ptr .align 1 _Z4racePiS_S_S_S_S_S_S_S_S_S_S_S_S_S_S_S_S_S_S_S_S_S_S_S_S_S_S_S_S_S_S_S_S_S_S_S_S_S_S_S_S_S_S_S_S_S_S_S_S_S_S_S_S_S_S_S_S_S_S_S_S_S_S_S_S_S_S_S_S_S_S_S_S_S_S_S_S_S_S_S_S_S_S_S_S_S_S_S_S_S_S_S_S_S_S_S_S_S_S_S_S_S_S_S_S_S_S_S_S_S_S_S_S_S_S_S_S_S_S_S_S_S_S_S_S_S_S_S_S_S_S_S_S_S_S_S_S_S_S_S_S_S_S_S_S_S_S_S_S_S_S_S_S_S_S_S_S_S_S_S_S_S_S_S_S_S_S_S_S_S_S_S_S_S_S_S_S_S_S_S_S_S_S_S_S_S_S_S_S_S_S_S_S_S_S_S_S_S_S_S_S_S_S_S_S_S_S_S_S_S_S_S_S_S_S_S_S_S_S_S_S_S_S_S_S_S_S_S_S_S_S_S_S_S_S_S_S_S_S_S_S_S_S_S_S_S_S_S_S_S_S_S_S_S_S_S_S_S_S_S_S_S_S_S_S_S_S_S_S_S_S_S_S_S_S_S_S_S_S_S_S_S_S_S_S_S_S_S_S_S_S_S_S_S_S_S_S_S_S_S_S_S_S_S_S_S_S_S_S_S_S_S_S_S_S_S_S_S_S_S_S_S_S_S_S_S_S_S_S_S_S_S_S_S_S_S_S_S_S_S_S_S_S_S_S_S_S_S_S_S_S_S_S_S_S_S_S_S_S_S_S_S_S_S_S_S_S_S_S_S_S_S_S_S_S_S_S_S_S_S_S_S_S_S_S_S_S_S_S_S_S_S_S_S_S_S_S_S_S_S_S_S_S_S_S_S_S_S_S_S_S_S_S_S_S_S_S_S_S_S_S_S_S_S_S_S_S_S_S_S_S_S_S_S_S_S_S_S_S_S_S_S_S_S_S_S_S_S_S_S_S_S_S_S_S_S_S_S_S_S_S_S_S_S_S_S_S_S_S_S_S_S_S_S_S_S_S_S_S_S_S_S_S_S_S_S_S_S_S_S_S_S_S_S_S_S_S_S_S_S_S_S_S_S_S_S_S_S_S_S_S__param_347,
	.param .u64 .ptr .align 1 _Z4racePiS_S_S_S_S_S_S_S_S_S_S_S_S_S_S_S_S_S_S_S_S_S_S_S_S_S_S_S_S_S_S_S_S_S_S_S_S_S_S_S_S_S_S_S_S_S_S_S_S_S_S_S_S_S_S_S_S_S_S_S_S_S_S_S_S_S_S_S_S_S_S_S_S_S_S_S_S_S_S_S_S_S_S_S_S_S_S_S_S_S_S_S_S_S_S_S_S_S_S_S_S_S_S_S_S_S_S_S_S_S_S_S_S_S_S_S_S_S_S_S_S_S_S_S_S_S_S_S_S_S_S_S_S_S_S_S_S_S_S_S_S_S_S_S_S_S_S_S_S_S_S_S_S_S_S_S_S_S_S_S_S_S_S_S_S_S_S_S_S_S_S_S_S_S_S_S_S_S_S_S_S_S_S_S_S_S_S_S_S_S_S_S_S_S_S_S_S_S_S_S_S_S_S_S_S_S_S_S_S_S_S_S_S_S_S_S_S_S_S_S_S_S_S_S_S_S_S_S_S_S_S_S_S_S_S_S_S_S_S_S_S_S_S_S_S_S_S_S_S_S_S_S_S_S_S_S_S_S_S_S_S_S_S_S_S_S_S_S_S_S_S_S_S_S_S_S_S_S_S_S_S_S_S_S_S_S_S_S_S_S_S_S_S_S_S_S_S_S_S_S_S_S_S_S_S_S_S_S_S_S_S_S_S_S_S_S_S_S_S_S_S_S_S_S_S_S_S_S_S_S_S_S_S_S_S_S_S_S_S_S_S_S_S_S_S_S_S_S_S_S_S_S_S_S_S_S_S_S_S_S_S_S_S_S_S_S_S_S_S_S_S_S_S_S_S_S_S_S_S_S_S_S_S_S_S_S_S_S_S_S_S_S_S_S_S_S_S_S_S_S_S_S_S_S_S_S_S_S_S_S_S_S_S_S_S_S_S_S_S_S_S_S_S_S_S_S_S_S_S_S_S_S_S_S_S_S_S_S_S_S_S_S_S_S_S_S_S_S_S_S_S_S_S_S_S_S_S_S_S_S_S_S_S_S_S_S_S_S_S_S_S_S_S_S_S_S_S_S_S_S_S_S_S_S_S_S_S_S_S_S_S_S_S_S_S_S_S_S_S_S_S_S_S_S_S_S_S_S_S_S_S__param_348,
	.param .u64 .ptr .align 1 _Z4racePiS_S_S_S_S_S_S_S_S_S_S_S_S_S_S_S_S_S_S_S_S_S_S_S_S_S_S_S_S_S_S_S_S_S_S_S_S_S_S_S_S_S_S_S_S_S_S_S_S_S_S_S_S_S_S_S_S_S_S_S_S_S_S_S_S_S_S_S_S_S_S_S_S_S_S_S_S_S_S_S_S_S_S_S_S_S_S_S_S_S_S_S_S_S_S_S_S_S_S_S_S_S_S_S_S_S_S_S_S_S_S_S_S_S_S_S_S_S_S_S_S_S_S_S_S_S_S_S_S_S_S_S_S_S_S_S_S_S_S_S_S_S_S_S_S_S_S_S_S_S_S_S_S_S_S_S_S_S_S_S_S_S_S_S_S_S_S_S_S_S_S_S_S_S_S_S_S_S_S_S_S_S_S_S_S_S_S_S_S_S_S_S_S_S_S_S_S_S_S_S_S_S_S_S_S_S_S_S_S_S_S_S_S_S_S_S_S_S_S_S_S_S_S_S_S_S_S_S_S_S_S_S_S_S_S_S_S_S_S_S_S_S_S_S_S_S_S_S_S_S_S_S_S_S_S_S_S_S_S_S_S_S_S_S_S_S_S_S_S_S_S_S_S_S_S_S_S_S_S_S_S_S_S_S_S_S_S_S_S_S_S_S_S_S_S_S_S_S_S_S_S_S_S_S_S_S_S_S_S_S_S_S_S_S_S_S_S_S_S_S_S_S_S_S_S_S_S_S_S_S_S_S_S_S_S_S_S_S_S_S_S_S_S_S_S_S_S_S_S_S_S_S_S_S_S_S_S_S_S_S_S_S_S_S_S_S_S_S_S_S_S_S_S_S_S_S_S_S_S_S_S_S_S_S_S_S_S_S_S_S_S_S_S_S_S_S_S_S_S_S_S_S_S_S_S_S_S_S_S_S_S_S_S_S_S_S_S_S_S_S_S_S_S_S_S_S_S_S_S_S_S_S_S_S_S_S_S_S_S_S_S_S_S_S_S_S_S_S_S_S_S_S_S_S_S_S_S_S_S_S_S_S_S_S_S_S_S_S_S_S_S_S_S_S_S_S_S_S_S_S_S_S_S_S_S_S_S_S_S_S_S_S_S_S_S_S_S_S_S_S_S_S_S_S_S_S_S_S_S_S_S__param_349,
	.param .u64 .ptr .align 1 _Z4racePiS_S_S_S_S_S_S_S_S_S_S_S_S_S_S_S_S_S_S_S_S_S_S_S_S_S_S_S_S_S_S_S_S_S_S_S_S_S_S_S_S_S_S_S_S_S_S_S_S_S_S_S_S_S_S_S_S_S_S_S_S_S_S_S_S_S_S_S_S_S_S_S_S_S_S_S_S_S_S_S_S_S_S_S_S_S_S_S_S_S_S_S_S_S_S_S_S_S_S_S_S_S_S_S_S_S_S_S_S_S_S_S_S_S_S_S_S_S_S_S_S_S_S_S_S_S_S_S_S_S_S_S_S_S_S_S_S_S_S_S_S_S_S_S_S_S_S_S_S_S_S_S_S_S_S_S_S_S_S_S_S_S_S_S_S_S_S_S_S_S_S_S_S_S_S_S_S_S_S_S_S_S_S_S_S_S_S_S_S_S_S_S_S_S_S_S_S_S_S_S_S_S_S_S_S_S_S_S_S_S_S_S_S_S_S_S_S_S_S_S_S_S_S_S_S_S_S_S_S_S_S_S_S_S_S_S_S_S_S_S_S_S_S_S_S_S_S_S_S_S_S_S_S_S_S_S_S_S_S_S_S_S_S_S_S_S_S_S_S_S_S_S_S_S_S_S_S_S_S_S_S_S_S_S_S_S_S_S_S_S_S_S_S_S_S_S_S_S_S_S_S_S_S_S_S_S_S_S_S_S_S_S_S_S_S_S_S_S_S_S_S_S_S_S_S_S_S_S_S_S_S_S_S_S_S_S_S_S_S_S_S_S_S_S_S_S_S_S_S_S_S_S_S_S_S_S_S_S_S_S_S_S_S_S_S_S_S_S_S_S_S_S_S_S_S_S_S_S_S_S_S_S_S_S_S_S_S_S_S_S_S_S_S_S_S_S_S_S_S_S_S_S_S_S_S_S_S_S_S_S_S_S_S_S_S_S_S_S_S_S_S_S_S_S_S_S_S_S_S_S_S_S_S_S_S_S_S_S_S_S_S_S_S_S_S_S_S_S_S_S_S_S_S_S_S_S_S_S_S_S_S_S_S_S_S_S_S_S_S_S_S_S_S_S_S_S_S_S_S_S_S_S_S_S_S_S_S_S_S_S_S_S_S_S_S_S_S_S_S_S_S_S_S_S_S_S_S_S_S_S_S__param_350,
	.param .u64 .ptr .align 1 _Z4racePiS_S_S_S_S_S_S_S_S_S_S_S_S_S_S_S_S_S_S_S_S_S_S_S_S_S_S_S_S_S_S_S_S_S_S_S_S_S_S_S_S_S_S_S_S_S_S_S_S_S_S_S_S_S_S_S_S_S_S_S_S_S_S_S_S_S_S_S_S_S_S_S_S_S_S_S_S_S_S_S_S_S_S_S_S_S_S_S_S_S_S_S_S_S_S_S_S_S_S_S_S_S_S_S_S_S_S_S_S_S_S_S_S_S_S_S_S_S_S_S_S_S_S_S_S_S_S_S_S_S_S_S_S_S_S_S_S_S_S_S_S_S_S_S_S_S_S_S_S_S_S_S_S_S_S_S_S_S_S_S_S_S_S_S_S_S_S_S_S_S_S_S_S_S_S_S_S_S_S_S_S_S_S_S_S_S_S_S_S_S_S_S_S_S_S_S_S_S_S_S_S_S_S_S_S_S_S_S_S_S_S_S_S_S_S_S_S_S_S_S_S_S_S_S_S_S_S_S_S_S_S_S_S_S_S_S_S_S_S_S_S_S_S_S_S_S_S_S_S_S_S_S_S_S_S_S_S_S_S_S_S_S_S_S_S_S_S_S_S_S_S_S_S_S_S_S_S_S_S_S_S_S_S_S_S_S_S_S_S_S_S_S_S_S_S_S_S_S_S_S_S_S_S_S_S_S_S_S_S_S_S_S_S_S_S_S_S_S_S_S_S_S_S_S_S_S_S_S_S_S_S_S_S_S_S_S_S_S_S_S_S_S_S_S_S_S_S_S_S_S_S_S_S_S_S_S_S_S_S_S_S_S_S_S_S_S_S_S_S_S_S_S_S_S_S_S_S_S_S_S_S_S_S_S_S_S_S_S_S_S_S_S_S_S_S_S_S_S_S_S_S_S_S_S_S_S_S_S_S_S_S_S_S_S_S_S_S_S_S_S_S_S_S_S_S_S_S_S_S_S_S_S_S_S_S_S_S_S_S_S_S_S_S_S_S_S_S_S_S_S_S_S_S_S_S_S_S_S_S_S_S_S_S_S_S_S_S_S_S_S_S_S_S_S_S_S_S_S_S_S_S_S_S_S_S_S_S_S_S_S_S_S_S_S_S_S_S_S_S_S_S_S_S_S_S_S_S_S_S_S_S__param_351,
	.param .u64 .ptr .align 1 _Z4racePiS_S_S_S_S_S_S_S_S_S_S_S_S_S_S_S_S_S_S_S_S_S_S_S_S_S_S_S_S_S_S_S_S_S_S_S_S_S_S_S_S_S_S_S_S_S_S_S_S_S_S_S_S_S_S_S_S_S_S_S_S_S_S_S_S_S_S_S_S_S_S_S_S_S_S_S_S_S_S_S_S_S_S_S_S_S_S_S_S_S_S_S_S_S_S_S_S_S_S_S_S_S_S_S_S_S_S_S_S_S_S_S_S_S_S_S_S_S_S_S_S_S_S_S_S_S_S_S_S_S_S_S_S_S_S_S_S_S_S_S_S_S_S_S_S_S_S_S_S_S_S_S_S_S_S_S_S_S_S_S_S_S_S_S_S_S_S_S_S_S_S_S_S_S_S_S_S_S_S_S_S_S_S_S_S_S_S_S_S_S_S_S_S_S_S_S_S_S_S_S_S_S_S_S_S_S_S_S_S_S_S_S_S_S_S_S_S_S_S_S_S_S_S_S_S_S_S_S_S_S_S_S_S_S_S_S_S_S_S_S_S_S_S_S_S_S_S_S_S_S_S_S_S_S_S_S_S_S_S_S_S_S_S_S_S_S_S_S_S_S_S_S_S_S_S_S_S_S_S_S_S_S_S_S_S_S_S_S_S_S_S_S_S_S_S_S_S_S_S_S_S_S_S_S_S_S_S_S_S_S_S_S_S_S_S_S_S_S_S_S_S_S_S_S_S_S_S_S_S_S_S_S_S_S_S_S_S_S_S_S_S_S_S_S_S_S_S_S_S_S_S_S_S_S_S_S_S_S_S_S_S_S_S_S_S_S_S_S_S_S_S_S_S_S_S_S_S_S_S_S_S_S_S_S_S_S_S_S_S_S_S_S_S_S_S_S_S_S_S_S_S_S_S_S_S_S_S_S_S_S_S_S_S_S_S_S_S_S_S_S_S_S_S_S_S_S_S_S_S_S_S_S_S_S_S_S_S_S_S_S_S_S_S_S_S_S_S_S_S_S_S_S_S_S_S_S_S_S_S_S_S_S_S_S_S_S_S_S_S_S_S_S_S_S_S_S_S_S_S_S_S_S_S_S_S_S_S_S_S_S_S_S_S_S_S_S_S_S_S_S_S_S_S_S_S_S_S_S_S_S_S__param_352,
	.param .u64 .ptr .align 1 _Z4racePiS_S_S_S_S_S_S_S_S_S_S_S_S_S_S_S_S_S_S_S_S_S_S_S_S_S_S_S_S_S_S_S_S_S_S_S_S_S_S_S_S_S_S_S_S_S_S_S_S_S_S_S_S_S_S_S_S_S_S_S_S_S_S_S_S_S_S_S_S_S_S_S_S_S_S_S_S_S_S_S_S_S_S_S_S_S_S_S_S_S_S_S_S_S_S_S_S_S_S_S_S_S_S_S_S_S_S_S_S_S_S_S_S_S_S_S_S_S_S_S_S_S_S_S_S_S_S_S_S_S_S_S_S_S_S_S_S_S_S_S_S_S_S_S_S_S_S_S_S_S_S_S_S_S_S_S_S_S_S_S_S_S_S_S_S_S_S_S_S_S_S_S_S_S_S_S_S_S_S_S_S_S_S_S_S_S_S_S_S_S_S_S_S_S_S_S_S_S_S_S_S_S_S_S_S_S_S_S_S_S_S_S_S_S_S_S_S_S_S_S_S_S_S_S_S_S_S_S_S_S_S_S_S_S_S_S_S_S_S_S_S_S_S_S_S_S_S_S_S_S_S_S_S_S_S_S_S_S_S_S_S_S_S_S_S_S_S_S_S_S_S_S_S_S_S_S_S_S_S_S_S_S_S_S_S_S_S_S_S_S_S_S_S_S_S_S_S_S_S_S_S_S_S_S_S_S_S_S_S_S_S_S_S_S_S_S_S_S_S_S_S_S_S_S_S_S_S_S_S_S_S_S_S_S_S_S_S_S_S_S_S_S_S_S_S_S_S_S_S_S_S_S_S_S_S_S_S_S_S_S_S_S_S_S_S_S_S_S_S_S_S_S_S_S_S_S_S_S_S_S_S_S_S_S_S_S_S_S_S_S_S_S_S_S_S_S_S_S_S_S_S_S_S_S_S_S_S_S_S_S_S_S_S_S_S_S_S_S_S_S_S_S_S_S_S_S_S_S_S_S_S_S_S_S_S_S_S_S_S_S_S_S_S_S_S_S_S_S_S_S_S_S_S_S_S_S_S_S_S_S_S_S_S_S_S_S_S_S_S_S_S_S_S_S_S_S_S_S_S_S_S_S_S_S_S_S_S_S_S_S_S_S_S_S_S_S_S_S_S_S_S_S_S_S_S_S_S_S_S_S_S__param_353,
	.param .u64 .ptr .align 1 _Z4racePiS_S_S_S_S_S_S_S_S_S_S_S_S_S_S_S_S_S_S_S_S_S_S_S_S_S_S_S_S_S_S_S_S_S_S_S_S_S_S_S_S_S_S_S_S_S_S_S_S_S_S_S_S_S_S_S_S_S_S_S_S_S_S_S_S_S_S_S_S_S_S_S_S_S_S_S_S_S_S_S_S_S_S_S_S_S_S_S_S_S_S_S_S_S_S_S_S_S_S_S_S_S_S_S_S_S_S_S_S_S_S_S_S_S_S_S_S_S_S_S_S_S_S_S_S_S_S_S_S_S_S_S_S_S_S_S_S_S_S_S_S_S_S_S_S_S_S_S_S_S_S_S_S_S_S_S_S_S_S_S_S_S_S_S_S_S_S_S_S_S_S_S_S_S_S_S_S_S_S_S_S_S_S_S_S_S_S_S_S_S_S_S_S_S_S_S_S_S_S_S_S_S_S_S_S_S_S_S_S_S_S_S_S_S_S_S_S_S_S_S_S_S_S_S_S_S_S_S_S_S_S_S_S_S_S_S_S_S_S_S_S_S_S_S_S_S_S_S_S_S_S_S_S_S_S_S_S_S_S_S_S_S_S_S_S_S_S_S_S_S_S_S_S_S_S_S_S_S_S_S_S_S_S_S_S_S_S_S_S_S_S_S_S_S_S_S_S_S_S_S_S_S_S_S_S_S_S_S_S_S_S_S_S_S_S_S_S_S_S_S_S_S_S_S_S_S_S_S_S_S_S_S_S_S_S_S_S_S_S_S_S_S_S_S_S_S_S_S_S_S_S_S_S_S_S_S_S_S_S_S_S_S_S_S_S_S_S_S_S_S_S_S_S_S_S_S_S_S_S_S_S_S_S_S_S_S_S_S_S_S_S_S_S_S_S_S_S_S_S_S_S_S_S_S_S_S_S_S_S_S_S_S_S_S_S_S_S_S_S_S_S_S_S_S_S_S_S_S_S_S_S_S_S_S_S_S_S_S_S_S_S_S_S_S_S_S_S_S_S_S_S_S_S_S_S_S_S_S_S_S_S_S_S_S_S_S_S_S_S_S_S_S_S_S_S_S_S_S_S_S_S_S_S_S_S_S_S_S_S_S_S_S_S_S_S_S_S_S_S_S_S_S_S_S_S_S_S_S_S_S_S__param_354,
	.param .u64 .ptr .align 1 _Z4racePiS_S_S_S_S_S_S_S_S_S_S_S_S_S_S_S_S_S_S_S_S_S_S_S_S_S_S_S_S_S_S_S_S_S_S_S_S_S_S_S_S_S_S_S_S_S_S_S_S_S_S_S_S_S_S_S_S_S_S_S_S_S_S_S_S_S_S_S_S_S_S_S_S_S_S_S_S_S_S_S_S_S_S_S_S_S_S_S_S_S_S_S_S_S_S_S_S_S_S_S_S_S_S_S_S_S_S_S_S_S_S_S_S_S_S_S_S_S_S_S_S_S_S_S_S_S_S_S_S_S_S_S_S_S_S_S_S_S_S_S_S_S_S_S_S_S_S_S_S_S_S_S_S_S_S_S_S_S_S_S_S_S_S_S_S_S_S_S_S_S_S_S_S_S_S_S_S_S_S_S_S_S_S_S_S_S_S_S_S_S_S_S_S_S_S_S_S_S_S_S_S_S_S_S_S_S_S_S_S_S_S_S_S_S_S_S_S_S_S_S_S_S_S_S_S_S_S_S_S_S_S_S_S_S_S_S_S_S_S_S_S_S_S_S_S_S_S_S_S_S_S_S_S_S_S_S_S_S_S_S_S_S_S_S_S_S_S_S_S_S_S_S_S_S_S_S_S_S_S_S_S_S_S_S_S_S_S_S_S_S_S_S_S_S_S_S_S_S_S_S_S_S_S_S_S_S_S_S_S_S_S_S_S_S_S_S_S_S_S_S_S_S_S_S_S_S_S_S_S_S_S_S_S_S_S_S_S_S_S_S_S_S_S_S_S_S_S_S_S_S_S_S_S_S_S_S_S_S_S_S_S_S_S_S_S_S_S_S_S_S_S_S_S_S_S_S_S_S_S_S_S_S_S_S_S_S_S_S_S_S_S_S_S_S_S_S_S_S_S_S_S_S_S_S_S_S_S_S_S_S_S_S_S_S_S_S_S_S_S_S_S_S_S_S_S_S_S_S_S_S_S_S_S_S_S_S_S_S_S_S_S_S_S_S_S_S_S_S_S_S_S_S_S_S_S_S_S_S_S_S_S_S_S_S_S_S_S_S_S_S_S_S_S_S_S_S_S_S_S_S_S_S_S_S_S_S_S_S_S_S_S_S_S_S_S_S_S_S_S_S_S_S_S_S_S_S_S_S_S_S_S__param_355,
	.param .u64 .ptr .align 1 _Z4racePiS_S_S_S_S_S_S_S_S_S_S_S_S_S_S_S_S_S_S_S_S_S_S_S_S_S_S_S_S_S_S_S_S_S_S_S_S_S_S_S_S_S_S_S_S_S_S_S_S_S_S_S_S_S_S_S_S_S_S_S_S_S_S_S_S_S_S_S_S_S_S_S_S_S_S_S_S_S_S_S_S_S_S_S_S_S_S_S_S_S_S_S_S_S_S_S_S_S_S_S_S_S_S_S_S_S_S_S_S_S_S_S_S_S_S_S_S_S_S_S_S_S_S_S_S_S_S_S_S_S_S_S_S_S_S_S_S_S_S_S_S_S_S_S_S_S_S_S_S_S_S_S_S_S_S_S_S_S_S_S_S_S_S_S_S_S_S_S_S_S_S_S_S_S_S_S_S_S_S_S_S_S_S_S_S_S_S_S_S_S_S_S_S_S_S_S_S_S_S_S_S_S_S_S_S_S_S_S_S_S_S_S_S_S_S_S_S_S_S_S_S_S_S_S_S_S_S_S_S_S_S_S_S_S_S_S_S_S_S_S_S_S_S_S_S_S_S_S_S_S_S_S_S_S_S_S_S_S_S_S_S_S_S_S_S_S_S_S_S_S_S_S_S_S_S_S_S_S_S_S_S_S_S_S_S_S_S_S_S_S_S_S_S_S_S_S_S_S_S_S_S_S_S_S_S_S_S_S_S_S_S_S_S_S_S_S_S_S_S_S_S_S_S_S_S_S_S_S_S_S_S_S_S_S_S_S_S_S_S_S_S_S_S_S_S_S_S_S_S_S_S_S_S_S_S_S_S_S_S_S_S_S_S_S_S_S_S_S_S_S_S_S_S_S_S_S_S_S_S_S_S_S_S_S_S_S_S_S_S_S_S_S_S_S_S_S_S_S_S_S_S_S_S_S_S_S_S_S_S_S_S_S_S_S_S_S_S_S_S_S_S_S_S_S_S_S_S_S_S_S_S_S_S_S_S_S_S_S_S_S_S_S_S_S_S_S_S_S_S_S_S_S_S_S_S_S_S_S_S_S_S_S_S_S_S_S_S_S_S_S_S_S_S_S_S_S_S_S_S_S_S_S_S_S_S_S_S_S_S_S_S_S_S_S_S_S_S_S_S_S_S_S_S_S_S_S_S_S_S_S_S__param_356,
	.param .u64 .ptr .align 1 _Z4racePiS_S_S_S_S_S_S_S_S_S_S_S_S_S_S_S_S_S_S_S_S_S_S_S_S_S_S_S_S_S_S_S_S_S_S_S_S_S_S_S_S_S_S_S_S_S_S_S_S_S_S_S_S_S_S_S_S_S_S_S_S_S_S_S_S_S_S_S_S_S_S_S_S_S_S_S_S_S_S_S_S_S_S_S_S_S_S_S_S_S_S_S_S_S_S_S_S_S_S_S_S_S_S_S_S_S_S_S_S_S_S_S_S_S_S_S_S_S_S_S_S_S_S_S_S_S_S_S_S_S_S_S_S_S_S_S_S_S_S_S_S_S_S_S_S_S_S_S_S_S_S_S_S_S_S_S_S_S_S_S_S_S_S_S_S_S_S_S_S_S_S_S_S_S_S_S_S_S_S_S_S_S_S_S_S_S_S_S_S_S_S_S_S_S_S_S_S_S_S_S_S_S_S_S_S_S_S_S_S_S_S_S_S_S_S_S_S_S_S_S_S_S_S_S_S_S_S_S_S_S_S_S_S_S_S_S_S_S_S_S_S_S_S_S_S_S_S_S_S_S_S_S_S_S_S_S_S_S_S_S_S_S_S_S_S_S_S_S_S_S_S_S_S_S_S_S_S_S_S_S_S_S_S_S_S_S_S_S_S_S_S_S_S_S_S_S_S_S_S_S_S_S_S_S_S_S_S_S_S_S_S_S_S_S_S_S_S_S_S_S_S_S_S_S_S_S_S_S_S_S_S_S_S_S_S_S_S_S_S_S_S_S_S_S_S_S_S_S_S_S_S_S_S_S_S_S_S_S_S_S_S_S_S_S_S_S_S_S_S_S_S_S_S_S_S_S_S_S_S_S_S_S_S_S_S_S_S_S_S_S_S_S_S_S_S_S_S_S_S_S_S_S_S_S_S_S_S_S_S_S_S_S_S_S_S_S_S_S_S_S_S_S_S_S_S_S_S_S_S_S_S_S_S_S_S_S_S_S_S_S_S_S_S_S_S_S_S_S_S_S_S_S_S_S_S_S_S_S_S_S_S_S_S_S_S_S_S_S_S_S_S_S_S_S_S_S_S_S_S_S_S_S_S_S_S_S_S_S_S_S_S_S_S_S_S_S_S_S_S_S_S_S_S_S_S_S_S_S_S_S_S__param_357,
	.param .u64 .ptr .align 1 _Z4racePiS_S_S_S_S_S_S_S_S_S_S_S_S_S_S_S_S_S_S_S_S_S_S_S_S_S_S_S_S_S_S_S_S_S_S_S_S_S_S_S_S_S_S_S_S_S_S_S_S_S_S_S_S_S_S_S_S_S_S_S_S_S_S_S_S_S_S_S_S_S_S_S_S_S_S_S_S_S_S_S_S_S_S_S_S_S_S_S_S_S_S_S_S_S_S_S_S_S_S_S_S_S_S_S_S_S_S_S_S_S_S_S_S_S_S_S_S_S_S_S_S_S_S_S_S_S_S_S_S_S_S_S_S_S_S_S_S_S_S_S_S_S_S_S_S_S_S_S_S_S_S_S_S_S_S_S_S_S_S_S_S_S_S_S_S_S_S_S_S_S_S_S_S_S_S_S_S_S_S_S_S_S_S_S_S_S_S_S_S_S_S_S_S_S_S_S_S_S_S_S_S_S_S_S_S_S_S_S_S_S_S_S_S_S_S_S_S_S_S_S_S_S_S_S_S_S_S_S_S_S_S_S_S_S_S_S_S_S_S_S_S_S_S_S_S_S_S_S_S_S_S_S_S_S_S_S_S_S_S_S_S_S_S_S_S_S_S_S_S_S_S_S_S_S_S_S_S_S_S_S_S_S_S_S_S_S_S_S_S_S_S_S_S_S_S_S_S_S_S_S_S_S_S_S_S_S_S_S_S_S_S_S_S_S_S_S_S_S_S_S_S_S_S_S_S_S_S_S_S_S_S_S_S_S_S_S_S_S_S_S_S_S_S_S_S_S_S_S_S_S_S_S_S_S_S_S_S_S_S_S_S_S_S_S_S_S_S_S_S_S_S_S_S_S_S_S_S_S_S_S_S_S_S_S_S_S_S_S_S_S_S_S_S_S_S_S_S_S_S_S_S_S_S_S_S_S_S_S_S_S_S_S_S_S_S_S_S_S_S_S_S_S_S_S_S_S_S_S_S_S_S_S_S_S_S_S_S_S_S_S_S_S_S_S_S_S_S_S_S_S_S_S_S_S_S_S_S_S_S_S_S_S_S_S_S_S_S_S_S_S_S_S_S_S_S_S_S_S_S_S_S_S_S_S_S_S_S_S_S_S_S_S_S_S_S_S_S_S_S_S_S_S_S_S_S_S_S_S_S_S_S__param_358,
	.param .u64 .ptr .align 1 _Z4racePiS_S_S_S_S_S_S_S_S_S_S_S_S_S_S_S_S_S_S_S_S_S_S_S_S_S_S_S_S_S_S_S_S_S_S_S_S_S_S_S_S_S_S_S_S_S_S_S_S_S_S_S_S_S_S_S_S_S_S_S_S_S_S_S_S_S_S_S_S_S_S_S_S_S_S_S_S_S_S_S_S_S_S_S_S_S_S_S_S_S_S_S_S_S_S_S_S_S_S_S_S_S_S_S_S_S_S_S_S_S_S_S_S_S_S_S_S_S_S_S_S_S_S_S_S_S_S_S_S_S_S_S_S_S_S_S_S_S_S_S_S_S_S_S_S_S_S_S_S_S_S_S_S_S_S_S_S_S_S_S_S_S_S_S_S_S_S_S_S_S_S_S_S_S_S_S_S_S_S_S_S_S_S_S_S_S_S_S_S_S_S_S_S_S_S_S_S_S_S_S_S_S_S_S_S_S_S_S_S_S_S_S_S_S_S_S_S_S_S_S_S_S_S_S_S_S_S_S_S_S_S_S_S_S_S_S_S_S_S_S_S_S_S_S_S_S_S_S_S_S_S_S_S_S_S_S_S_S_S_S_S_S_S_S_S_S_S_S_S_S_S_S_S_S_S_S_S_S_S_S_S_S_S_S_S_S_S_S_S_S_S_S_S_S_S_S_S_S_S_S_S_S_S_S_S_S_S_S_S_S_S_S_S_S_S_S_S_S_S_S_S_S_S_S_S_S_S_S_S_S_S_S_S_S_S_S_S_S_S_S_S_S_S_S_S_S_S_S_S_S_S_S_S_S_S_S_S_S_S_S_S_S_S_S_S_S_S_S_S_S_S_S_S_S_S_S_S_S_S_S_S_S_S_S_S_S_S_S_S_S_S_S_S_S_S_S_S_S_S_S_S_S_S_S_S_S_S_S_S_S_S_S_S_S_S_S_S_S_S_S_S_S_S_S_S_S_S_S_S_S_S_S_S_S_S_S_S_S_S_S_S_S_S_S_S_S_S_S_S_S_S_S_S_S_S_S_S_S_S_S_S_S_S_S_S_S_S_S_S_S_S_S_S_S_S_S_S_S_S_S_S_S_S_S_S_S_S_S_S_S_S_S_S_S_S_S_S_S_S_S_S_S_S_S_S_S_S_S_S_S_S__param_359,
	.param .u64 .ptr .align 1 _Z4racePiS_S_S_S_S_S_S_S_S_S_S_S_S_S_S_S_S_S_S_S_S_S_S_S_S_S_S_S_S_S_S_S_S_S_S_S_S_S_S_S_S_S_S_S_S_S_S_S_S_S_S_S_S_S_S_S_S_S_S_S_S_S_S_S_S_S_S_S_S_S_S_S_S_S_S_S_S_S_S_S_S_S_S_S_S_S_S_S_S_S_S_S_S_S_S_S_S_S_S_S_S_S_S_S_S_S_S_S_S_S_S_S_S_S_S_S_S_S_S_S_S_S_S_S_S_S_S_S_S_S_S_S_S_S_S_S_S_S_S_S_S_S_S_S_S_S_S_S_S_S_S_S_S_S_S_S_S_S_S_S_S_S_S_S_S_S_S_S_S_S_S_S_S_S_S_S_S_S_S_S_S_S_S_S_S_S_S_S_S_S_S_S_S_S_S_S_S_S_S_S_S_S_S_S_S_S_S_S_S_S_S_S_S_S_S_S_S_S_S_S_S_S_S_S_S_S_S_S_S_S_S_S_S_S_S_S_S_S_S_S_S_S_S_S_S_S_S_S_S_S_S_S_S_S_S_S_S_S_S_S_S_S_S_S_S_S_S_S_S_S_S_S_S_S_S_S_S_S_S_S_S_S_S_S_S_S_S_S_S_S_S_S_S_S_S_S_S_S_S_S_S_S_S_S_S_S_S_S_S_S_S_S_S_S_S_S_S_S_S_S_S_S_S_S_S_S_S_S_S_S_S_S_S_S_S_S_S_S_S_S_S_S_S_S_S_S_S_S_S_S_S_S_S_S_S_S_S_S_S_S_S_S_S_S_S_S_S_S_S_S_S_S_S_S_S_S_S_S_S_S_S_S_S_S_S_S_S_S_S_S_S_S_S_S_S_S_S_S_S_S_S_S_S_S_S_S_S_S_S_S_S_S_S_S_S_S_S_S_S_S_S_S_S_S_S_S_S_S_S_S_S_S_S_S_S_S_S_S_S_S_S_S_S_S_S_S_S_S_S_S_S_S_S_S_S_S_S_S_S_S_S_S_S_S_S_S_S_S_S_S_S_S_S_S_S_S_S_S_S_S_S_S_S_S_S_S_S_S_S_S_S_S_S_S_S_S_S_S_S_S_S_S_S_S_S_S_S_S_S_S_S__param_360,
	.param .u64 .ptr .align 1 _Z4racePiS_S_S_S_S_S_S_S_S_S_S_S_S_S_S_S_S_S_S_S_S_S_S_S_S_S_S_S_S_S_S_S_S_S_S_S_S_S_S_S_S_S_S_S_S_S_S_S_S_S_S_S_S_S_S_S_S_S_S_S_S_S_S_S_S_S_S_S_S_S_S_S_S_S_S_S_S_S_S_S_S_S_S_S_S_S_S_S_S_S_S_S_S_S_S_S_S_S_S_S_S_S_S_S_S_S_S_S_S_S_S_S_S_S_S_S_S_S_S_S_S_S_S_S_S_S_S_S_S_S_S_S_S_S_S_S_S_S_S_S_S_S_S_S_S_S_S_S_S_S_S_S_S_S_S_S_S_S_S_S_S_S_S_S_S_S_S_S_S_S_S_S_S_S_S_S_S_S_S_S_S_S_S_S_S_S_S_S_S_S_S_S_S_S_S_S_S_S_S_S_S_S_S_S_S_S_S_S_S_S_S_S_S_S_S_S_S_S_S_S_S_S_S_S_S_S_S_S_S_S_S_S_S_S_S_S_S_S_S_S_S_S_S_S_S_S_S_S_S_S_S_S_S_S_S_S_S_S_S_S_S_S_S_S_S_S_S_S_S_S_S_S_S_S_S_S_S_S_S_S_S_S_S_S_S_S_S_S_S_S_S_S_S_S_S_S_S_S_S_S_S_S_S_S_S_S_S_S_S_S_S_S_S_S_S_S_S_S_S_S_S_S_S_S_S_S_S_S_S_S_S_S_S_S_S_S_S_S_S_S_S_S_S_S_S_S_S_S_S_S_S_S_S_S_S_S_S_S_S_S_S_S_S_S_S_S_S_S_S_S_S_S_S_S_S_S_S_S_S_S_S_S_S_S_S_S_S_S_S_S_S_S_S_S_S_S_S_S_S_S_S_S_S_S_S_S_S_S_S_S_S_S_S_S_S_S_S_S_S_S_S_S_S_S_S_S_S_S_S_S_S_S_S_S_S_S_S_S_S_S_S_S_S_S_S_S_S_S_S_S_S_S_S_S_S_S_S_S_S_S_S_S_S_S_S_S_S_S_S_S_S_S_S_S_S_S_S_S_S_S_S_S_S_S_S_S_S_S_S_S_S_S_S_S_S_S_S_S_S_S_S_S_S_S_S_S_S_S_S_S_S__param_361,
	.param .u64 .ptr .align 1 _Z4racePiS_S_S_S_S_S_S_S_S_S_S_S_S_S_S_S_S_S_S_S_S_S_S_S_S_S_S_S_S_S_S_S_S_S_S_S_S_S_S_S_S_S_S_S_S_S_S_S_S_S_S_S_S_S_S_S_S_S_S_S_S_S_S_S_S_S_S_S_S_S_S_S_S_S_S_S_S_S_S_S_S_S_S_S_S_S_S_S_S_S_S_S_S_S_S_S_S_S_S_S_S_S_S_S_S_S_S_S_S_S_S_S_S_S_S_S_S_S_S_S_S_S_S_S_S_S_S_S_S_S_S_S_S_S_S_S_S_S_S_S_S_S_S_S_S_S_S_S_S_S_S_S_S_S_S_S_S_S_S_S_S_S_S_S_S_S_S_S_S_S_S_S_S_S_S_S_S_S_S_S_S_S_S_S_S_S_S_S_S_S_S_S_S_S_S_S_S_S_S_S_S_S_S_S_S_S_S_S_S_S_S_S_S_S_S_S_S_S_S_S_S_S_S_S_S_S_S_S_S_S_S_S_S_S_S_S_S_S_S_S_S_S_S_S_S_S_S_S_S_S_S_S_S_S_S_S_S_S_S_S_S_S_S_S_S_S_S_S_S_S_S_S_S_S_S_S_S_S_S_S_S_S_S_S_S_S_S_S_S_S_S_S_S_S_S_S_S_S_S_S_S_S_S_S_S_S_S_S_S_S_S_S_S_S_S_S_S_S_S_S_S_S_S_S_S_S_S_S_S_S_S_S_S_S_S_S_S_S_S_S_S_S_S_S_S_S_S_S_S_S_S_S_S_S_S_S_S_S_S_S_S_S_S_S_S_S_S_S_S_S_S_S_S_S_S_S_S_S_S_S_S_S_S_S_S_S_S_S_S_S_S_S_S_S_S_S_S_S_S_S_S_S_S_S_S_S_S_S_S_S_S_S_S_S_S_S_S_S_S_S_S_S_S_S_S_S_S_S_S_S_S_S_S_S_S_S_S_S_S_S_S_S_S_S_S_S_S_S_S_S_S_S_S_S_S_S_S_S_S_S_S_S_S_S_S_S_S_S_S_S_S_S_S_S_S_S_S_S_S_S_S_S_S_S_S_S_S_S_S_S_S_S_S_S_S_S_S_S_S_S_S_S_S_S_S_S_S_S_S_S_S__param_362,
	.param .u64 .ptr .align 1 _Z4racePiS_S_S_S_S_S_S_S_S_S_S_S_S_S_S_S_S_S_S_S_S_S_S_S_S_S_S_S_S_S_S_S_S_S_S_S_S_S_S_S_S_S_S_S_S_S_S_S_S_S_S_S_S_S_S_S_S_S_S_S_S_S_S_S_S_S_S_S_S_S_S_S_S_S_S_S_S_S_S_S_S_S_S_S_S_S_S_S_S_S_S_S_S_S_S_S_S_S_S_S_S_S_S_S_S_S_S_S_S_S_S_S_S_S_S_S_S_S_S_S_S_S_S_S_S_S_S_S_S_S_S_S_S_S_S_S_S_S_S_S_S_S_S_S_S_S_S_S_S_S_S_S_S_S_S_S_S_S_S_S_S_S_S_S_S_S_S_S_S_S_S_S_S_S_S_S_S_S_S_S_S_S_S_S_S_S_S_S_S_S_S_S_S_S_S_S_S_S_S_S_S_S_S_S_S_S_S_S_S_S_S_S_S_S_S_S_S_S_S_S_S_S_S_S_S_S_S_S_S_S_S_S_S_S_S_S_S_S_S_S_S_S_S_S_S_S_S_S_S_S_S_S_S_S_S_S_S_S_S_S_S_S_S_S_S_S_S_S_S_S_S_S_S_S_S_S_S_S_S_S_S_S_S_S_S_S_S_S_S_S_S_S_S_S_S_S_S_S_S_S_S_S_S_S_S_S_S_S_S_S_S_S_S_S_S_S_S_S_S_S_S_S_S_S_S_S_S_S_S_S_S_S_S_S_S_S_S_S_S_S_S_S_S_S_S_S_S_S_S_S_S_S_S_S_S_S_S_S_S_S_S_S_S_S_S_S_S_S_S_S_S_S_S_S_S_S_S_S_S_S_S_S_S_S_S_S_S_S_S_S_S_S_S_S_S_S_S_S_S_S_S_S_S_S_S_S_S_S_S_S_S_S_S_S_S_S_S_S_S_S_S_S_S_S_S_S_S_S_S_S_S_S_S_S_S_S_S_S_S_S_S_S_S_S_S_S_S_S_S_S_S_S_S_S_S_S_S_S_S_S_S_S_S_S_S_S_S_S_S_S_S_S_S_S_S_S_S_S_S_S_S_S_S_S_S_S_S_S_S_S_S_S_S_S_S_S_S_S_S_S_S_S_S_S_S_S_S_S_S_S_S__param_363,
	.param .u64 .ptr .align 1 _Z4racePiS_S_S_S_S_S_S_S_S_S_S_S_S_S_S_S_S_S_S_S_S_S_S_S_S_S_S_S_S_S_S_S_S_S_S_S_S_S_S_S_S_S_S_S_S_S_S_S_S_S_S_S_S_S_S_S_S_S_S_S_S_S_S_S_S_S_S_S_S_S_S_S_S_S_S_S_S_S_S_S_S_S_S_S_S_S_S_S_S_S_S_S_S_S_S_S_S_S_S_S_S_S_S_S_S_S_S_S_S_S_S_S_S_S_S_S_S_S_S_S_S_S_S_S_S_S_S_S_S_S_S_S_S_S_S_S_S_S_S_S_S_S_S_S_S_S_S_S_S_S_S_S_S_S_S_S_S_S_S_S_S_S_S_S_S_S_S_S_S_S_S_S_S_S_S_S_S_S_S_S_S_S_S_S_S_S_S_S_S_S_S_S_S_S_S_S_S_S_S_S_S_S_S_S_S_S_S_S_S_S_S_S_S_S_S_S_S_S_S_S_S_S_S_S_S_S_S_S_S_S_S_S_S_S_S_S_S_S_S_S_S_S_S_S_S_S_S_S_S_S_S_S_S_S_S_S_S_S_S_S_S_S_S_S_S_S_S_S_S_S_S_S_S_S_S_S_S_S_S_S_S_S_S_S_S_S_S_S_S_S_S_S_S_S_S_S_S_S_S_S_S_S_S_S_S_S_S_S_S_S_S_S_S_S_S_S_S_S_S_S_S_S_S_S_S_S_S_S_S_S_S_S_S_S_S_S_S_S_S_S_S_S_S_S_S_S_S_S_S_S_S_S_S_S_S_S_S_S_S_S_S_S_S_S_S_S_S_S_S_S_S_S_S_S_S_S_S_S_S_S_S_S_S_S_S_S_S_S_S_S_S_S_S_S_S_S_S_S_S_S_S_S_S_S_S_S_S_S_S_S_S_S_S_S_S_S_S_S_S_S_S_S_S_S_S_S_S_S_S_S_S_S_S_S_S_S_S_S_S_S_S_S_S_S_S_S_S_S_S_S_S_S_S_S_S_S_S_S_S_S_S_S_S_S_S_S_S_S_S_S_S_S_S_S_S_S_S_S_S_S_S_S_S_S_S_S_S_S_S_S_S_S_S_S_S_S_S_S_S_S_S_S_S_S_S_S_S_S_S_S_S__param_364,
	.param .u64 .ptr .align 1 _Z4racePiS_S_S_S_S_S_S_S_S_S_S_S_S_S_S_S_S_S_S_S_S_S_S_S_S_S_S_S_S_S_S_S_S_S_S_S_S_S_S_S_S_S_S_S_S_S_S_S_S_S_S_S_S_S_S_S_S_S_S_S_S_S_S_S_S_S_S_S_S_S_S_S_S_S_S_S_S_S_S_S_S_S_S_S_S_S_S_S_S_S_S_S_S_S_S_S_S_S_S_S_S_S_S_S_S_S_S_S_S_S_S_S_S_S_S_S_S_S_S_S_S_S_S_S_S_S_S_S_S_S_S_S_S_S_S_S_S_S_S_S_S_S_S_S_S_S_S_S_S_S_S_S_S_S_S_S_S_S_S_S_S_S_S_S_S_S_S_S_S_S_S_S_S_S_S_S_S_S_S_S_S_S_S_S_S_S_S_S_S_S_S_S_S_S_S_S_S_S_S_S_S_S_S_S_S_S_S_S_S_S_S_S_S_S_S_S_S_S_S_S_S_S_S_S_S_S_S_S_S_S_S_S_S_S_S_S_S_S_S_S_S_S_S_S_S_S_S_S_S_S_S_S_S_S_S_S_S_S_S_S_S_S_S_S_S_S_S_S_S_S_S_S_S_S_S_S_S_S_S_S_S_S_S_S_S_S_S_S_S_S_S_S_S_S_S_S_S_S_S_S_S_S_S_S_S_S_S_S_S_S_S_S_S_S_S_S_S_S_S_S_S_S_S_S_S_S_S_S_S_S_S_S_S_S_S_S_S_S_S_S_S_S_S_S_S_S_S_S_S_S_S_S_S_S_S_S_S_S_S_S_S_S_S_S_S_S_S_S_S_S_S_S_S_S_S_S_S_S_S_S_S_S_S_S_S_S_S_S_S_S_S_S_S_S_S_S_S_S_S_S_S_S_S_S_S_S_S_S_S_S_S_S_S_S_S_S_S_S_S_S_S_S_S_S_S_S_S_S_S_S_S_S_S_S_S_S_S_S_S_S_S_S_S_S_S_S_S_S_S_S_S_S_S_S_S_S_S_S_S_S_S_S_S_S_S_S_S_S_S_S_S_S_S_S_S_S_S_S_S_S_S_S_S_S_S_S_S_S_S_S_S_S_S_S_S_S_S_S_S_S_S_S_S_S_S_S_S_S_S_S_S__param_365,
	.param .u64 .ptr .align 1 _Z4racePiS_S_S_S_S_S_S_S_S_S_S_S_S_S_S_S_S_S_S_S_S_S_S_S_S_S_S_S_S_S_S_S_S_S_S_S_S_S_S_S_S_S_S_S_S_S_S_S_S_S_S_S_S_S_S_S_S_S_S_S_S_S_S_S_S_S_S_S_S_S_S_S_S_S_S_S_S_S_S_S_S_S_S_S_S_S_S_S_S_S_S_S_S_S_S_S_S_S_S_S_S_S_S_S_S_S_S_S_S_S_S_S_S_S_S_S_S_S_S_S_S_S_S_S_S_S_S_S_S_S_S_S_S_S_S_S_S_S_S_S_S_S_S_S_S_S_S_S_S_S_S_S_S_S_S_S_S_S_S_S_S_S_S_S_S_S_S_S_S_S_S_S_S_S_S_S_S_S_S_S_S_S_S_S_S_S_S_S_S_S_S_S_S_S_S_S_S_S_S_S_S_S_S_S_S_S_S_S_S_S_S_S_S_S_S_S_S_S_S_S_S_S_S_S_S_S_S_S_S_S_S_S_S_S_S_S_S_S_S_S_S_S_S_S_S_S_S_S_S_S_S_S_S_S_S_S_S_S_S_S_S_S_S_S_S_S_S_S_S_S_S_S_S_S_S_S_S_S_S_S_S_S_S_S_S_S_S_S_S_S_S_S_S_S_S_S_S_S_S_S_S_S_S_S_S_S_S_S_S_S_S_S_S_S_S_S_S_S_S_S_S_S_S_S_S_S_S_S_S_S_S_S_S_S_S_S_S_S_S_S_S_S_S_S_S_S_S_S_S_S_S_S_S_S_S_S_S_S_S_S_S_S_S_S_S_S_S_S_S_S_S_S_S_S_S_S_S_S_S_S_S_S_S_S_S_S_S_S_S_S_S_S_S_S_S_S_S_S_S_S_S_S_S_S_S_S_S_S_S_S_S_S_S_S_S_S_S_S_S_S_S_S_S_S_S_S_S_S_S_S_S_S_S_S_S_S_S_S_S_S_S_S_S_S_S_S_S_S_S_S_S_S_S_S_S_S_S_S_S_S_S_S_S_S_S_S_S_S_S_S_S_S_S_S_S_S_S_S_S_S_S_S_S_S_S_S_S_S_S_S_S_S_S_S_S_S_S_S_S_S_S_S_S_S_S_S_S_S_S_S_S__param_366,
	.param .u64 .ptr .align 1 _Z4racePiS_S_S_S_S_S_S_S_S_S_S_S_S_S_S_S_S_S_S_S_S_S_S_S_S_S_S_S_S_S_S_S_S_S_S_S_S_S_S_S_S_S_S_S_S_S_S_S_S_S_S_S_S_S_S_S_S_S_S_S_S_S_S_S_S_S_S_S_S_S_S_S_S_S_S_S_S_S_S_S_S_S_S_S_S_S_S_S_S_S_S_S_S_S_S_S_S_S_S_S_S_S_S_S_S_S_S_S_S_S_S_S_S_S_S_S_S_S_S_S_S_S_S_S_S_S_S_S_S_S_S_S_S_S_S_S_S_S_S_S_S_S_S_S_S_S_S_S_S_S_S_S_S_S_S_S_S_S_S_S_S_S_S_S_S_S_S_S_S_S_S_S_S_S_S_S_S_S_S_S_S_S_S_S_S_S_S_S_S_S_S_S_S_S_S_S_S_S_S_S_S_S_S_S_S_S_S_S_S_S_S_S_S_S_S_S_S_S_S_S_S_S_S_S_S_S_S_S_S_S_S_S_S_S_S_S_S_S_S_S_S_S_S_S_S_S_S_S_S_S_S_S_S_S_S_S_S_S_S_S_S_S_S_S_S_S_S_S_S_S_S_S_S_S_S_S_S_S_S_S_S_S_S_S_S_S_S_S_S_S_S_S_S_S_S_S_S_S_S_S_S_S_S_S_S_S_S_S_S_S_S_S_S_S_S_S_S_S_S_S_S_S_S_S_S_S_S_S_S_S_S_S_S_S_S_S_S_S_S_S_S_S_S_S_S_S_S_S_S_S_S_S_S_S_S_S_S_S_S_S_S_S_S_S_S_S_S_S_S_S_S_S_S_S_S_S_S_S_S_S_S_S_S_S_S_S_S_S_S_S_S_S_S_S_S_S_S_S_S_S_S_S_S_S_S_S_S_S_S_S_S_S_S_S_S_S_S_S_S_S_S_S_S_S_S_S_S_S_S_S_S_S_S_S_S_S_S_S_S_S_S_S_S_S_S_S_S_S_S_S_S_S_S_S_S_S_S_S_S_S_S_S_S_S_S_S_S_S_S_S_S_S_S_S_S_S_S_S_S_S_S_S_S_S_S_S_S_S_S_S_S_S_S_S_S_S_S_S_S_S_S_S_S_S_S_S_S_S_S_S_S__param_367,
	.param .u64 .ptr .align 1 _Z4racePiS_S_S_S_S_S_S_S_S_S_S_S_S_S_S_S_S_S_S_S_S_S_S_S_S_S_S_S_S_S_S_S_S_S_S_S_S_S_S_S_S_S_S_S_S_S_S_S_S_S_S_S_S_S_S_S_S_S_S_S_S_S_S_S_S_S_S_S_S_S_S_S_S_S_S_S_S_S_S_S_S_S_S_S_S_S_S_S_S_S_S_S_S_S_S_S_S_S_S_S_S_S_S_S_S_S_S_S_S_S_S_S_S_S_S_S_S_S_S_S_S_S_S_S_S_S_S_S_S_S_S_S_S_S_S_S_S_S_S_S_S_S_S_S_S_S_S_S_S_S_S_S_S_S_S_S_S_S_S_S_S_S_S_S_S_S_S_S_S_S_S_S_S_S_S_S_S_S_S_S_S_S_S_S_S_S_S_S_S_S_S_S_S_S_S_S_S_S_S_S_S_S_S_S_S_S_S_S_S_S_S_S_S_S_S_S_S_S_S_S_S_S_S_S_S_S_S_S_S_S_S_S_S_S_S_S_S_S_S_S_S_S_S_S_S_S_S_S_S_S_S_S_S_S_S_S_S_S_S_S_S_S_S_S_S_S_S_S_S_S_S_S_S_S_S_S_S_S_S_S_S_S_S_S_S_S_S_S_S_S_S_S_S_S_S_S_S_S_S_S_S_S_S_S_S_S_S_S_S_S_S_S_S_S_S_S_S_S_S_S_S_S_S_S_S_S_S_S_S_S_S_S_S_S_S_S_S_S_S_S_S_S_S_S_S_S_S_S_S_S_S_S_S_S_S_S_S_S_S_S_S_S_S_S_S_S_S_S_S_S_S_S_S_S_S_S_S_S_S_S_S_S_S_S_S_S_S_S_S_S_S_S_S_S_S_S_S_S_S_S_S_S_S_S_S_S_S_S_S_S_S_S_S_S_S_S_S_S_S_S_S_S_S_S_S_S_S_S_S_S_S_S_S_S_S_S_S_S_S_S_S_S_S_S_S_S_S_S_S_S_S_S_S_S_S_S_S_S_S_S_S_S_S_S_S_S_S_S_S_S_S_S_S_S_S_S_S_S_S_S_S_S_S_S_S_S_S_S_S_S_S_S_S_S_S_S_S_S_S_S_S_S_S_S_S_S_S_S_S_S_S__param_368,
	.param .u64 .ptr .align 1 _Z4racePiS_S_S_S_S_S_S_S_S_S_S_S_S_S_S_S_S_S_S_S_S_S_S_S_S_S_S_S_S_S_S_S_S_S_S_S_S_S_S_S_S_S_S_S_S_S_S_S_S_S_S_S_S_S_S_S_S_S_S_S_S_S_S_S_S_S_S_S_S_S_S_S_S_S_S_S_S_S_S_S_S_S_S_S_S_S_S_S_S_S_S_S_S_S_S_S_S_S_S_S_S_S_S_S_S_S_S_S_S_S_S_S_S_S_S_S_S_S_S_S_S_S_S_S_S_S_S_S_S_S_S_S_S_S_S_S_S_S_S_S_S_S_S_S_S_S_S_S_S_S_S_S_S_S_S_S_S_S_S_S_S_S_S_S_S_S_S_S_S_S_S_S_S_S_S_S_S_S_S_S_S_S_S_S_S_S_S_S_S_S_S_S_S_S_S_S_S_S_S_S_S_S_S_S_S_S_S_S_S_S_S_S_S_S_S_S_S_S_S_S_S_S_S_S_S_S_S_S_S_S_S_S_S_S_S_S_S_S_S_S_S_S_S_S_S_S_S_S_S_S_S_S_S_S_S_S_S_S_S_S_S_S_S_S_S_S_S_S_S_S_S_S_S_S_S_S_S_S_S_S_S_S_S_S_S_S_S_S_S_S_S_S_S_S_S_S_S_S_S_S_S_S_S_S_S_S_S_S_S_S_S_S_S_S_S_S_S_S_S_S_S_S_S_S_S_S_S_S_S_S_S_S_S_S_S_S_S_S_S_S_S_S_S_S_S_S_S_S_S_S_S_S_S_S_S_S_S_S_S_S_S_S_S_S_S_S_S_S_S_S_S_S_S_S_S_S_S_S_S_S_S_S_S_S_S_S_S_S_S_S_S_S_S_S_S_S_S_S_S_S_S_S_S_S_S_S_S_S_S_S_S_S_S_S_S_S_S_S_S_S_S_S_S_S_S_S_S_S_S_S_S_S_S_S_S_S_S_S_S_S_S_S_S_S_S_S_S_S_S_S_S_S_S_S_S_S_S_S_S_S_S_S_S_S_S_S_S_S_S_S_S_S_S_S_S_S_S_S_S_S_S_S_S_S_S_S_S_S_S_S_S_S_S_S_S_S_S_S_S_S_S_S_S_S_S_S_S_S_S_S_S__param_369,
	.param .u64 .ptr .align 1 _Z4racePiS_S_S_S_S_S_S_S_S_S_S_S_S_S_S_S_S_S_S_S_S_S_S_S_S_S_S_S_S_S_S_S_S_S_S_S_S_S_S_S_S_S_S_S_S_S_S_S_S_S_S_S_S_S_S_S_S_S_S_S_S_S_S_S_S_S_S_S_S_S_S_S_S_S_S_S_S_S_S_S_S_S_S_S_S_S_S_S_S_S_S_S_S_S_S_S_S_S_S_S_S_S_S_S_S_S_S_S_S_S_S_S_S_S_S_S_S_S_S_S_S_S_S_S_S_S_S_S_S_S_S_S_S_S_S_S_S_S_S_S_S_S_S_S_S_S_S_S_S_S_S_S_S_S_S_S_S_S_S_S_S_S_S_S_S_S_S_S_S_S_S_S_S_S_S_S_S_S_S_S_S_S_S_S_S_S_S_S_S_S_S_S_S_S_S_S_S_S_S_S_S_S_S_S_S_S_S_S_S_S_S_S_S_S_S_S_S_S_S_S_S_S_S_S_S_S_S_S_S_S_S_S_S_S_S_S_S_S_S_S_S_S_S_S_S_S_S_S_S_S_S_S_S_S_S_S_S_S_S_S_S_S_S_S_S_S_S_S_S_S_S_S_S_S_S_S_S_S_S_S_S_S_S_S_S_S_S_S_S_S_S_S_S_S_S_S_S_S_S_S_S_S_S_S_S_S_S_S_S_S_S_S_S_S_S_S_S_S_S_S_S_S_S_S_S_S_S_S_S_S_S_S_S_S_S_S_S_S_S_S_S_S_S_S_S_S_S_S_S_S_S_S_S_S_S_S_S_S_S_S_S_S_S_S_S_S_S_S_S_S_S_S_S_S_S_S_S_S_S_S_S_S_S_S_S_S_S_S_S_S_S_S_S_S_S_S_S_S_S_S_S_S_S_S_S_S_S_S_S_S_S_S_S_S_S_S_S_S_S_S_S_S_S_S_S_S_S_S_S_S_S_S_S_S_S_S_S_S_S_S_S_S_S_S_S_S_S_S_S_S_S_S_S_S_S_S_S_S_S_S_S_S_S_S_S_S_S_S_S_S_S_S_S_S_S_S_S_S_S_S_S_S_S_S_S_S_S_S_S_S_S_S_S_S_S_S_S_S_S_S_S_S_S_S_S_S_S_S_S_S_S__param_370,
	.param .u64 .ptr .align 1 _Z4racePiS_S_S_S_S_S_S_S_S_S_S_S_S_S_S_S_S_S_S_S_S_S_S_S_S_S_S_S_S_S_S_S_S_S_S_S_S_S_S_S_S_S_S_S_S_S_S_S_S_S_S_S_S_S_S_S_S_S_S_S_S_S_S_S_S_S_S_S_S_S_S_S_S_S_S_S_S_S_S_S_S_S_S_S_S_S_S_S_S_S_S_S_S_S_S_S_S_S_S_S_S_S_S_S_S_S_S_S_S_S_S_S_S_S_S_S_S_S_S_S_S_S_S_S_S_S_S_S_S_S_S_S_S_S_S_S_S_S_S_S_S_S_S_S_S_S_S_S_S_S_S_S_S_S_S_S_S_S_S_S_S_S_S_S_S_S_S_S_S_S_S_S_S_S_S_S_S_S_S_S_S_S_S_S_S_S_S_S_S_S_S_S_S_S_S_S_S_S_S_S_S_S_S_S_S_S_S_S_S_S_S_S_S_S_S_S_S_S_S_S_S_S_S_S_S_S_S_S_S_S_S_S_S_S_S_S_S_S_S_S_S_S_S_S_S_S_S_S_S_S_S_S_S_S_S_S_S_S_S_S_S_S_S_S_S_S_S_S_S_S_S_S_S_S_S_S_S_S_S_S_S_S_S_S_S_S_S_S_S_S_S_S_S_S_S_S_S_S_S_S_S_S_S_S_S_S_S_S_S_S_S_S_S_S_S_S_S_S_S_S_S_S_S_S_S_S_S_S_S_S_S_S_S_S_S_S_S_S_S_S_S_S_S_S_S_S_S_S_S_S_S_S_S_S_S_S_S_S_S_S_S_S_S_S_S_S_S_S_S_S_S_S_S_S_S_S_S_S_S_S_S_S_S_S_S_S_S_S_S_S_S_S_S_S_S_S_S_S_S_S_S_S_S_S_S_S_S_S_S_S_S_S_S_S_S_S_S_S_S_S_S_S_S_S_S_S_S_S_S_S_S_S_S_S_S_S_S_S_S_S_S_S_S_S_S_S_S_S_S_S_S_S_S_S_S_S_S_S_S_S_S_S_S_S_S_S_S_S_S_S_S_S_S_S_S_S_S_S_S_S_S_S_S_S_S_S_S_S_S_S_S_S_S_S_S_S_S_S_S_S_S_S_S_S_S_S_S_S_S_S_S__param_371,
	.param .u64 .ptr .align 1 _Z4racePiS_S_S_S_S_S_S_S_S_S_S_S_S_S_S_S_S_S_S_S_S_S_S_S_S_S_S_S_S_S_S_S_S_S_S_S_S_S_S_S_S_S_S_S_S_S_S_S_S_S_S_S_S_S_S_S_S_S_S_S_S_S_S_S_S_S_S_S_S_S_S_S_S_S_S_S_S_S_S_S_S_S_S_S_S_S_S_S_S_S_S_S_S_S_S_S_S_S_S_S_S_S_S_S_S_S_S_S_S_S_S_S_S_S_S_S_S_S_S_S_S_S_S_S_S_S_S_S_S_S_S_S_S_S_S_S_S_S_S_S_S_S_S_S_S_S_S_S_S_S_S_S_S_S_S_S_S_S_S_S_S_S_S_S_S_S_S_S_S_S_S_S_S_S_S_S_S_S_S_S_S_S_S_S_S_S_S_S_S_S_S_S_S_S_S_S_S_S_S_S_S_S_S_S_S_S_S_S_S_S_S_S_S_S_S_S_S_S_S_S_S_S_S_S_S_S_S_S_S_S_S_S_S_S_S_S_S_S_S_S_S_S_S_S_S_S_S_S_S_S_S_S_S_S_S_S_S_S_S_S_S_S_S_S_S_S_S_S_S_S_S_S_S_S_S_S_S_S_S_S_S_S_S_S_S_S_S_S_S_S_S_S_S_S_S_S_S_S_S_S_S_S_S_S_S_S_S_S_S_S_S_S_S_S_S_S_S_S_S_S_S_S_S_S_S_S_S_S_S_S_S_S_S_S_S_S_S_S_S_S_S_S_S_S_S_S_S_S_S_S_S_S_S_S_S_S_S_S_S_S_S_S_S_S_S_S_S_S_S_S_S_S_S_S_S_S_S_S_S_S_S_S_S_S_S_S_S_S_S_S_S_S_S_S_S_S_S_S_S_S_S_S_S_S_S_S_S_S_S_S_S_S_S_S_S_S_S_S_S_S_S_S_S_S_S_S_S_S_S_S_S_S_S_S_S_S_S_S_S_S_S_S_S_S_S_S_S_S_S_S_S_S_S_S_S_S_S_S_S_S_S_S_S_S_S_S_S_S_S_S_S_S_S_S_S_S_S_S_S_S_S_S_S_S_S_S_S_S_S_S_S_S_S_S_S_S_S_S_S_S_S_S_S_S_S_S_S_S_S_S_S__param_372,
	.param .u64 .ptr .align 1 _Z4racePiS_S_S_S_S_S_S_S_S_S_S_S_S_S_S_S_S_S_S_S_S_S_S_S_S_S_S_S_S_S_S_S_S_S_S_S_S_S_S_S_S_S_S_S_S_S_S_S_S_S_S_S_S_S_S_S_S_S_S_S_S_S_S_S_S_S_S_S_S_S_S_S_S_S_S_S_S_S_S_S_S_S_S_S_S_S_S_S_S_S_S_S_S_S_S_S_S_S_S_S_S_S_S_S_S_S_S_S_S_S_S_S_S_S_S_S_S_S_S_S_S_S_S_S_S_S_S_S_S_S_S_S_S_S_S_S_S_S_S_S_S_S_S_S_S_S_S_S_S_S_S_S_S_S_S_S_S_S_S_S_S_S_S_S_S_S_S_S_S_S_S_S_S_S_S_S_S_S_S_S_S_S_S_S_S_S_S_S_S_S_S_S_S_S_S_S_S_S_S_S_S_S_S_S_S_S_S_S_S_S_S_S_S_S_S_S_S_S_S_S_S_S_S_S_S_S_S_S_S_S_S_S_S_S_S_S_S_S_S_S_S_S_S_S_S_S_S_S_S_S_S_S_S_S_S_S_S_S_S_S_S_S_S_S_S_S_S_S_S_S_S_S_S_S_S_S_S_S_S_S_S_S_S_S_S_S_S_S_S_S_S_S_S_S_S_S_S_S_S_S_S_S_S_S_S_S_S_S_S_S_S_S_S_S_S_S_S_S_S_S_S_S_S_S_S_S_S_S_S_S_S_S_S_S_S_S_S_S_S_S_S_S_S_S_S_S_S_S_S_S_S_S_S_S_S_S_S_S_S_S_S_S_S_S_S_S_S_S_S_S_S_S_S_S_S_S_S_S_S_S_S_S_S_S_S_S_S_S_S_S_S_S_S_S_S_S_S_S_S_S_S_S_S_S_S_S_S_S_S_S_S_S_S_S_S_S_S_S_S_S_S_S_S_S_S_S_S_S_S_S_S_S_S_S_S_S_S_S_S_S_S_S_S_S_S_S_S_S_S_S_S_S_S_S_S_S_S_S_S_S_S_S_S_S_S_S_S_S_S_S_S_S_S_S_S_S_S_S_S_S_S_S_S_S_S_S_S_S_S_S_S_S_S_S_S_S_S_S_S_S_S_S_S_S_S_S_S_S_S_S_S__param_373,
	.param .u64 .ptr .align 1 _Z4racePiS_S_S_S_S_S_S_S_S_S_S_S_S_S_S_S_S_S_S_S_S_S_S_S_S_S_S_S_S_S_S_S_S_S_S_S_S_S_S_S_S_S_S_S_S_S_S_S_S_S_S_S_S_S_S_S_S_S_S_S_S_S_S_S_S_S_S_S_S_S_S_S_S_S_S_S_S_S_S_S_S_S_S_S_S_S_S_S_S_S_S_S_S_S_S_S_S_S_S_S_S_S_S_S_S_S_S_S_S_S_S_S_S_S_S_S_S_S_S_S_S_S_S_S_S_S_S_S_S_S_S_S_S_S_S_S_S_S_S_S_S_S_S_S_S_S_S_S_S_S_S_S_S_S_S_S_S_S_S_S_S_S_S_S_S_S_S_S_S_S_S_S_S_S_S_S_S_S_S_S_S_S_S_S_S_S_S_S_S_S_S_S_S_S_S_S_S_S_S_S_S_S_S_S_S_S_S_S_S_S_S_S_S_S_S_S_S_S_S_S_S_S_S_S_S_S_S_S_S_S_S_S_S_S_S_S_S_S_S_S_S_S_S_S_S_S_S_S_S_S_S_S_S_S_S_S_S_S_S_S_S_S_S_S_S_S_S_S_S_S_S_S_S_S_S_S_S_S_S_S_S_S_S_S_S_S_S_S_S_S_S_S_S_S_S_S_S_S_S_S_S_S_S_S_S_S_S_S_S_S_S_S_S_S_S_S_S_S_S_S_S_S_S_S_S_S_S_S_S_S_S_S_S_S_S_S_S_S_S_S_S_S_S_S_S_S_S_S_S_S_S_S_S_S_S_S_S_S_S_S_S_S_S_S_S_S_S_S_S_S_S_S_S_S_S_S_S_S_S_S_S_S_S_S_S_S_S_S_S_S_S_S_S_S_S_S_S_S_S_S_S_S_S_S_S_S_S_S_S_S_S_S_S_S_S_S_S_S_S_S_S_S_S_S_S_S_S_S_S_S_S_S_S_S_S_S_S_S_S_S_S_S_S_S_S_S_S_S_S_S_S_S_S_S_S_S_S_S_S_S_S_S_S_S_S_S_S_S_S_S_S_S_S_S_S_S_S_S_S_S_S_S_S_S_S_S_S_S_S_S_S_S_S_S_S_S_S_S_S_S_S_S_S_S_S_S_S_S_S_S_S__param_374,
	.param .u64 .ptr .align 1 _Z4racePiS_S_S_S_S_S_S_S_S_S_S_S_S_S_S_S_S_S_S_S_S_S_S_S_S_S_S_S_S_S_S_S_S_S_S_S_S_S_S_S_S_S_S_S_S_S_S_S_S_S_S_S_S_S_S_S_S_S_S_S_S_S_S_S_S_S_S_S_S_S_S_S_S_S_S_S_S_S_S_S_S_S_S_S_S_S_S_S_S_S_S_S_S_S_S_S_S_S_S_S_S_S_S_S_S_S_S_S_S_S_S_S_S_S_S_S_S_S_S_S_S_S_S_S_S_S_S_S_S_S_S_S_S_S_S_S_S_S_S_S_S_S_S_S_S_S_S_S_S_S_S_S_S_S_S_S_S_S_S_S_S_S_S_S_S_S_S_S_S_S_S_S_S_S_S_S_S_S_S_S_S_S_S_S_S_S_S_S_S_S_S_S_S_S_S_S_S_S_S_S_S_S_S_S_S_S_S_S_S_S_S_S_S_S_S_S_S_S_S_S_S_S_S_S_S_S_S_S_S_S_S_S_S_S_S_S_S_S_S_S_S_S_S_S_S_S_S_S_S_S_S_S_S_S_S_S_S_S_S_S_S_S_S_S_S_S_S_S_S_S_S_S_S_S_S_S_S_S_S_S_S_S_S_S_S_S_S_S_S_S_S_S_S_S_S_S_S_S_S_S_S_S_S_S_S_S_S_S_S_S_S_S_S_S_S_S_S_S_S_S_S_S_S_S_S_S_S_S_S_S_S_S_S_S_S_S_S_S_S_S_S_S_S_S_S_S_S_S_S_S_S_S_S_S_S_S_S_S_S_S_S_S_S_S_S_S_S_S_S_S_S_S_S_S_S_S_S_S_S_S_S_S_S_S_S_S_S_S_S_S_S_S_S_S_S_S_S_S_S_S_S_S_S_S_S_S_S_S_S_S_S_S_S_S_S_S_S_S_S_S_S_S_S_S_S_S_S_S_S_S_S_S_S_S_S_S_S_S_S_S_S_S_S_S_S_S_S_S_S_S_S_S_S_S_S_S_S_S_S_S_S_S_S_S_S_S_S_S_S_S_S_S_S_S_S_S_S_S_S_S_S_S_S_S_S_S_S_S_S_S_S_S_S_S_S_S_S_S_S_S_S_S_S_S_S_S_S_S_S_S_S__param_375,
	.param .u64 .ptr .align 1 _Z4racePiS_S_S_S_S_S_S_S_S_S_S_S_S_S_S_S_S_S_S_S_S_S_S_S_S_S_S_S_S_S_S_S_S_S_S_S_S_S_S_S_S_S_S_S_S_S_S_S_S_S_S_S_S_S_S_S_S_S_S_S_S_S_S_S_S_S_S_S_S_S_S_S_S_S_S_S_S_S_S_S_S_S_S_S_S_S_S_S_S_S_S_S_S_S_S_S_S_S_S_S_S_S_S_S_S_S_S_S_S_S_S_S_S_S_S_S_S_S_S_S_S_S_S_S_S_S_S_S_S_S_S_S_S_S_S_S_S_S_S_S_S_S_S_S_S_S_S_S_S_S_S_S_S_S_S_S_S_S_S_S_S_S_S_S_S_S_S_S_S_S_S_S_S_S_S_S_S_S_S_S_S_S_S_S_S_S_S_S_S_S_S_S_S_S_S_S_S_S_S_S_S_S_S_S_S_S_S_S_S_S_S_S_S_S_S_S_S_S_S_S_S_S_S_S_S_S_S_S_S_S_S_S_S_S_S_S_S_S_S_S_S_S_S_S_S_S_S_S_S_S_S_S_S_S_S_S_S_S_S_S_S_S_S_S_S_S_S_S_S_S_S_S_S_S_S_S_S_S_S_S_S_S_S_S_S_S_S_S_S_S_S_S_S_S_S_S_S_S_S_S_S_S_S_S_S_S_S_S_S_S_S_S_S_S_S_S_S_S_S_S_S_S_S_S_S_S_S_S_S_S_S_S_S_S_S_S_S_S_S_S_S_S_S_S_S_S_S_S_S_S_S_S_S_S_S_S_S_S_S_S_S_S_S_S_S_S_S_S_S_S_S_S_S_S_S_S_S_S_S_S_S_S_S_S_S_S_S_S_S_S_S_S_S_S_S_S_S_S_S_S_S_S_S_S_S_S_S_S_S_S_S_S_S_S_S_S_S_S_S_S_S_S_S_S_S_S_S_S_S_S_S_S_S_S_S_S_S_S_S_S_S_S_S_S_S_S_S_S_S_S_S_S_S_S_S_S_S_S_S_S_S_S_S_S_S_S_S_S_S_S_S_S_S_S_S_S_S_S_S_S_S_S_S_S_S_S_S_S_S_S_S_S_S_S_S_S_S_S_S_S_S_S_S_S_S_S_S_S_S_S_S__param_376,
	.param .u64 .ptr .align 1 _Z4racePiS_S_S_S_S_S_S_S_S_S_S_S_S_S_S_S_S_S_S_S_S_S_S_S_S_S_S_S_S_S_S_S_S_S_S_S_S_S_S_S_S_S_S_S_S_S_S_S_S_S_S_S_S_S_S_S_S_S_S_S_S_S_S_S_S_S_S_S_S_S_S_S_S_S_S_S_S_S_S_S_S_S_S_S_S_S_S_S_S_S_S_S_S_S_S_S_S_S_S_S_S_S_S_S_S_S_S_S_S_S_S_S_S_S_S_S_S_S_S_S_S_S_S_S_S_S_S_S_S_S_S_S_S_S_S_S_S_S_S_S_S_S_S_S_S_S_S_S_S_S_S_S_S_S_S_S_S_S_S_S_S_S_S_S_S_S_S_S_S_S_S_S_S_S_S_S_S_S_S_S_S_S_S_S_S_S_S_S_S_S_S_S_S_S_S_S_S_S_S_S_S_S_S_S_S_S_S_S_S_S_S_S_S_S_S_S_S_S_S_S_S_S_S_S_S_S_S_S_S_S_S_S_S_S_S_S_S_S_S_S_S_S_S_S_S_S_S_S_S_S_S_S_S_S_S_S_S_S_S_S_S_S_S_S_S_S_S_S_S_S_S_S_S_S_S_S_S_S_S_S_S_S_S_S_S_S_S_S_S_S_S_S_S_S_S_S_S_S_S_S_S_S_S_S_S_S_S_S_S_S_S_S_S_S_S_S_S_S_S_S_S_S_S_S_S_S_S_S_S_S_S_S_S_S_S_S_S_S_S_S_S_S_S_S_S_S_S_S_S_S_S_S_S_S_S_S_S_S_S_S_S_S_S_S_S_S_S_S_S_S_S_S_S_S_S_S_S_S_S_S_S_S_S_S_S_S_S_S_S_S_S_S_S_S_S_S_S_S_S_S_S_S_S_S_S_S_S_S_S_S_S_S_S_S_S_S_S_S_S_S_S_S_S_S_S_S_S_S_S_S_S_S_S_S_S_S_S_S_S_S_S_S_S_S_S_S_S_S_S_S_S_S_S_S_S_S_S_S_S_S_S_S_S_S_S_S_S_S_S_S_S_S_S_S_S_S_S_S_S_S_S_S_S_S_S_S_S_S_S_S_S_S_S_S_S_S_S_S_S_S_S_S_S_S_S_S_S_S_S_S_S__param_377,
	.param .u64 .ptr .align 1 _Z4racePiS_S_S_S_S_S_S_S_S_S_S_S_S_S_S_S_S_S_S_S_S_S_S_S_S_S_S_S_S_S_S_S_S_S_S_S_S_S_S_S_S_S_S_S_S_S_S_S_S_S_S_S_S_S_S_S_S_S_S_S_S_S_S_S_S_S_S_S_S_S_S_S_S_S_S_S_S_S_S_S_S_S_S_S_S_S_S_S_S_S_S_S_S_S_S_S_S_S_S_S_S_S_S_S_S_S_S_S_S_S_S_S_S_S_S_S_S_S_S_S_S_S_S_S_S_S_S_S_S_S_S_S_S_S_S_S_S_S_S_S_S_S_S_S_S_S_S_S_S_S_S_S_S_S_S_S_S_S_S_S_S_S_S_S_S_S_S_S_S_S_S_S_S_S_S_S_S_S_S_S_S_S_S_S_S_S_S_S_S_S_S_S_S_S_S_S_S_S_S_S_S_S_S_S_S_S_S_S_S_S_S_S_S_S_S_S_S_S_S_S_S_S_S_S_S_S_S_S_S_S_S_S_S_S_S_S_S_S_S_S_S_S_S_S_S_S_S_S_S_S_S_S_S_S_S_S_S_S_S_S_S_S_S_S_S_S_S_S_S_S_S_S_S_S_S_S_S_S_S_S_S_S_S_S_S_S_S_S_S_S_S_S_S_S_S_S_S_S_S_S_S_S_S_S_S_S_S_S_S_S_S_S_S_S_S_S_S_S_S_S_S_S_S_S_S_S_S_S_S_S_S_S_S_S_S_S_S_S_S_S_S_S_S_S_S_S_S_S_S_S_S_S_S_S_S_S_S_S_S_S_S_S_S_S_S_S_S_S_S_S_S_S_S_S_S_S_S_S_S_S_S_S_S_S_S_S_S_S_S_S_S_S_S_S_S_S_S_S_S_S_S_S_S_S_S_S_S_S_S_S_S_S_S_S_S_S_S_S_S_S_S_S_S_S_S_S_S_S_S_S_S_S_S_S_S_S_S_S_S_S_S_S_S_S_S_S_S_S_S_S_S_S_S_S_S_S_S_S_S_S_S_S_S_S_S_S_S_S_S_S_S_S_S_S_S_S_S_S_S_S_S_S_S_S_S_S_S_S_S_S_S_S_S_S_S_S_S_S_S_S_S_S_S_S_S_S_S_S_S_S_S__param_378,
	.param .u64 .ptr .align 1 _Z4racePiS_S_S_S_S_S_S_S_S_S_S_S_S_S_S_S_S_S_S_S_S_S_S_S_S_S_S_S_S_S_S_S_S_S_S_S_S_S_S_S_S_S_S_S_S_S_S_S_S_S_S_S_S_S_S_S_S_S_S_S_S_S_S_S_S_S_S_S_S_S_S_S_S_S_S_S_S_S_S_S_S_S_S_S_S_S_S_S_S_S_S_S_S_S_S_S_S_S_S_S_S_S_S_S_S_S_S_S_S_S_S_S_S_S_S_S_S_S_S_S_S_S_S_S_S_S_S_S_S_S_S_S_S_S_S_S_S_S_S_S_S_S_S_S_S_S_S_S_S_S_S_S_S_S_S_S_S_S_S_S_S_S_S_S_S_S_S_S_S_S_S_S_S_S_S_S_S_S_S_S_S_S_S_S_S_S_S_S_S_S_S_S_S_S_S_S_S_S_S_S_S_S_S_S_S_S_S_S_S_S_S_S_S_S_S_S_S_S_S_S_S_S_S_S_S_S_S_S_S_S_S_S_S_S_S_S_S_S_S_S_S_S_S_S_S_S_S_S_S_S_S_S_S_S_S_S_S_S_S_S_S_S_S_S_S_S_S_S_S_S_S_S_S_S_S_S_S_S_S_S_S_S_S_S_S_S_S_S_S_S_S_S_S_S_S_S_S_S_S_S_S_S_S_S_S_S_S_S_S_S_S_S_S_S_S_S_S_S_S_S_S_S_S_S_S_S_S_S_S_S_S_S_S_S_S_S_S_S_S_S_S_S_S_S_S_S_S_S_S_S_S_S_S_S_S_S_S_S_S_S_S_S_S_S_S_S_S_S_S_S_S_S_S_S_S_S_S_S_S_S_S_S_S_S_S_S_S_S_S_S_S_S_S_S_S_S_S_S_S_S_S_S_S_S_S_S_S_S_S_S_S_S_S_S_S_S_S_S_S_S_S_S_S_S_S_S_S_S_S_S_S_S_S_S_S_S_S_S_S_S_S_S_S_S_S_S_S_S_S_S_S_S_S_S_S_S_S_S_S_S_S_S_S_S_S_S_S_S_S_S_S_S_S_S_S_S_S_S_S_S_S_S_S_S_S_S_S_S_S_S_S_S_S_S_S_S_S_S_S_S_S_S_S_S_S_S_S_S_S_S_S__param_379,
	.param .u64 .ptr .align 1 _Z4racePiS_S_S_S_S_S_S_S_S_S_S_S_S_S_S_S_S_S_S_S_S_S_S_S_S_S_S_S_S_S_S_S_S_S_S_S_S_S_S_S_S_S_S_S_S_S_S_S_S_S_S_S_S_S_S_S_S_S_S_S_S_S_S_S_S_S_S_S_S_S_S_S_S_S_S_S_S_S_S_S_S_S_S_S_S_S_S_S_S_S_S_S_S_S_S_S_S_S_S_S_S_S_S_S_S_S_S_S_S_S_S_S_S_S_S_S_S_S_S_S_S_S_S_S_S_S_S_S_S_S_S_S_S_S_S_S_S_S_S_S_S_S_S_S_S_S_S_S_S_S_S_S_S_S_S_S_S_S_S_S_S_S_S_S_S_S_S_S_S_S_S_S_S_S_S_S_S_S_S_S_S_S_S_S_S_S_S_S_S_S_S_S_S_S_S_S_S_S_S_S_S_S_S_S_S_S_S_S_S_S_S_S_S_S_S_S_S_S_S_S_S_S_S_S_S_S_S_S_S_S_S_S_S_S_S_S_S_S_S_S_S_S_S_S_S_S_S_S_S_S_S_S_S_S_S_S_S_S_S_S_S_S_S_S_S_S_S_S_S_S_S_S_S_S_S_S_S_S_S_S_S_S_S_S_S_S_S_S_S_S_S_S_S_S_S_S_S_S_S_S_S_S_S_S_S_S_S_S_S_S_S_S_S_S_S_S_S_S_S_S_S_S_S_S_S_S_S_S_S_S_S_S_S_S_S_S_S_S_S_S_S_S_S_S_S_S_S_S_S_S_S_S_S_S_S_S_S_S_S_S_S_S_S_S_S_S_S_S_S_S_S_S_S_S_S_S_S_S_S_S_S_S_S_S_S_S_S_S_S_S_S_S_S_S_S_S_S_S_S_S_S_S_S_S_S_S_S_S_S_S_S_S_S_S_S_S_S_S_S_S_S_S_S_S_S_S_S_S_S_S_S_S_S_S_S_S_S_S_S_S_S_S_S_S_S_S_S_S_S_S_S_S_S_S_S_S_S_S_S_S_S_S_S_S_S_S_S_S_S_S_S_S_S_S_S_S_S_S_S_S_S_S_S_S_S_S_S_S_S_S_S_S_S_S_S_S_S_S_S_S_S_S_S_S_S_S_S_S_S_S_S__param_380,
	.param .u64 .ptr .align 1 _Z4racePiS_S_S_S_S_S_S_S_S_S_S_S_S_S_S_S_S_S_S_S_S_S_S_S_S_S_S_S_S_S_S_S_S_S_S_S_S_S_S_S_S_S_S_S_S_S_S_S_S_S_S_S_S_S_S_S_S_S_S_S_S_S_S_S_S_S_S_S_S_S_S_S_S_S_S_S_S_S_S_S_S_S_S_S_S_S_S_S_S_S_S_S_S_S_S_S_S_S_S_S_S_S_S_S_S_S_S_S_S_S_S_S_S_S_S_S_S_S_S_S_S_S_S_S_S_S_S_S_S_S_S_S_S_S_S_S_S_S_S_S_S_S_S_S_S_S_S_S_S_S_S_S_S_S_S_S_S_S_S_S_S_S_S_S_S_S_S_S_S_S_S_S_S_S_S_S_S_S_S_S_S_S_S_S_S_S_S_S_S_S_S_S_S_S_S_S_S_S_S_S_S_S_S_S_S_S_S_S_S_S_S_S_S_S_S_S_S_S_S_S_S_S_S_S_S_S_S_S_S_S_S_S_S_S_S_S_S_S_S_S_S_S_S_S_S_S_S_S_S_S_S_S_S_S_S_S_S_S_S_S_S_S_S_S_S_S_S_S_S_S_S_S_S_S_S_S_S_S_S_S_S_S_S_S_S_S_S_S_S_S_S_S_S_S_S_S_S_S_S_S_S_S_S_S_S_S_S_S_S_S_S_S_S_S_S_S_S_S_S_S_S_S_S_S_S_S_S_S_S_S_S_S_S_S_S_S_S_S_S_S_S_S_S_S_S_S_S_S_S_S_S_S_S_S_S_S_S_S_S_S_S_S_S_S_S_S_S_S_S_S_S_S_S_S_S_S_S_S_S_S_S_S_S_S_S_S_S_S_S_S_S_S_S_S_S_S_S_S_S_S_S_S_S_S_S_S_S_S_S_S_S_S_S_S_S_S_S_S_S_S_S_S_S_S_S_S_S_S_S_S_S_S_S_S_S_S_S_S_S_S_S_S_S_S_S_S_S_S_S_S_S_S_S_S_S_S_S_S_S_S_S_S_S_S_S_S_S_S_S_S_S_S_S_S_S_S_S_S_S_S_S_S_S_S_S_S_S_S_S_S_S_S_S_S_S_S_S_S_S_S_S_S_S_S_S_S_S_S_S_S_S__param_381,
	.param .u64 .ptr .align 1 _Z4racePiS_S_S_S_S_S_S_S_S_S_S_S_S_S_S_S_S_S_S_S_S_S_S_S_S_S_S_S_S_S_S_S_S_S_S_S_S_S_S_S_S_S_S_S_S_S_S_S_S_S_S_S_S_S_S_S_S_S_S_S_S_S_S_S_S_S_S_S_S_S_S_S_S_S_S_S_S_S_S_S_S_S_S_S_S_S_S_S_S_S_S_S_S_S_S_S_S_S_S_S_S_S_S_S_S_S_S_S_S_S_S_S_S_S_S_S_S_S_S_S_S_S_S_S_S_S_S_S_S_S_S_S_S_S_S_S_S_S_S_S_S_S_S_S_S_S_S_S_S_S_S_S_S_S_S_S_S_S_S_S_S_S_S_S_S_S_S_S_S_S_S_S_S_S_S_S_S_S_S_S_S_S_S_S_S_S_S_S_S_S_S_S_S_S_S_S_S_S_S_S_S_S_S_S_S_S_S_S_S_S_S_S_S_S_S_S_S_S_S_S_S_S_S_S_S_S_S_S_S_S_S_S_S_S_S_S_S_S_S_S_S_S_S_S_S_S_S_S_S_S_S_S_S_S_S_S_S_S_S_S_S_S_S_S_S_S_S_S_S_S_S_S_S_S_S_S_S_S_S_S_S_S_S_S_S_S_S_S_S_S_S_S_S_S_S_S_S_S_S_S_S_S_S_S_S_S_S_S_S_S_S_S_S_S_S_S_S_S_S_S_S_S_S_S_S_S_S_S_S_S_S_S_S_S_S_S_S_S_S_S_S_S_S_S_S_S_S_S_S_S_S_S_S_S_S_S_S_S_S_S_S_S_S_S_S_S_S_S_S_S_S_S_S_S_S_S_S_S_S_S_S_S_S_S_S_S_S_S_S_S_S_S_S_S_S_S_S_S_S_S_S_S_S_S_S_S_S_S_S_S_S_S_S_S_S_S_S_S_S_S_S_S_S_S_S_S_S_S_S_S_S_S_S_S_S_S_S_S_S_S_S_S_S_S_S_S_S_S_S_S_S_S_S_S_S_S_S_S_S_S_S_S_S_S_S_S_S_S_S_S_S_S_S_S_S_S_S_S_S_S_S_S_S_S_S_S_S_S_S_S_S_S_S_S_S_S_S_S_S_S_S_S_S_S_S_S_S_S_S_S_S__param_382,
	.param .u64 .ptr .align 1 _Z4racePiS_S_S_S_S_S_S_S_S_S_S_S_S_S_S_S_S_S_S_S_S_S_S_S_S_S_S_S_S_S_S_S_S_S_S_S_S_S_S_S_S_S_S_S_S_S_S_S_S_S_S_S_S_S_S_S_S_S_S_S_S_S_S_S_S_S_S_S_S_S_S_S_S_S_S_S_S_S_S_S_S_S_S_S_S_S_S_S_S_S_S_S_S_S_S_S_S_S_S_S_S_S_S_S_S_S_S_S_S_S_S_S_S_S_S_S_S_S_S_S_S_S_S_S_S_S_S_S_S_S_S_S_S_S_S_S_S_S_S_S_S_S_S_S_S_S_S_S_S_S_S_S_S_S_S_S_S_S_S_S_S_S_S_S_S_S_S_S_S_S_S_S_S_S_S_S_S_S_S_S_S_S_S_S_S_S_S_S_S_S_S_S_S_S_S_S_S_S_S_S_S_S_S_S_S_S_S_S_S_S_S_S_S_S_S_S_S_S_S_S_S_S_S_S_S_S_S_S_S_S_S_S_S_S_S_S_S_S_S_S_S_S_S_S_S_S_S_S_S_S_S_S_S_S_S_S_S_S_S_S_S_S_S_S_S_S_S_S_S_S_S_S_S_S_S_S_S_S_S_S_S_S_S_S_S_S_S_S_S_S_S_S_S_S_S_S_S_S_S_S_S_S_S_S_S_S_S_S_S_S_S_S_S_S_S_S_S_S_S_S_S_S_S_S_S_S_S_S_S_S_S_S_S_S_S_S_S_S_S_S_S_S_S_S_S_S_S_S_S_S_S_S_S_S_S_S_S_S_S_S_S_S_S_S_S_S_S_S_S_S_S_S_S_S_S_S_S_S_S_S_S_S_S_S_S_S_S_S_S_S_S_S_S_S_S_S_S_S_S_S_S_S_S_S_S_S_S_S_S_S_S_S_S_S_S_S_S_S_S_S_S_S_S_S_S_S_S_S_S_S_S_S_S_S_S_S_S_S_S_S_S_S_S_S_S_S_S_S_S_S_S_S_S_S_S_S_S_S_S_S_S_S_S_S_S_S_S_S_S_S_S_S_S_S_S_S_S_S_S_S_S_S_S_S_S_S_S_S_S_S_S_S_S_S_S_S_S_S_S_S_S_S_S_S_S_S_S_S_S_S_S__param_383,
	.param .u64 .ptr .align 1 _Z4racePiS_S_S_S_S_S_S_S_S_S_S_S_S_S_S_S_S_S_S_S_S_S_S_S_S_S_S_S_S_S_S_S_S_S_S_S_S_S_S_S_S_S_S_S_S_S_S_S_S_S_S_S_S_S_S_S_S_S_S_S_S_S_S_S_S_S_S_S_S_S_S_S_S_S_S_S_S_S_S_S_S_S_S_S_S_S_S_S_S_S_S_S_S_S_S_S_S_S_S_S_S_S_S_S_S_S_S_S_S_S_S_S_S_S_S_S_S_S_S_S_S_S_S_S_S_S_S_S_S_S_S_S_S_S_S_S_S_S_S_S_S_S_S_S_S_S_S_S_S_S_S_S_S_S_S_S_S_S_S_S_S_S_S_S_S_S_S_S_S_S_S_S_S_S_S_S_S_S_S_S_S_S_S_S_S_S_S_S_S_S_S_S_S_S_S_S_S_S_S_S_S_S_S_S_S_S_S_S_S_S_S_S_S_S_S_S_S_S_S_S_S_S_S_S_S_S_S_S_S_S_S_S_S_S_S_S_S_S_S_S_S_S_S_S_S_S_S_S_S_S_S_S_S_S_S_S_S_S_S_S_S_S_S_S_S_S_S_S_S_S_S_S_S_S_S_S_S_S_S_S_S_S_S_S_S_S_S_S_S_S_S_S_S_S_S_S_S_S_S_S_S_S_S_S_S_S_S_S_S_S_S_S_S_S_S_S_S_S_S_S_S_S_S_S_S_S_S_S_S_S_S_S_S_S_S_S_S_S_S_S_S_S_S_S_S_S_S_S_S_S_S_S_S_S_S_S_S_S_S_S_S_S_S_S_S_S_S_S_S_S_S_S_S_S_S_S_S_S_S_S_S_S_S_S_S_S_S_S_S_S_S_S_S_S_S_S_S_S_S_S_S_S_S_S_S_S_S_S_S_S_S_S_S_S_S_S_S_S_S_S_S_S_S_S_S_S_S_S_S_S_S_S_S_S_S_S_S_S_S_S_S_S_S_S_S_S_S_S_S_S_S_S_S_S_S_S_S_S_S_S_S_S_S_S_S_S_S_S_S_S_S_S_S_S_S_S_S_S_S_S_S_S_S_S_S_S_S_S_S_S_S_S_S_S_S_S_S_S_S_S_S_S_S_S_S_S_S_S_S_S_S__param_384,
	.param .u64 .ptr .align 1 _Z4racePiS_S_S_S_S_S_S_S_S_S_S_S_S_S_S_S_S_S_S_S_S_S_S_S_S_S_S_S_S_S_S_S_S_S_S_S_S_S_S_S_S_S_S_S_S_S_S_S_S_S_S_S_S_S_S_S_S_S_S_S_S_S_S_S_S_S_S_S_S_S_S_S_S_S_S_S_S_S_S_S_S_S_S_S_S_S_S_S_S_S_S_S_S_S_S_S_S_S_S_S_S_S_S_S_S_S_S_S_S_S_S_S_S_S_S_S_S_S_S_S_S_S_S_S_S_S_S_S_S_S_S_S_S_S_S_S_S_S_S_S_S_S_S_S_S_S_S_S_S_S_S_S_S_S_S_S_S_S_S_S_S_S_S_S_S_S_S_S_S_S_S_S_S_S_S_S_S_S_S_S_S_S_S_S_S_S_S_S_S_S_S_S_S_S_S_S_S_S_S_S_S_S_S_S_S_S_S_S_S_S_S_S_S_S_S_S_S_S_S_S_S_S_S_S_S_S_S_S_S_S_S_S_S_S_S_S_S_S_S_S_S_S_S_S_S_S_S_S_S_S_S_S_S_S_S_S_S_S_S_S_S_S_S_S_S_S_S_S_S_S_S_S_S_S_S_S_S_S_S_S_S_S_S_S_S_S_S_S_S_S_S_S_S_S_S_S_S_S_S_S_S_S_S_S_S_S_S_S_S_S_S_S_S_S_S_S_S_S_S_S_S_S_S_S_S_S_S_S_S_S_S_S_S_S_S_S_S_S_S_S_S_S_S_S_S_S_S_S_S_S_S_S_S_S_S_S_S_S_S_S_S_S_S_S_S_S_S_S_S_S_S_S_S_S_S_S_S_S_S_S_S_S_S_S_S_S_S_S_S_S_S_S_S_S_S_S_S_S_S_S_S_S_S_S_S_S_S_S_S_S_S_S_S_S_S_S_S_S_S_S_S_S_S_S_S_S_S_S_S_S_S_S_S_S_S_S_S_S_S_S_S_S_S_S_S_S_S_S_S_S_S_S_S_S_S_S_S_S_S_S_S_S_S_S_S_S_S_S_S_S_S_S_S_S_S_S_S_S_S_S_S_S_S_S_S_S_S_S_S_S_S_S_S_S_S_S_S_S_S_S_S_S_S_S_S_S_S_S_S_S_S__param_385,
	.param .u64 .ptr .align 1 _Z4racePiS_S_S_S_S_S_S_S_S_S_S_S_S_S_S_S_S_S_S_S_S_S_S_S_S_S_S_S_S_S_S_S_S_S_S_S_S_S_S_S_S_S_S_S_S_S_S_S_S_S_S_S_S_S_S_S_S_S_S_S_S_S_S_S_S_S_S_S_S_S_S_S_S_S_S_S_S_S_S_S_S_S_S_S_S_S_S_S_S_S_S_S_S_S_S_S_S_S_S_S_S_S_S_S_S_S_S_S_S_S_S_S_S_S_S_S_S_S_S_S_S_S_S_S_S_S_S_S_S_S_S_S_S_S_S_S_S_S_S_S_S_S_S_S_S_S_S_S_S_S_S_S_S_S_S_S_S_S_S_S_S_S_S_S_S_S_S_S_S_S_S_S_S_S_S_S_S_S_S_S_S_S_S_S_S_S_S_S_S_S_S_S_S_S_S_S_S_S_S_S_S_S_S_S_S_S_S_S_S_S_S_S_S_S_S_S_S_S_S_S_S_S_S_S_S_S_S_S_S_S_S_S_S_S_S_S_S_S_S_S_S_S_S_S_S_S_S_S_S_S_S_S_S_S_S_S_S_S_S_S_S_S_S_S_S_S_S_S_S_S_S_S_S_S_S_S_S_S_S_S_S_S_S_S_S_S_S_S_S_S_S_S_S_S_S_S_S_S_S_S_S_S_S_S_S_S_S_S_S_S_S_S_S_S_S_S_S_S_S_S_S_S_S_S_S_S_S_S_S_S_S_S_S_S_S_S_S_S_S_S_S_S_S_S_S_S_S_S_S_S_S_S_S_S_S_S_S_S_S_S_S_S_S_S_S_S_S_S_S_S_S_S_S_S_S_S_S_S_S_S_S_S_S_S_S_S_S_S_S_S_S_S_S_S_S_S_S_S_S_S_S_S_S_S_S_S_S_S_S_S_S_S_S_S_S_S_S_S_S_S_S_S_S_S_S_S_S_S_S_S_S_S_S_S_S_S_S_S_S_S_S_S_S_S_S_S_S_S_S_S_S_S_S_S_S_S_S_S_S_S_S_S_S_S_S_S_S_S_S_S_S_S_S_S_S_S_S_S_S_S_S_S_S_S_S_S_S_S_S_S_S_S_S_S_S_S_S_S_S_S_S_S_S_S_S_S_S_S_S_S_S__param_386,
	.param .u64 .ptr .align 1 _Z4racePiS_S_S_S_S_S_S_S_S_S_S_S_S_S_S_S_S_S_S_S_S_S_S_S_S_S_S_S_S_S_S_S_S_S_S_S_S_S_S_S_S_S_S_S_S_S_S_S_S_S_S_S_S_S_S_S_S_S_S_S_S_S_S_S_S_S_S_S_S_S_S_S_S_S_S_S_S_S_S_S_S_S_S_S_S_S_S_S_S_S_S_S_S_S_S_S_S_S_S_S_S_S_S_S_S_S_S_S_S_S_S_S_S_S_S_S_S_S_S_S_S_S_S_S_S_S_S_S_S_S_S_S_S_S_S_S_S_S_S_S_S_S_S_S_S_S_S_S_S_S_S_S_S_S_S_S_S_S_S_S_S_S_S_S_S_S_S_S_S_S_S_S_S_S_S_S_S_S_S_S_S_S_S_S_S_S_S_S_S_S_S_S_S_S_S_S_S_S_S_S_S_S_S_S_S_S_S_S_S_S_S_S_S_S_S_S_S_S_S_S_S_S_S_S_S_S_S_S_S_S_S_S_S_S_S_S_S_S_S_S_S_S_S_S_S_S_S_S_S_S_S_S_S_S_S_S_S_S_S_S_S_S_S_S_S_S_S_S_S_S_S_S_S_S_S_S_S_S_S_S_S_S_S_S_S_S_S_S_S_S_S_S_S_S_S_S_S_S_S_S_S_S_S_S_S_S_S_S_S_S_S_S_S_S_S_S_S_S_S_S_S_S_S_S_S_S_S_S_S_S_S_S_S_S_S_S_S_S_S_S_S_S_S_S_S_S_S_S_S_S_S_S_S_S_S_S_S_S_S_S_S_S_S_S_S_S_S_S_S_S_S_S_S_S_S_S_S_S_S_S_S_S_S_S_S_S_S_S_S_S_S_S_S_S_S_S_S_S_S_S_S_S_S_S_S_S_S_S_S_S_S_S_S_S_S_S_S_S_S_S_S_S_S_S_S_S_S_S_S_S_S_S_S_S_S_S_S_S_S_S_S_S_S_S_S_S_S_S_S_S_S_S_S_S_S_S_S_S_S_S_S_S_S_S_S_S_S_S_S_S_S_S_S_S_S_S_S_S_S_S_S_S_S_S_S_S_S_S_S_S_S_S_S_S_S_S_S_S_S_S_S_S_S_S_S_S_S_S_S_S_S__param_387,
	.param .u64 .ptr .align 1 _Z4racePiS_S_S_S_S_S_S_S_S_S_S_S_S_S_S_S_S_S_S_S_S_S_S_S_S_S_S_S_S_S_S_S_S_S_S_S_S_S_S_S_S_S_S_S_S_S_S_S_S_S_S_S_S_S_S_S_S_S_S_S_S_S_S_S_S_S_S_S_S_S_S_S_S_S_S_S_S_S_S_S_S_S_S_S_S_S_S_S_S_S_S_S_S_S_S_S_S_S_S_S_S_S_S_S_S_S_S_S_S_S_S_S_S_S_S_S_S_S_S_S_S_S_S_S_S_S_S_S_S_S_S_S_S_S_S_S_S_S_S_S_S_S_S_S_S_S_S_S_S_S_S_S_S_S_S_S_S_S_S_S_S_S_S_S_S_S_S_S_S_S_S_S_S_S_S_S_S_S_S_S_S_S_S_S_S_S_S_S_S_S_S_S_S_S_S_S_S_S_S_S_S_S_S_S_S_S_S_S_S_S_S_S_S_S_S_S_S_S_S_S_S_S_S_S_S_S_S_S_S_S_S_S_S_S_S_S_S_S_S_S_S_S_S_S_S_S_S_S_S_S_S_S_S_S_S_S_S_S_S_S_S_S_S_S_S_S_S_S_S_S_S_S_S_S_S_S_S_S_S_S_S_S_S_S_S_S_S_S_S_S_S_S_S_S_S_S_S_S_S_S_S_S_S_S_S_S_S_S_S_S_S_S_S_S_S_S_S_S_S_S_S_S_S_S_S_S_S_S_S_S_S_S_S_S_S_S_S_S_S_S_S_S_S_S_S_S_S_S_S_S_S_S_S_S_S_S_S_S_S_S_S_S_S_S_S_S_S_S_S_S_S_S_S_S_S_S_S_S_S_S_S_S_S_S_S_S_S_S_S_S_S_S_S_S_S_S_S_S_S_S_S_S_S_S_S_S_S_S_S_S_S_S_S_S_S_S_S_S_S_S_S_S_S_S_S_S_S_S_S_S_S_S_S_S_S_S_S_S_S_S_S_S_S_S_S_S_S_S_S_S_S_S_S_S_S_S_S_S_S_S_S_S_S_S_S_S_S_S_S_S_S_S_S_S_S_S_S_S_S_S_S_S_S_S_S_S_S_S_S_S_S_S_S_S_S_S_S_S_S_S_S_S_S_S_S_S_S_S_S_S_S__param_388,
	.param .u64 .ptr .align 1 _Z4racePiS_S_S_S_S_S_S_S_S_S_S_S_S_S_S_S_S_S_S_S_S_S_S_S_S_S_S_S_S_S_S_S_S_S_S_S_S_S_S_S_S_S_S_S_S_S_S_S_S_S_S_S_S_S_S_S_S_S_S_S_S_S_S_S_S_S_S_S_S_S_S_S_S_S_S_S_S_S_S_S_S_S_S_S_S_S_S_S_S_S_S_S_S_S_S_S_S_S_S_S_S_S_S_S_S_S_S_S_S_S_S_S_S_S_S_S_S_S_S_S_S_S_S_S_S_S_S_S_S_S_S_S_S_S_S_S_S_S_S_S_S_S_S_S_S_S_S_S_S_S_S_S_S_S_S_S_S_S_S_S_S_S_S_S_S_S_S_S_S_S_S_S_S_S_S_S_S_S_S_S_S_S_S_S_S_S_S_S_S_S_S_S_S_S_S_S_S_S_S_S_S_S_S_S_S_S_S_S_S_S_S_S_S_S_S_S_S_S_S_S_S_S_S_S_S_S_S_S_S_S_S_S_S_S_S_S_S_S_S_S_S_S_S_S_S_S_S_S_S_S_S_S_S_S_S_S_S_S_S_S_S_S_S_S_S_S_S_S_S_S_S_S_S_S_S_S_S_S_S_S_S_S_S_S_S_S_S_S_S_S_S_S_S_S_S_S_S_S_S_S_S_S_S_S_S_S_S_S_S_S_S_S_S_S_S_S_S_S_S_S_S_S_S_S_S_S_S_S_S_S_S_S_S_S_S_S_S_S_S_S_S_S_S_S_S_S_S_S_S_S_S_S_S_S_S_S_S_S_S_S_S_S_S_S_S_S_S_S_S_S_S_S_S_S_S_S_S_S_S_S_S_S_S_S_S_S_S_S_S_S_S_S_S_S_S_S_S_S_S_S_S_S_S_S_S_S_S_S_S_S_S_S_S_S_S_S_S_S_S_S_S_S_S_S_S_S_S_S_S_S_S_S_S_S_S_S_S_S_S_S_S_S_S_S_S_S_S_S_S_S_S_S_S_S_S_S_S_S_S_S_S_S_S_S_S_S_S_S_S_S_S_S_S_S_S_S_S_S_S_S_S_S_S_S_S_S_S_S_S_S_S_S_S_S_S_S_S_S_S_S_S_S_S_S_S_S_S_S_S_S_S__param_389,
	.param .u64 .ptr .align 1 _Z4racePiS_S_S_S_S_S_S_S_S_S_S_S_S_S_S_S_S_S_S_S_S_S_S_S_S_S_S_S_S_S_S_S_S_S_S_S_S_S_S_S_S_S_S_S_S_S_S_S_S_S_S_S_S_S_S_S_S_S_S_S_S_S_S_S_S_S_S_S_S_S_S_S_S_S_S_S_S_S_S_S_S_S_S_S_S_S_S_S_S_S_S_S_S_S_S_S_S_S_S_S_S_S_S_S_S_S_S_S_S_S_S_S_S_S_S_S_S_S_S_S_S_S_S_S_S_S_S_S_S_S_S_S_S_S_S_S_S_S_S_S_S_S_S_S_S_S_S_S_S_S_S_S_S_S_S_S_S_S_S_S_S_S_S_S_S_S_S_S_S_S_S_S_S_S_S_S_S_S_S_S_S_S_S_S_S_S_S_S_S_S_S_S_S_S_S_S_S_S_S_S_S_S_S_S_S_S_S_S_S_S_S_S_S_S_S_S_S_S_S_S_S_S_S_S_S_S_S_S_S_S_S_S_S_S_S_S_S_S_S_S_S_S_S_S_S_S_S_S_S_S_S_S_S_S_S_S_S_S_S_S_S_S_S_S_S_S_S_S_S_S_S_S_S_S_S_S_S_S_S_S_S_S_S_S_S_S_S_S_S_S_S_S_S_S_S_S_S_S_S_S_S_S_S_S_S_S_S_S_S_S_S_S_S_S_S_S_S_S_S_S_S_S_S_S_S_S_S_S_S_S_S_S_S_S_S_S_S_S_S_S_S_S_S_S_S_S_S_S_S_S_S_S_S_S_S_S_S_S_S_S_S_S_S_S_S_S_S_S_S_S_S_S_S_S_S_S_S_S_S_S_S_S_S_S_S_S_S_S_S_S_S_S_S_S_S_S_S_S_S_S_S_S_S_S_S_S_S_S_S_S_S_S_S_S_S_S_S_S_S_S_S_S_S_S_S_S_S_S_S_S_S_S_S_S_S_S_S_S_S_S_S_S_S_S_S_S_S_S_S_S_S_S_S_S_S_S_S_S_S_S_S_S_S_S_S_S_S_S_S_S_S_S_S_S_S_S_S_S_S_S_S_S_S_S_S_S_S_S_S_S_S_S_S_S_S_S_S_S_S_S_S_S_S_S_S_S_S_S_S_S_S__param_390,
	.param .u64 .ptr .align 1 _Z4racePiS_S_S_S_S_S_S_S_S_S_S_S_S_S_S_S_S_S_S_S_S_S_S_S_S_S_S_S_S_S_S_S_S_S_S_S_S_S_S_S_S_S_S_S_S_S_S_S_S_S_S_S_S_S_S_S_S_S_S_S_S_S_S_S_S_S_S_S_S_S_S_S_S_S_S_S_S_S_S_S_S_S_S_S_S_S_S_S_S_S_S_S_S_S_S_S_S_S_S_S_S_S_S_S_S_S_S_S_S_S_S_S_S_S_S_S_S_S_S_S_S_S_S_S_S_S_S_S_S_S_S_S_S_S_S_S_S_S_S_S_S_S_S_S_S_S_S_S_S_S_S_S_S_S_S_S_S_S_S_S_S_S_S_S_S_S_S_S_S_S_S_S_S_S_S_S_S_S_S_S_S_S_S_S_S_S_S_S_S_S_S_S_S_S_S_S_S_S_S_S_S_S_S_S_S_S_S_S_S_S_S_S_S_S_S_S_S_S_S_S_S_S_S_S_S_S_S_S_S_S_S_S_S_S_S_S_S_S_S_S_S_S_S_S_S_S_S_S_S_S_S_S_S_S_S_S_S_S_S_S_S_S_S_S_S_S_S_S_S_S_S_S_S_S_S_S_S_S_S_S_S_S_S_S_S_S_S_S_S_S_S_S_S_S_S_S_S_S_S_S_S_S_S_S_S_S_S_S_S_S_S_S_S_S_S_S_S_S_S_S_S_S_S_S_S_S_S_S_S_S_S_S_S_S_S_S_S_S_S_S_S_S_S_S_S_S_S_S_S_S_S_S_S_S_S_S_S_S_S_S_S_S_S_S_S_S_S_S_S_S_S_S_S_S_S_S_S_S_S_S_S_S_S_S_S_S_S_S_S_S_S_S_S_S_S_S_S_S_S_S_S_S_S_S_S_S_S_S_S_S_S_S_S_S_S_S_S_S_S_S_S_S_S_S_S_S_S_S_S_S_S_S_S_S_S_S_S_S_S_S_S_S_S_S_S_S_S_S_S_S_S_S_S_S_S_S_S_S_S_S_S_S_S_S_S_S_S_S_S_S_S_S_S_S_S_S_S_S_S_S_S_S_S_S_S_S_S_S_S_S_S_S_S_S_S_S_S_S_S_S_S_S_S_S_S_S_S_S_S_S_S__param_391,
	.param .u64 .ptr .align 1 _Z4racePiS_S_S_S_S_S_S_S_S_S_S_S_S_S_S_S_S_S_S_S_S_S_S_S_S_S_S_S_S_S_S_S_S_S_S_S_S_S_S_S_S_S_S_S_S_S_S_S_S_S_S_S_S_S_S_S_S_S_S_S_S_S_S_S_S_S_S_S_S_S_S_S_S_S_S_S_S_S_S_S_S_S_S_S_S_S_S_S_S_S_S_S_S_S_S_S_S_S_S_S_S_S_S_S_S_S_S_S_S_S_S_S_S_S_S_S_S_S_S_S_S_S_S_S_S_S_S_S_S_S_S_S_S_S_S_S_S_S_S_S_S_S_S_S_S_S_S_S_S_S_S_S_S_S_S_S_S_S_S_S_S_S_S_S_S_S_S_S_S_S_S_S_S_S_S_S_S_S_S_S_S_S_S_S_S_S_S_S_S_S_S_S_S_S_S_S_S_S_S_S_S_S_S_S_S_S_S_S_S_S_S_S_S_S_S_S_S_S_S_S_S_S_S_S_S_S_S_S_S_S_S_S_S_S_S_S_S_S_S_S_S_S_S_S_S_S_S_S_S_S_S_S_S_S_S_S_S_S_S_S_S_S_S_S_S_S_S_S_S_S_S_S_S_S_S_S_S_S_S_S_S_S_S_S_S_S_S_S_S_S_S_S_S_S_S_S_S_S_S_S_S_S_S_S_S_S_S_S_S_S_S_S_S_S_S_S_S_S_S_S_S_S_S_S_S_S_S_S_S_S_S_S_S_S_S_S_S_S_S_S_S_S_S_S_S_S_S_S_S_S_S_S_S_S_S_S_S_S_S_S_S_S_S_S_S_S_S_S_S_S_S_S_S_S_S_S_S_S_S_S_S_S_S_S_S_S_S_S_S_S_S_S_S_S_S_S_S_S_S_S_S_S_S_S_S_S_S_S_S_S_S_S_S_S_S_S_S_S_S_S_S_S_S_S_S_S_S_S_S_S_S_S_S_S_S_S_S_S_S_S_S_S_S_S_S_S_S_S_S_S_S_S_S_S_S_S_S_S_S_S_S_S_S_S_S_S_S_S_S_S_S_S_S_S_S_S_S_S_S_S_S_S_S_S_S_S_S_S_S_S_S_S_S_S_S_S_S_S_S_S_S_S_S_S_S_S_S_S_S_S_S__param_392,
	.param .u64 .ptr .align 1 _Z4racePiS_S_S_S_S_S_S_S_S_S_S_S_S_S_S_S_S_S_S_S_S_S_S_S_S_S_S_S_S_S_S_S_S_S_S_S_S_S_S_S_S_S_S_S_S_S_S_S_S_S_S_S_S_S_S_S_S_S_S_S_S_S_S_S_S_S_S_S_S_S_S_S_S_S_S_S_S_S_S_S_S_S_S_S_S_S_S_S_S_S_S_S_S_S_S_S_S_S_S_S_S_S_S_S_S_S_S_S_S_S_S_S_S_S_S_S_S_S_S_S_S_S_S_S_S_S_S_S_S_S_S_S_S_S_S_S_S_S_S_S_S_S_S_S_S_S_S_S_S_S_S_S_S_S_S_S_S_S_S_S_S_S_S_S_S_S_S_S_S_S_S_S_S_S_S_S_S_S_S_S_S_S_S_S_S_S_S_S_S_S_S_S_S_S_S_S_S_S_S_S_S_S_S_S_S_S_S_S_S_S_S_S_S_S_S_S_S_S_S_S_S_S_S_S_S_S_S_S_S_S_S_S_S_S_S_S_S_S_S_S_S_S_S_S_S_S_S_S_S_S_S_S_S_S_S_S_S_S_S_S_S_S_S_S_S_S_S_S_S_S_S_S_S_S_S_S_S_S_S_S_S_S_S_S_S_S_S_S_S_S_S_S_S_S_S_S_S_S_S_S_S_S_S_S_S_S_S_S_S_S_S_S_S_S_S_S_S_S_S_S_S_S_S_S_S_S_S_S_S_S_S_S_S_S_S_S_S_S_S_S_S_S_S_S_S_S_S_S_S_S_S_S_S_S_S_S_S_S_S_S_S_S_S_S_S_S_S_S_S_S_S_S_S_S_S_S_S_S_S_S_S_S_S_S_S_S_S_S_S_S_S_S_S_S_S_S_S_S_S_S_S_S_S_S_S_S_S_S_S_S_S_S_S_S_S_S_S_S_S_S_S_S_S_S_S_S_S_S_S_S_S_S_S_S_S_S_S_S_S_S_S_S_S_S_S_S_S_S_S_S_S_S_S_S_S_S_S_S_S_S_S_S_S_S_S_S_S_S_S_S_S_S_S_S_S_S_S_S_S_S_S_S_S_S_S_S_S_S_S_S_S_S_S_S_S_S_S_S_S_S_S_S_S_S_S_S_S_S_S_S_S__param_393,
	.param .u64 .ptr .align 1 _Z4racePiS_S_S_S_S_S_S_S_S_S_S_S_S_S_S_S_S_S_S_S_S_S_S_S_S_S_S_S_S_S_S_S_S_S_S_S_S_S_S_S_S_S_S_S_S_S_S_S_S_S_S_S_S_S_S_S_S_S_S_S_S_S_S_S_S_S_S_S_S_S_S_S_S_S_S_S_S_S_S_S_S_S_S_S_S_S_S_S_S_S_S_S_S_S_S_S_S_S_S_S_S_S_S_S_S_S_S_S_S_S_S_S_S_S_S_S_S_S_S_S_S_S_S_S_S_S_S_S_S_S_S_S_S_S_S_S_S_S_S_S_S_S_S_S_S_S_S_S_S_S_S_S_S_S_S_S_S_S_S_S_S_S_S_S_S_S_S_S_S_S_S_S_S_S_S_S_S_S_S_S_S_S_S_S_S_S_S_S_S_S_S_S_S_S_S_S_S_S_S_S_S_S_S_S_S_S_S_S_S_S_S_S_S_S_S_S_S_S_S_S_S_S_S_S_S_S_S_S_S_S_S_S_S_S_S_S_S_S_S_S_S_S_S_S_S_S_S_S_S_S_S_S_S_S_S_S_S_S_S_S_S_S_S_S_S_S_S_S_S_S_S_S_S_S_S_S_S_S_S_S_S_S_S_S_S_S_S_S_S_S_S_S_S_S_S_S_S_S_S_S_S_S_S_S_S_S_S_S_S_S_S_S_S_S_S_S_S_S_S_S_S_S_S_S_S_S_S_S_S_S_S_S_S_S_S_S_S_S_S_S_S_S_S_S_S_S_S_S_S_S_S_S_S_S_S_S_S_S_S_S_S_S_S_S_S_S_S_S_S_S_S_S_S_S_S_S_S_S_S_S_S_S_S_S_S_S_S_S_S_S_S_S_S_S_S_S_S_S_S_S_S_S_S_S_S_S_S_S_S_S_S_S_S_S_S_S_S_S_S_S_S_S_S_S_S_S_S_S_S_S_S_S_S_S_S_S_S_S_S_S_S_S_S_S_S_S_S_S_S_S_S_S_S_S_S_S_S_S_S_S_S_S_S_S_S_S_S_S_S_S_S_S_S_S_S_S_S_S_S_S_S_S_S_S_S_S_S_S_S_S_S_S_S_S_S_S_S_S_S_S_S_S_S_S_S_S_S_S_S_S_S__param_394,
	.param .u64 .ptr .align 1 _Z4racePiS_S_S_S_S_S_S_S_S_S_S_S_S_S_S_S_S_S_S_S_S_S_S_S_S_S_S_S_S_S_S_S_S_S_S_S_S_S_S_S_S_S_S_S_S_S_S_S_S_S_S_S_S_S_S_S_S_S_S_S_S_S_S_S_S_S_S_S_S_S_S_S_S_S_S_S_S_S_S_S_S_S_S_S_S_S_S_S_S_S_S_S_S_S_S_S_S_S_S_S_S_S_S_S_S_S_S_S_S_S_S_S_S_S_S_S_S_S_S_S_S_S_S_S_S_S_S_S_S_S_S_S_S_S_S_S_S_S_S_S_S_S_S_S_S_S_S_S_S_S_S_S_S_S_S_S_S_S_S_S_S_S_S_S_S_S_S_S_S_S_S_S_S_S_S_S_S_S_S_S_S_S_S_S_S_S_S_S_S_S_S_S_S_S_S_S_S_S_S_S_S_S_S_S_S_S_S_S_S_S_S_S_S_S_S_S_S_S_S_S_S_S_S_S_S_S_S_S_S_S_S_S_S_S_S_S_S_S_S_S_S_S_S_S_S_S_S_S_S_S_S_S_S_S_S_S_S_S_S_S_S_S_S_S_S_S_S_S_S_S_S_S_S_S_S_S_S_S_S_S_S_S_S_S_S_S_S_S_S_S_S_S_S_S_S_S_S_S_S_S_S_S_S_S_S_S_S_S_S_S_S_S_S_S_S_S_S_S_S_S_S_S_S_S_S_S_S_S_S_S_S_S_S_S_S_S_S_S_S_S_S_S_S_S_S_S_S_S_S_S_S_S_S_S_S_S_S_S_S_S_S_S_S_S_S_S_S_S_S_S_S_S_S_S_S_S_S_S_S_S_S_S_S_S_S_S_S_S_S_S_S_S_S_S_S_S_S_S_S_S_S_S_S_S_S_S_S_S_S_S_S_S_S_S_S_S_S_S_S_S_S_S_S_S_S_S_S_S_S_S_S_S_S_S_S_S_S_S_S_S_S_S_S_S_S_S_S_S_S_S_S_S_S_S_S_S_S_S_S_S_S_S_S_S_S_S_S_S_S_S_S_S_S_S_S_S_S_S_S_S_S_S_S_S_S_S_S_S_S_S_S_S_S_S_S_S_S_S_S_S_S_S_S_S_S_S_S_S_S_S_S__param_395,
	.param .u64 .ptr .align 1 _Z4racePiS_S_S_S_S_S_S_S_S_S_S_S_S_S_S_S_S_S_S_S_S_S_S_S_S_S_S_S_S_S_S_S_S_S_S_S_S_S_S_S_S_S_S_S_S_S_S_S_S_S_S_S_S_S_S_S_S_S_S_S_S_S_S_S_S_S_S_S_S_S_S_S_S_S_S_S_S_S_S_S_S_S_S_S_S_S_S_S_S_S_S_S_S_S_S_S_S_S_S_S_S_S_S_S_S_S_S_S_S_S_S_S_S_S_S_S_S_S_S_S_S_S_S_S_S_S_S_S_S_S_S_S_S_S_S_S_S_S_S_S_S_S_S_S_S_S_S_S_S_S_S_S_S_S_S_S_S_S_S_S_S_S_S_S_S_S_S_S_S_S_S_S_S_S_S_S_S_S_S_S_S_S_S_S_S_S_S_S_S_S_S_S_S_S_S_S_S_S_S_S_S_S_S_S_S_S_S_S_S_S_S_S_S_S_S_S_S_S_S_S_S_S_S_S_S_S_S_S_S_S_S_S_S_S_S_S_S_S_S_S_S_S_S_S_S_S_S_S_S_S_S_S_S_S_S_S_S_S_S_S_S_S_S_S_S_S_S_S_S_S_S_S_S_S_S_S_S_S_S_S_S_S_S_S_S_S_S_S_S_S_S_S_S_S_S_S_S_S_S_S_S_S_S_S_S_S_S_S_S_S_S_S_S_S_S_S_S_S_S_S_S_S_S_S_S_S_S_S_S_S_S_S_S_S_S_S_S_S_S_S_S_S_S_S_S_S_S_S_S_S_S_S_S_S_S_S_S_S_S_S_S_S_S_S_S_S_S_S_S_S_S_S_S_S_S_S_S_S_S_S_S_S_S_S_S_S_S_S_S_S_S_S_S_S_S_S_S_S_S_S_S_S_S_S_S_S_S_S_S_S_S_S_S_S_S_S_S_S_S_S_S_S_S_S_S_S_S_S_S_S_S_S_S_S_S_S_S_S_S_S_S_S_S_S_S_S_S_S_S_S_S_S_S_S_S_S_S_S_S_S_S_S_S_S_S_S_S_S_S_S_S_S_S_S_S_S_S_S_S_S_S_S_S_S_S_S_S_S_S_S_S_S_S_S_S_S_S_S_S_S_S_S_S_S_S_S_S_S_S_S_S__param_396,
	.param .u64 .ptr .align 1 _Z4racePiS_S_S_S_S_S_S_S_S_S_S_S_S_S_S_S_S_S_S_S_S_S_S_S_S_S_S_S_S_S_S_S_S_S_S_S_S_S_S_S_S_S_S_S_S_S_S_S_S_S_S_S_S_S_S_S_S_S_S_S_S_S_S_S_S_S_S_S_S_S_S_S_S_S_S_S_S_S_S_S_S_S_S_S_S_S_S_S_S_S_S_S_S_S_S_S_S_S_S_S_S_S_S_S_S_S_S_S_S_S_S_S_S_S_S_S_S_S_S_S_S_S_S_S_S_S_S_S_S_S_S_S_S_S_S_S_S_S_S_S_S_S_S_S_S_S_S_S_S_S_S_S_S_S_S_S_S_S_S_S_S_S_S_S_S_S_S_S_S_S_S_S_S_S_S_S_S_S_S_S_S_S_S_S_S_S_S_S_S_S_S_S_S_S_S_S_S_S_S_S_S_S_S_S_S_S_S_S_S_S_S_S_S_S_S_S_S_S_S_S_S_S_S_S_S_S_S_S_S_S_S_S_S_S_S_S_S_S_S_S_S_S_S_S_S_S_S_S_S_S_S_S_S_S_S_S_S_S_S_S_S_S_S_S_S_S_S_S_S_S_S_S_S_S_S_S_S_S_S_S_S_S_S_S_S_S_S_S_S_S_S_S_S_S_S_S_S_S_S_S_S_S_S_S_S_S_S_S_S_S_S_S_S_S_S_S_S_S_S_S_S_S_S_S_S_S_S_S_S_S_S_S_S_S_S_S_S_S_S_S_S_S_S_S_S_S_S_S_S_S_S_S_S_S_S_S_S_S_S_S_S_S_S_S_S_S_S_S_S_S_S_S_S_S_S_S_S_S_S_S_S_S_S_S_S_S_S_S_S_S_S_S_S_S_S_S_S_S_S_S_S_S_S_S_S_S_S_S_S_S_S_S_S_S_S_S_S_S_S_S_S_S_S_S_S_S_S_S_S_S_S_S_S_S_S_S_S_S_S_S_S_S_S_S_S_S_S_S_S_S_S_S_S_S_S_S_S_S_S_S_S_S_S_S_S_S_S_S_S_S_S_S_S_S_S_S_S_S_S_S_S_S_S_S_S_S_S_S_S_S_S_S_S_S_S_S_S_S_S_S_S_S_S_S_S_S_S_S_S_S_S__param_397,
	.param .u64 .ptr .align 1 _Z4racePiS_S_S_S_S_S_S_S_S_S_S_S_S_S_S_S_S_S_S_S_S_S_S_S_S_S_S_S_S_S_S_S_S_S_S_S_S_S_S_S_S_S_S_S_S_S_S_S_S_S_S_S_S_S_S_S_S_S_S_S_S_S_S_S_S_S_S_S_S_S_S_S_S_S_S_S_S_S_S_S_S_S_S_S_S_S_S_S_S_S_S_S_S_S_S_S_S_S_S_S_S_S_S_S_S_S_S_S_S_S_S_S_S_S_S_S_S_S_S_S_S_S_S_S_S_S_S_S_S_S_S_S_S_S_S_S_S_S_S_S_S_S_S_S_S_S_S_S_S_S_S_S_S_S_S_S_S_S_S_S_S_S_S_S_S_S_S_S_S_S_S_S_S_S_S_S_S_S_S_S_S_S_S_S_S_S_S_S_S_S_S_S_S_S_S_S_S_S_S_S_S_S_S_S_S_S_S_S_S_S_S_S_S_S_S_S_S_S_S_S_S_S_S_S_S_S_S_S_S_S_S_S_S_S_S_S_S_S_S_S_S_S_S_S_S_S_S_S_S_S_S_S_S_S_S_S_S_S_S_S_S_S_S_S_S_S_S_S_S_S_S_S_S_S_S_S_S_S_S_S_S_S_S_S_S_S_S_S_S_S_S_S_S_S_S_S_S_S_S_S_S_S_S_S_S_S_S_S_S_S_S_S_S_S_S_S_S_S_S_S_S_S_S_S_S_S_S_S_S_S_S_S_S_S_S_S_S_S_S_S_S_S_S_S_S_S_S_S_S_S_S_S_S_S_S_S_S_S_S_S_S_S_S_S_S_S_S_S_S_S_S_S_S_S_S_S_S_S_S_S_S_S_S_S_S_S_S_S_S_S_S_S_S_S_S_S_S_S_S_S_S_S_S_S_S_S_S_S_S_S_S_S_S_S_S_S_S_S_S_S_S_S_S_S_S_S_S_S_S_S_S_S_S_S_S_S_S_S_S_S_S_S_S_S_S_S_S_S_S_S_S_S_S_S_S_S_S_S_S_S_S_S_S_S_S_S_S_S_S_S_S_S_S_S_S_S_S_S_S_S_S_S_S_S_S_S_S_S_S_S_S_S_S_S_S_S_S_S_S_S_S_S_S_S_S_S_S_S_S_S_S__param_398,
	.param .u64 .ptr .align 1 _Z4racePiS_S_S_S_S_S_S_S_S_S_S_S_S_S_S_S_S_S_S_S_S_S_S_S_S_S_S_S_S_S_S_S_S_S_S_S_S_S_S_S_S_S_S_S_S_S_S_S_S_S_S_S_S_S_S_S_S_S_S_S_S_S_S_S_S_S_S_S_S_S_S_S_S_S_S_S_S_S_S_S_S_S_S_S_S_S_S_S_S_S_S_S_S_S_S_S_S_S_S_S_S_S_S_S_S_S_S_S_S_S_S_S_S_S_S_S_S_S_S_S_S_S_S_S_S_S_S_S_S_S_S_S_S_S_S_S_S_S_S_S_S_S_S_S_S_S_S_S_S_S_S_S_S_S_S_S_S_S_S_S_S_S_S_S_S_S_S_S_S_S_S_S_S_S_S_S_S_S_S_S_S_S_S_S_S_S_S_S_S_S_S_S_S_S_S_S_S_S_S_S_S_S_S_S_S_S_S_S_S_S_S_S_S_S_S_S_S_S_S_S_S_S_S_S_S_S_S_S_S_S_S_S_S_S_S_S_S_S_S_S_S_S_S_S_S_S_S_S_S_S_S_S_S_S_S_S_S_S_S_S_S_S_S_S_S_S_S_S_S_S_S_S_S_S_S_S_S_S_S_S_S_S_S_S_S_S_S_S_S_S_S_S_S_S_S_S_S_S_S_S_S_S_S_S_S_S_S_S_S_S_S_S_S_S_S_S_S_S_S_S_S_S_S_S_S_S_S_S_S_S_S_S_S_S_S_S_S_S_S_S_S_S_S_S_S_S_S_S_S_S_S_S_S_S_S_S_S_S_S_S_S_S_S_S_S_S_S_S_S_S_S_S_S_S_S_S_S_S_S_S_S_S_S_S_S_S_S_S_S_S_S_S_S_S_S_S_S_S_S_S_S_S_S_S_S_S_S_S_S_S_S_S_S_S_S_S_S_S_S_S_S_S_S_S_S_S_S_S_S_S_S_S_S_S_S_S_S_S_S_S_S_S_S_S_S_S_S_S_S_S_S_S_S_S_S_S_S_S_S_S_S_S_S_S_S_S_S_S_S_S_S_S_S_S_S_S_S_S_S_S_S_S_S_S_S_S_S_S_S_S_S_S_S_S_S_S_S_S_S_S_S_S_S_S_S_S_S_S_S_S_S__param_399,
	.param .u64 .ptr .align 1 _Z4racePiS_S_S_S_S_S_S_S_S_S_S_S_S_S_S_S_S_S_S_S_S_S_S_S_S_S_S_S_S_S_S_S_S_S_S_S_S_S_S_S_S_S_S_S_S_S_S_S_S_S_S_S_S_S_S_S_S_S_S_S_S_S_S_S_S_S_S_S_S_S_S_S_S_S_S_S_S_S_S_S_S_S_S_S_S_S_S_S_S_S_S_S_S_S_S_S_S_S_S_S_S_S_S_S_S_S_S_S_S_S_S_S_S_S_S_S_S_S_S_S_S_S_S_S_S_S_S_S_S_S_S_S_S_S_S_S_S_S_S_S_S_S_S_S_S_S_S_S_S_S_S_S_S_S_S_S_S_S_S_S_S_S_S_S_S_S_S_S_S_S_S_S_S_S_S_S_S_S_S_S_S_S_S_S_S_S_S_S_S_S_S_S_S_S_S_S_S_S_S_S_S_S_S_S_S_S_S_S_S_S_S_S_S_S_S_S_S_S_S_S_S_S_S_S_S_S_S_S_S_S_S_S_S_S_S_S_S_S_S_S_S_S_S_S_S_S_S_S_S_S_S_S_S_S_S_S_S_S_S_S_S_S_S_S_S_S_S_S_S_S_S_S_S_S_S_S_S_S_S_S_S_S_S_S_S_S_S_S_S_S_S_S_S_S_S_S_S_S_S_S_S_S_S_S_S_S_S_S_S_S_S_S_S_S_S_S_S_S_S_S_S_S_S_S_S_S_S_S_S_S_S_S_S_S_S_S_S_S_S_S_S_S_S_S_S_S_S_S_S_S_S_S_S_S_S_S_S_S_S_S_S_S_S_S_S_S_S_S_S_S_S_S_S_S_S_S_S_S_S_S_S_S_S_S_S_S_S_S_S_S_S_S_S_S_S_S_S_S_S_S_S_S_S_S_S_S_S_S_S_S_S_S_S_S_S_S_S_S_S_S_S_S_S_S_S_S_S_S_S_S_S_S_S_S_S_S_S_S_S_S_S_S_S_S_S_S_S_S_S_S_S_S_S_S_S_S_S_S_S_S_S_S_S_S_S_S_S_S_S_S_S_S_S_S_S_S_S_S_S_S_S_S_S_S_S_S_S_S_S_S_S_S_S_S_S_S_S_S_S_S_S_S_S_S_S_S_S_S_S_S_S__param_400,
	.param .u64 .ptr .align 1 _Z4racePiS_S_S_S_S_S_S_S_S_S_S_S_S_S_S_S_S_S_S_S_S_S_S_S_S_S_S_S_S_S_S_S_S_S_S_S_S_S_S_S_S_S_S_S_S_S_S_S_S_S_S_S_S_S_S_S_S_S_S_S_S_S_S_S_S_S_S_S_S_S_S_S_S_S_S_S_S_S_S_S_S_S_S_S_S_S_S_S_S_S_S_S_S_S_S_S_S_S_S_S_S_S_S_S_S_S_S_S_S_S_S_S_S_S_S_S_S_S_S_S_S_S_S_S_S_S_S_S_S_S_S_S_S_S_S_S_S_S_S_S_S_S_S_S_S_S_S_S_S_S_S_S_S_S_S_S_S_S_S_S_S_S_S_S_S_S_S_S_S_S_S_S_S_S_S_S_S_S_S_S_S_S_S_S_S_S_S_S_S_S_S_S_S_S_S_S_S_S_S_S_S_S_S_S_S_S_S_S_S_S_S_S_S_S_S_S_S_S_S_S_S_S_S_S_S_S_S_S_S_S_S_S_S_S_S_S_S_S_S_S_S_S_S_S_S_S_S_S_S_S_S_S_S_S_S_S_S_S_S_S_S_S_S_S_S_S_S_S_S_S_S_S_S_S_S_S_S_S_S_S_S_S_S_S_S_S_S_S_S_S_S_S_S_S_S_S_S_S_S_S_S_S_S_S_S_S_S_S_S_S_S_S_S_S_S_S_S_S_S_S_S_S_S_S_S_S_S_S_S_S_S_S_S_S_S_S_S_S_S_S_S_S_S_S_S_S_S_S_S_S_S_S_S_S_S_S_S_S_S_S_S_S_S_S_S_S_S_S_S_S_S_S_S_S_S_S_S_S_S_S_S_S_S_S_S_S_S_S_S_S_S_S_S_S_S_S_S_S_S_S_S_S_S_S_S_S_S_S_S_S_S_S_S_S_S_S_S_S_S_S_S_S_S_S_S_S_S_S_S_S_S_S_S_S_S_S_S_S_S_S_S_S_S_S_S_S_S_S_S_S_S_S_S_S_S_S_S_S_S_S_S_S_S_S_S_S_S_S_S_S_S_S_S_S_S_S_S_S_S_S_S_S_S_S_S_S_S_S_S_S_S_S_S_S_S_S_S_S_S_S_S_S_S_S_S_S_S_S_S_S_S__param_401,
	.param .u64 .ptr .align 1 _Z4racePiS_S_S_S_S_S_S_S_S_S_S_S_S_S_S_S_S_S_S_S_S_S_S_S_S_S_S_S_S_S_S_S_S_S_S_S_S_S_S_S_S_S_S_S_S_S_S_S_S_S_S_S_S_S_S_S_S_S_S_S_S_S_S_S_S_S_S_S_S_S_S_S_S_S_S_S_S_S_S_S_S_S_S_S_S_S_S_S_S_S_S_S_S_S_S_S_S_S_S_S_S_S_S_S_S_S_S_S_S_S_S_S_S_S_S_S_S_S_S_S_S_S_S_S_S_S_S_S_S_S_S_S_S_S_S_S_S_S_S_S_S_S_S_S_S_S_S_S_S_S_S_S_S_S_S_S_S_S_S_S_S_S_S_S_S_S_S_S_S_S_S_S_S_S_S_S_S_S_S_S_S_S_S_S_S_S_S_S_S_S_S_S_S_S_S_S_S_S_S_S_S_S_S_S_S_S_S_S_S_S_S_S_S_S_S_S_S_S_S_S_S_S_S_S_S_S_S_S_S_S_S_S_S_S_S_S_S_S_S_S_S_S_S_S_S_S_S_S_S_S_S_S_S_S_S_S_S_S_S_S_S_S_S_S_S_S_S_S_S_S_S_S_S_S_S_S_S_S_S_S_S_S_S_S_S_S_S_S_S_S_S_S_S_S_S_S_S_S_S_S_S_S_S_S_S_S_S_S_S_S_S_S_S_S_S_S_S_S_S_S_S_S_S_S_S_S_S_S_S_S_S_S_S_S_S_S_S_S_S_S_S_S_S_S_S_S_S_S_S_S_S_S_S_S_S_S_S_S_S_S_S_S_S_S_S_S_S_S_S_S_S_S_S_S_S_S_S_S_S_S_S_S_S_S_S_S_S_S_S_S_S_S_S_S_S_S_S_S_S_S_S_S_S_S_S_S_S_S_S_S_S_S_S_S_S_S_S_S_S_S_S_S_S_S_S_S_S_S_S_S_S_S_S_S_S_S_S_S_S_S_S_S_S_S_S_S_S_S_S_S_S_S_S_S_S_S_S_S_S_S_S_S_S_S_S_S_S_S_S_S_S_S_S_S_S_S_S_S_S_S_S_S_S_S_S_S_S_S_S_S_S_S_S_S_S_S_S_S_S_S_S_S_S_S_S_S_S_S_S_S_S__param_402,
	.param .u64 .ptr .align 1 _Z4racePiS_S_S_S_S_S_S_S_S_S_S_S_S_S_S_S_S_S_S_S_S_S_S_S_S_S_S_S_S_S_S_S_S_S_S_S_S_S_S_S_S_S_S_S_S_S_S_S_S_S_S_S_S_S_S_S_S_S_S_S_S_S_S_S_S_S_S_S_S_S_S_S_S_S_S_S_S_S_S_S_S_S_S_S_S_S_S_S_S_S_S_S_S_S_S_S_S_S_S_S_S_S_S_S_S_S_S_S_S_S_S_S_S_S_S_S_S_S_S_S_S_S_S_S_S_S_S_S_S_S_S_S_S_S_S_S_S_S_S_S_S_S_S_S_S_S_S_S_S_S_S_S_S_S_S_S_S_S_S_S_S_S_S_S_S_S_S_S_S_S_S_S_S_S_S_S_S_S_S_S_S_S_S_S_S_S_S_S_S_S_S_S_S_S_S_S_S_S_S_S_S_S_S_S_S_S_S_S_S_S_S_S_S_S_S_S_S_S_S_S_S_S_S_S_S_S_S_S_S_S_S_S_S_S_S_S_S_S_S_S_S_S_S_S_S_S_S_S_S_S_S_S_S_S_S_S_S_S_S_S_S_S_S_S_S_S_S_S_S_S_S_S_S_S_S_S_S_S_S_S_S_S_S_S_S_S_S_S_S_S_S_S_S_S_S_S_S_S_S_S_S_S_S_S_S_S_S_S_S_S_S_S_S_S_S_S_S_S_S_S_S_S_S_S_S_S_S_S_S_S_S_S_S_S_S_S_S_S_S_S_S_S_S_S_S_S_S_S_S_S_S_S_S_S_S_S_S_S_S_S_S_S_S_S_S_S_S_S_S_S_S_S_S_S_S_S_S_S_S_S_S_S_S_S_S_S_S_S_S_S_S_S_S_S_S_S_S_S_S_S_S_S_S_S_S_S_S_S_S_S_S_S_S_S_S_S_S_S_S_S_S_S_S_S_S_S_S_S_S_S_S_S_S_S_S_S_S_S_S_S_S_S_S_S_S_S_S_S_S_S_S_S_S_S_S_S_S_S_S_S_S_S_S_S_S_S_S_S_S_S_S_S_S_S_S_S_S_S_S_S_S_S_S_S_S_S_S_S_S_S_S_S_S_S_S_S_S_S_S_S_S_S_S_S_S_S_S_S_S_S_S__param_403,
	.param .u64 .ptr .align 1 _Z4racePiS_S_S_S_S_S_S_S_S_S_S_S_S_S_S_S_S_S_S_S_S_S_S_S_S_S_S_S_S_S_S_S_S_S_S_S_S_S_S_S_S_S_S_S_S_S_S_S_S_S_S_S_S_S_S_S_S_S_S_S_S_S_S_S_S_S_S_S_S_S_S_S_S_S_S_S_S_S_S_S_S_S_S_S_S_S_S_S_S_S_S_S_S_S_S_S_S_S_S_S_S_S_S_S_S_S_S_S_S_S_S_S_S_S_S_S_S_S_S_S_S_S_S_S_S_S_S_S_S_S_S_S_S_S_S_S_S_S_S_S_S_S_S_S_S_S_S_S_S_S_S_S_S_S_S_S_S_S_S_S_S_S_S_S_S_S_S_S_S_S_S_S_S_S_S_S_S_S_S_S_S_S_S_S_S_S_S_S_S_S_S_S_S_S_S_S_S_S_S_S_S_S_S_S_S_S_S_S_S_S_S_S_S_S_S_S_S_S_S_S_S_S_S_S_S_S_S_S_S_S_S_S_S_S_S_S_S_S_S_S_S_S_S_S_S_S_S_S_S_S_S_S_S_S_S_S_S_S_S_S_S_S_S_S_S_S_S_S_S_S_S_S_S_S_S_S_S_S_S_S_S_S_S_S_S_S_S_S_S_S_S_S_S_S_S_S_S_S_S_S_S_S_S_S_S_S_S_S_S_S_S_S_S_S_S_S_S_S_S_S_S_S_S_S_S_S_S_S_S_S_S_S_S_S_S_S_S_S_S_S_S_S_S_S_S_S_S_S_S_S_S_S_S_S_S_S_S_S_S_S_S_S_S_S_S_S_S_S_S_S_S_S_S_S_S_S_S_S_S_S_S_S_S_S_S_S_S_S_S_S_S_S_S_S_S_S_S_S_S_S_S_S_S_S_S_S_S_S_S_S_S_S_S_S_S_S_S_S_S_S_S_S_S_S_S_S_S_S_S_S_S_S_S_S_S_S_S_S_S_S_S_S_S_S_S_S_S_S_S_S_S_S_S_S_S_S_S_S_S_S_S_S_S_S_S_S_S_S_S_S_S_S_S_S_S_S_S_S_S_S_S_S_S_S_S_S_S_S_S_S_S_S_S_S_S_S_S_S_S_S_S_S_S_S_S_S_S_S_S_S_S__param_404,
	.param .u64 .ptr .align 1 _Z4racePiS_S_S_S_S_S_S_S_S_S_S_S_S_S_S_S_S_S_S_S_S_S_S_S_S_S_S_S_S_S_S_S_S_S_S_S_S_S_S_S_S_S_S_S_S_S_S_S_S_S_S_S_S_S_S_S_S_S_S_S_S_S_S_S_S_S_S_S_S_S_S_S_S_S_S_S_S_S_S_S_S_S_S_S_S_S_S_S_S_S_S_S_S_S_S_S_S_S_S_S_S_S_S_S_S_S_S_S_S_S_S_S_S_S_S_S_S_S_S_S_S_S_S_S_S_S_S_S_S_S_S_S_S_S_S_S_S_S_S_S_S_S_S_S_S_S_S_S_S_S_S_S_S_S_S_S_S_S_S_S_S_S_S_S_S_S_S_S_S_S_S_S_S_S_S_S_S_S_S_S_S_S_S_S_S_S_S_S_S_S_S_S_S_S_S_S_S_S_S_S_S_S_S_S_S_S_S_S_S_S_S_S_S_S_S_S_S_S_S_S_S_S_S_S_S_S_S_S_S_S_S_S_S_S_S_S_S_S_S_S_S_S_S_S_S_S_S_S_S_S_S_S_S_S_S_S_S_S_S_S_S_S_S_S_S_S_S_S_S_S_S_S_S_S_S_S_S_S_S_S_S_S_S_S_S_S_S_S_S_S_S_S_S_S_S_S_S_S_S_S_S_S_S_S_S_S_S_S_S_S_S_S_S_S_S_S_S_S_S_S_S_S_S_S_S_S_S_S_S_S_S_S_S_S_S_S_S_S_S_S_S_S_S_S_S_S_S_S_S_S_S_S_S_S_S_S_S_S_S_S_S_S_S_S_S_S_S_S_S_S_S_S_S_S_S_S_S_S_S_S_S_S_S_S_S_S_S_S_S_S_S_S_S_S_S_S_S_S_S_S_S_S_S_S_S_S_S_S_S_S_S_S_S_S_S_S_S_S_S_S_S_S_S_S_S_S_S_S_S_S_S_S_S_S_S_S_S_S_S_S_S_S_S_S_S_S_S_S_S_S_S_S_S_S_S_S_S_S_S_S_S_S_S_S_S_S_S_S_S_S_S_S_S_S_S_S_S_S_S_S_S_S_S_S_S_S_S_S_S_S_S_S_S_S_S_S_S_S_S_S_S_S_S_S_S_S_S_S_S_S_S__param_405,
	.param .u64 .ptr .align 1 _Z4racePiS_S_S_S_S_S_S_S_S_S_S_S_S_S_S_S_S_S_S_S_S_S_S_S_S_S_S_S_S_S_S_S_S_S_S_S_S_S_S_S_S_S_S_S_S_S_S_S_S_S_S_S_S_S_S_S_S_S_S_S_S_S_S_S_S_S_S_S_S_S_S_S_S_S_S_S_S_S_S_S_S_S_S_S_S_S_S_S_S_S_S_S_S_S_S_S_S_S_S_S_S_S_S_S_S_S_S_S_S_S_S_S_S_S_S_S_S_S_S_S_S_S_S_S_S_S_S_S_S_S_S_S_S_S_S_S_S_S_S_S_S_S_S_S_S_S_S_S_S_S_S_S_S_S_S_S_S_S_S_S_S_S_S_S_S_S_S_S_S_S_S_S_S_S_S_S_S_S_S_S_S_S_S_S_S_S_S_S_S_S_S_S_S_S_S_S_S_S_S_S_S_S_S_S_S_S_S_S_S_S_S_S_S_S_S_S_S_S_S_S_S_S_S_S_S_S_S_S_S_S_S_S_S_S_S_S_S_S_S_S_S_S_S_S_S_S_S_S_S_S_S_S_S_S_S_S_S_S_S_S_S_S_S_S_S_S_S_S_S_S_S_S_S_S_S_S_S_S_S_S_S_S_S_S_S_S_S_S_S_S_S_S_S_S_S_S_S_S_S_S_S_S_S_S_S_S_S_S_S_S_S_S_S_S_S_S_S_S_S_S_S_S_S_S_S_S_S_S_S_S_S_S_S_S_S_S_S_S_S_S_S_S_S_S_S_S_S_S_S_S_S_S_S_S_S_S_S_S_S_S_S_S_S_S_S_S_S_S_S_S_S_S_S_S_S_S_S_S_S_S_S_S_S_S_S_S_S_S_S_S_S_S_S_S_S_S_S_S_S_S_S_S_S_S_S_S_S_S_S_S_S_S_S_S_S_S_S_S_S_S_S_S_S_S_S_S_S_S_S_S_S_S_S_S_S_S_S_S_S_S_S_S_S_S_S_S_S_S_S_S_S_S_S_S_S_S_S_S_S_S_S_S_S_S_S_S_S_S_S_S_S_S_S_S_S_S_S_S_S_S_S_S_S_S_S_S_S_S_S_S_S_S_S_S_S_S_S_S_S_S_S_S_S_S_S_S_S_S_S_S_S__param_406,
	.param .u64 .ptr .align 1 _Z4racePiS_S_S_S_S_S_S_S_S_S_S_S_S_S_S_S_S_S_S_S_S_S_S_S_S_S_S_S_S_S_S_S_S_S_S_S_S_S_S_S_S_S_S_S_S_S_S_S_S_S_S_S_S_S_S_S_S_S_S_S_S_S_S_S_S_S_S_S_S_S_S_S_S_S_S_S_S_S_S_S_S_S_S_S_S_S_S_S_S_S_S_S_S_S_S_S_S_S_S_S_S_S_S_S_S_S_S_S_S_S_S_S_S_S_S_S_S_S_S_S_S_S_S_S_S_S_S_S_S_S_S_S_S_S_S_S_S_S_S_S_S_S_S_S_S_S_S_S_S_S_S_S_S_S_S_S_S_S_S_S_S_S_S_S_S_S_S_S_S_S_S_S_S_S_S_S_S_S_S_S_S_S_S_S_S_S_S_S_S_S_S_S_S_S_S_S_S_S_S_S_S_S_S_S_S_S_S_S_S_S_S_S_S_S_S_S_S_S_S_S_S_S_S_S_S_S_S_S_S_S_S_S_S_S_S_S_S_S_S_S_S_S_S_S_S_S_S_S_S_S_S_S_S_S_S_S_S_S_S_S_S_S_S_S_S_S_S_S_S_S_S_S_S_S_S_S_S_S_S_S_S_S_S_S_S_S_S_S_S_S_S_S_S_S_S_S_S_S_S_S_S_S_S_S_S_S_S_S_S_S_S_S_S_S_S_S_S_S_S_S_S_S_S_S_S_S_S_S_S_S_S_S_S_S_S_S_S_S_S_S_S_S_S_S_S_S_S_S_S_S_S_S_S_S_S_S_S_S_S_S_S_S_S_S_S_S_S_S_S_S_S_S_S_S_S_S_S_S_S_S_S_S_S_S_S_S_S_S_S_S_S_S_S_S_S_S_S_S_S_S_S_S_S_S_S_S_S_S_S_S_S_S_S_S_S_S_S_S_S_S_S_S_S_S_S_S_S_S_S_S_S_S_S_S_S_S_S_S_S_S_S_S_S_S_S_S_S_S_S_S_S_S_S_S_S_S_S_S_S_S_S_S_S_S_S_S_S_S_S_S_S_S_S_S_S_S_S_S_S_S_S_S_S_S_S_S_S_S_S_S_S_S_S_S_S_S_S_S_S_S_S_S_S_S_S_S_S_S_S_S_S__param_407,
	.param .u64 .ptr .align 1 _Z4racePiS_S_S_S_S_S_S_S_S_S_S_S_S_S_S_S_S_S_S_S_S_S_S_S_S_S_S_S_S_S_S_S_S_S_S_S_S_S_S_S_S_S_S_S_S_S_S_S_S_S_S_S_S_S_S_S_S_S_S_S_S_S_S_S_S_S_S_S_S_S_S_S_S_S_S_S_S_S_S_S_S_S_S_S_S_S_S_S_S_S_S_S_S_S_S_S_S_S_S_S_S_S_S_S_S_S_S_S_S_S_S_S_S_S_S_S_S_S_S_S_S_S_S_S_S_S_S_S_S_S_S_S_S_S_S_S_S_S_S_S_S_S_S_S_S_S_S_S_S_S_S_S_S_S_S_S_S_S_S_S_S_S_S_S_S_S_S_S_S_S_S_S_S_S_S_S_S_S_S_S_S_S_S_S_S_S_S_S_S_S_S_S_S_S_S_S_S_S_S_S_S_S_S_S_S_S_S_S_S_S_S_S_S_S_S_S_S_S_S_S_S_S_S_S_S_S_S_S_S_S_S_S_S_S_S_S_S_S_S_S_S_S_S_S_S_S_S_S_S_S_S_S_S_S_S_S_S_S_S_S_S_S_S_S_S_S_S_S_S_S_S_S_S_S_S_S_S_S_S_S_S_S_S_S_S_S_S_S_S_S_S_S_S_S_S_S_S_S_S_S_S_S_S_S_S_S_S_S_S_S_S_S_S_S_S_S_S_S_S_S_S_S_S_S_S_S_S_S_S_S_S_S_S_S_S_S_S_S_S_S_S_S_S_S_S_S_S_S_S_S_S_S_S_S_S_S_S_S_S_S_S_S_S_S_S_S_S_S_S_S_S_S_S_S_S_S_S_S_S_S_S_S_S_S_S_S_S_S_S_S_S_S_S_S_S_S_S_S_S_S_S_S_S_S_S_S_S_S_S_S_S_S_S_S_S_S_S_S_S_S_S_S_S_S_S_S_S_S_S_S_S_S_S_S_S_S_S_S_S_S_S_S_S_S_S_S_S_S_S_S_S_S_S_S_S_S_S_S_S_S_S_S_S_S_S_S_S_S_S_S_S_S_S_S_S_S_S_S_S_S_S_S_S_S_S_S_S_S_S_S_S_S_S_S_S_S_S_S_S_S_S_S_S_S_S_S_S_S_S_S_S__param_408,
	.param .u64 .ptr .align 1 _Z4racePiS_S_S_S_S_S_S_S_S_S_S_S_S_S_S_S_S_S_S_S_S_S_S_S_S_S_S_S_S_S_S_S_S_S_S_S_S_S_S_S_S_S_S_S_S_S_S_S_S_S_S_S_S_S_S_S_S_S_S_S_S_S_S_S_S_S_S_S_S_S_S_S_S_S_S_S_S_S_S_S_S_S_S_S_S_S_S_S_S_S_S_S_S_S_S_S_S_S_S_S_S_S_S_S_S_S_S_S_S_S_S_S_S_S_S_S_S_S_S_S_S_S_S_S_S_S_S_S_S_S_S_S_S_S_S_S_S_S_S_S_S_S_S_S_S_S_S_S_S_S_S_S_S_S_S_S_S_S_S_S_S_S_S_S_S_S_S_S_S_S_S_S_S_S_S_S_S_S_S_S_S_S_S_S_S_S_S_S_S_S_S_S_S_S_S_S_S_S_S_S_S_S_S_S_S_S_S_S_S_S_S_S_S_S_S_S_S_S_S_S_S_S_S_S_S_S_S_S_S_S_S_S_S_S_S_S_S_S_S_S_S_S_S_S_S_S_S_S_S_S_S_S_S_S_S_S_S_S_S_S_S_S_S_S_S_S_S_S_S_S_S_S_S_S_S_S_S_S_S_S_S_S_S_S_S_S_S_S_S_S_S_S_S_S_S_S_S_S_S_S_S_S_S_S_S_S_S_S_S_S_S_S_S_S_S_S_S_S_S_S_S_S_S_S_S_S_S_S_S_S_S_S_S_S_S_S_S_S_S_S_S_S_S_S_S_S_S_S_S_S_S_S_S_S_S_S_S_S_S_S_S_S_S_S_S_S_S_S_S_S_S_S_S_S_S_S_S_S_S_S_S_S_S_S_S_S_S_S_S_S_S_S_S_S_S_S_S_S_S_S_S_S_S_S_S_S_S_S_S_S_S_S_S_S_S_S_S_S_S_S_S_S_S_S_S_S_S_S_S_S_S_S_S_S_S_S_S_S_S_S_S_S_S_S_S_S_S_S_S_S_S_S_S_S_S_S_S_S_S_S_S_S_S_S_S_S_S_S_S_S_S_S_S_S_S_S_S_S_S_S_S_S_S_S_S_S_S_S_S_S_S_S_S_S_S_S_S_S_S_S_S_S_S_S_S_S_S_S_S_S_S__param_409,
	.param .u64 .ptr .align 1 _Z4racePiS_S_S_S_S_S_S_S_S_S_S_S_S_S_S_S_S_S_S_S_S_S_S_S_S_S_S_S_S_S_S_S_S_S_S_S_S_S_S_S_S_S_S_S_S_S_S_S_S_S_S_S_S_S_S_S_S_S_S_S_S_S_S_S_S_S_S_S_S_S_S_S_S_S_S_S_S_S_S_S_S_S_S_S_S_S_S_S_S_S_S_S_S_S_S_S_S_S_S_S_S_S_S_S_S_S_S_S_S_S_S_S_S_S_S_S_S_S_S_S_S_S_S_S_S_S_S_S_S_S_S_S_S_S_S_S_S_S_S_S_S_S_S_S_S_S_S_S_S_S_S_S_S_S_S_S_S_S_S_S_S_S_S_S_S_S_S_S_S_S_S_S_S_S_S_S_S_S_S_S_S_S_S_S_S_S_S_S_S_S_S_S_S_S_S_S_S_S_S_S_S_S_S_S_S_S_S_S_S_S_S_S_S_S_S_S_S_S_S_S_S_S_S_S_S_S_S_S_S_S_S_S_S_S_S_S_S_S_S_S_S_S_S_S_S_S_S_S_S_S_S_S_S_S_S_S_S_S_S_S_S_S_S_S_S_S_S_S_S_S_S_S_S_S_S_S_S_S_S_S_S_S_S_S_S_S_S_S_S_S_S_S_S_S_S_S_S_S_S_S_S_S_S_S_S_S_S_S_S_S_S_S_S_S_S_S_S_S_S_S_S_S_S_S_S_S_S_S_S_S_S_S_S_S_S_S_S_S_S_S_S_S_S_S_S_S_S_S_S_S_S_S_S_S_S_S_S_S_S_S_S_S_S_S_S_S_S_S_S_S_S_S_S_S_S_S_S_S_S_S_S_S_S_S_S_S_S_S_S_S_S_S_S_S_S_S_S_S_S_S_S_S_S_S_S_S_S_S_S_S_S_S_S_S_S_S_S_S_S_S_S_S_S_S_S_S_S_S_S_S_S_S_S_S_S_S_S_S_S_S_S_S_S_S_S_S_S_S_S_S_S_S_S_S_S_S_S_S_S_S_S_S_S_S_S_S_S_S_S_S_S_S_S_S_S_S_S_S_S_S_S_S_S_S_S_S_S_S_S_S_S_S_S_S_S_S_S_S_S_S_S_S_S_S_S_S_S_S_S_S_S__param_410,
	.param .u64 .ptr .align 1 _Z4racePiS_S_S_S_S_S_S_S_S_S_S_S_S_S_S_S_S_S_S_S_S_S_S_S_S_S_S_S_S_S_S_S_S_S_S_S_S_S_S_S_S_S_S_S_S_S_S_S_S_S_S_S_S_S_S_S_S_S_S_S_S_S_S_S_S_S_S_S_S_S_S_S_S_S_S_S_S_S_S_S_S_S_S_S_S_S_S_S_S_S_S_S_S_S_S_S_S_S_S_S_S_S_S_S_S_S_S_S_S_S_S_S_S_S_S_S_S_S_S_S_S_S_S_S_S_S_S_S_S_S_S_S_S_S_S_S_S_S_S_S_S_S_S_S_S_S_S_S_S_S_S_S_S_S_S_S_S_S_S_S_S_S_S_S_S_S_S_S_S_S_S_S_S_S_S_S_S_S_S_S_S_S_S_S_S_S_S_S_S_S_S_S_S_S_S_S_S_S_S_S_S_S_S_S_S_S_S_S_S_S_S_S_S_S_S_S_S_S_S_S_S_S_S_S_S_S_S_S_S_S_S_S_S_S_S_S_S_S_S_S_S_S_S_S_S_S_S_S_S_S_S_S_S_S_S_S_S_S_S_S_S_S_S_S_S_S_S_S_S_S_S_S_S_S_S_S_S_S_S_S_S_S_S_S_S_S_S_S_S_S_S_S_S_S_S_S_S_S_S_S_S_S_S_S_S_S_S_S_S_S_S_S_S_S_S_S_S_S_S_S_S_S_S_S_S_S_S_S_S_S_S_S_S_S_S_S_S_S_S_S_S_S_S_S_S_S_S_S_S_S_S_S_S_S_S_S_S_S_S_S_S_S_S_S_S_S_S_S_S_S_S_S_S_S_S_S_S_S_S_S_S_S_S_S_S_S_S_S_S_S_S_S_S_S_S_S_S_S_S_S_S_S_S_S_S_S_S_S_S_S_S_S_S_S_S_S_S_S_S_S_S_S_S_S_S_S_S_S_S_S_S_S_S_S_S_S_S_S_S_S_S_S_S_S_S_S_S_S_S_S_S_S_S_S_S_S_S_S_S_S_S_S_S_S_S_S_S_S_S_S_S_S_S_S_S_S_S_S_S_S_S_S_S_S_S_S_S_S_S_S_S_S_S_S_S_S_S_S_S_S_S_S_S_S_S_S_S_S_S_S_S__param_411,
	.param .u64 .ptr .align 1 _Z4racePiS_S_S_S_S_S_S_S_S_S_S_S_S_S_S_S_S_S_S_S_S_S_S_S_S_S_S_S_S_S_S_S_S_S_S_S_S_S_S_S_S_S_S_S_S_S_S_S_S_S_S_S_S_S_S_S_S_S_S_S_S_S_S_S_S_S_S_S_S_S_S_S_S_S_S_S_S_S_S_S_S_S_S_S_S_S_S_S_S_S_S_S_S_S_S_S_S_S_S_S_S_S_S_S_S_S_S_S_S_S_S_S_S_S_S_S_S_S_S_S_S_S_S_S_S_S_S_S_S_S_S_S_S_S_S_S_S_S_S_S_S_S_S_S_S_S_S_S_S_S_S_S_S_S_S_S_S_S_S_S_S_S_S_S_S_S_S_S_S_S_S_S_S_S_S_S_S_S_S_S_S_S_S_S_S_S_S_S_S_S_S_S_S_S_S_S_S_S_S_S_S_S_S_S_S_S_S_S_S_S_S_S_S_S_S_S_S_S_S_S_S_S_S_S_S_S_S_S_S_S_S_S_S_S_S_S_S_S_S_S_S_S_S_S_S_S_S_S_S_S_S_S_S_S_S_S_S_S_S_S_S_S_S_S_S_S_S_S_S_S_S_S_S_S_S_S_S_S_S_S_S_S_S_S_S_S_S_S_S_S_S_S_S_S_S_S_S_S_S_S_S_S_S_S_S_S_S_S_S_S_S_S_S_S_S_S_S_S_S_S_S_S_S_S_S_S_S_S_S_S_S_S_S_S_S_S_S_S_S_S_S_S_S_S_S_S_S_S_S_S_S_S_S_S_S_S_S_S_S_S_S_S_S_S_S_S_S_S_S_S_S_S_S_S_S_S_S_S_S_S_S_S_S_S_S_S_S_S_S_S_S_S_S_S_S_S_S_S_S_S_S_S_S_S_S_S_S_S_S_S_S_S_S_S_S_S_S_S_S_S_S_S_S_S_S_S_S_S_S_S_S_S_S_S_S_S_S_S_S_S_S_S_S_S_S_S_S_S_S_S_S_S_S_S_S_S_S_S_S_S_S_S_S_S_S_S_S_S_S_S_S_S_S_S_S_S_S_S_S_S_S_S_S_S_S_S_S_S_S_S_S_S_S_S_S_S_S_S_S_S_S_S_S_S_S_S_S_S_S_S_S__param_412,
	.param .u64 .ptr .align 1 _Z4racePiS_S_S_S_S_S_S_S_S_S_S_S_S_S_S_S_S_S_S_S_S_S_S_S_S_S_S_S_S_S_S_S_S_S_S_S_S_S_S_S_S_S_S_S_S_S_S_S_S_S_S_S_S_S_S_S_S_S_S_S_S_S_S_S_S_S_S_S_S_S_S_S_S_S_S_S_S_S_S_S_S_S_S_S_S_S_S_S_S_S_S_S_S_S_S_S_S_S_S_S_S_S_S_S_S_S_S_S_S_S_S_S_S_S_S_S_S_S_S_S_S_S_S_S_S_S_S_S_S_S_S_S_S_S_S_S_S_S_S_S_S_S_S_S_S_S_S_S_S_S_S_S_S_S_S_S_S_S_S_S_S_S_S_S_S_S_S_S_S_S_S_S_S_S_S_S_S_S_S_S_S_S_S_S_S_S_S_S_S_S_S_S_S_S_S_S_S_S_S_S_S_S_S_S_S_S_S_S_S_S_S_S_S_S_S_S_S_S_S_S_S_S_S_S_S_S_S_S_S_S_S_S_S_S_S_S_S_S_S_S_S_S_S_S_S_S_S_S_S_S_S_S_S_S_S_S_S_S_S_S_S_S_S_S_S_S_S_S_S_S_S_S_S_S_S_S_S_S_S_S_S_S_S_S_S_S_S_S_S_S_S_S_S_S_S_S_S_S_S_S_S_S_S_S_S_S_S_S_S_S_S_S_S_S_S_S_S_S_S_S_S_S_S_S_S_S_S_S_S_S_S_S_S_S_S_S_S_S_S_S_S_S_S_S_S_S_S_S_S_S_S_S_S_S_S_S_S_S_S_S_S_S_S_S_S_S_S_S_S_S_S_S_S_S_S_S_S_S_S_S_S_S_S_S_S_S_S_S_S_S_S_S_S_S_S_S_S_S_S_S_S_S_S_S_S_S_S_S_S_S_S_S_S_S_S_S_S_S_S_S_S_S_S_S_S_S_S_S_S_S_S_S_S_S_S_S_S_S_S_S_S_S_S_S_S_S_S_S_S_S_S_S_S_S_S_S_S_S_S_S_S_S_S_S_S_S_S_S_S_S_S_S_S_S_S_S_S_S_S_S_S_S_S_S_S_S_S_S_S_S_S_S_S_S_S_S_S_S_S_S_S_S_S_S_S_S_S_S_S_S_S__param_413,
	.param .u64 .ptr .align 1 _Z4racePiS_S_S_S_S_S_S_S_S_S_S_S_S_S_S_S_S_S_S_S_S_S_S_S_S_S_S_S_S_S_S_S_S_S_S_S_S_S_S_S_S_S_S_S_S_S_S_S_S_S_S_S_S_S_S_S_S_S_S_S_S_S_S_S_S_S_S_S_S_S_S_S_S_S_S_S_S_S_S_S_S_S_S_S_S_S_S_S_S_S_S_S_S_S_S_S_S_S_S_S_S_S_S_S_S_S_S_S_S_S_S_S_S_S_S_S_S_S_S_S_S_S_S_S_S_S_S_S_S_S_S_S_S_S_S_S_S_S_S_S_S_S_S_S_S_S_S_S_S_S_S_S_S_S_S_S_S_S_S_S_S_S_S_S_S_S_S_S_S_S_S_S_S_S_S_S_S_S_S_S_S_S_S_S_S_S_S_S_S_S_S_S_S_S_S_S_S_S_S_S_S_S_S_S_S_S_S_S_S_S_S_S_S_S_S_S_S_S_S_S_S_S_S_S_S_S_S_S_S_S_S_S_S_S_S_S_S_S_S_S_S_S_S_S_S_S_S_S_S_S_S_S_S_S_S_S_S_S_S_S_S_S_S_S_S_S_S_S_S_S_S_S_S_S_S_S_S_S_S_S_S_S_S_S_S_S_S_S_S_S_S_S_S_S_S_S_S_S_S_S_S_S_S_S_S_S_S_S_S_S_S_S_S_S_S_S_S_S_S_S_S_S_S_S_S_S_S_S_S_S_S_S_S_S_S_S_S_S_S_S_S_S_S_S_S_S_S_S_S_S_S_S_S_S_S_S_S_S_S_S_S_S_S_S_S_S_S_S_S_S_S_S_S_S_S_S_S_S_S_S_S_S_S_S_S_S_S_S_S_S_S_S_S_S_S_S_S_S_S_S_S_S_S_S_S_S_S_S_S_S_S_S_S_S_S_S_S_S_S_S_S_S_S_S_S_S_S_S_S_S_S_S_S_S_S_S_S_S_S_S_S_S_S_S_S_S_S_S_S_S_S_S_S_S_S_S_S_S_S_S_S_S_S_S_S_S_S_S_S_S_S_S_S_S_S_S_S_S_S_S_S_S_S_S_S_S_S_S_S_S_S_S_S_S_S_S_S_S_S_S_S_S_S_S_S_S_S_S_S_S_S__param_414,
	.param .u64 .ptr .align 1 _Z4racePiS_S_S_S_S_S_S_S_S_S_S_S_S_S_S_S_S_S_S_S_S_S_S_S_S_S_S_S_S_S_S_S_S_S_S_S_S_S_S_S_S_S_S_S_S_S_S_S_S_S_S_S_S_S_S_S_S_S_S_S_S_S_S_S_S_S_S_S_S_S_S_S_S_S_S_S_S_S_S_S_S_S_S_S_S_S_S_S_S_S_S_S_S_S_S_S_S_S_S_S_S_S_S_S_S_S_S_S_S_S_S_S_S_S_S_S_S_S_S_S_S_S_S_S_S_S_S_S_S_S_S_S_S_S_S_S_S_S_S_S_S_S_S_S_S_S_S_S_S_S_S_S_S_S_S_S_S_S_S_S_S_S_S_S_S_S_S_S_S_S_S_S_S_S_S_S_S_S_S_S_S_S_S_S_S_S_S_S_S_S_S_S_S_S_S_S_S_S_S_S_S_S_S_S_S_S_S_S_S_S_S_S_S_S_S_S_S_S_S_S_S_S_S_S_S_S_S_S_S_S_S_S_S_S_S_S_S_S_S_S_S_S_S_S_S_S_S_S_S_S_S_S_S_S_S_S_S_S_S_S_S_S_S_S_S_S_S_S_S_S_S_S_S_S_S_S_S_S_S_S_S_S_S_S_S_S_S_S_S_S_S_S_S_S_S_S_S_S_S_S_S_S_S_S_S_S_S_S_S_S_S_S_S_S_S_S_S_S_S_S_S_S_S_S_S_S_S_S_S_S_S_S_S_S_S_S_S_S_S_S_S_S_S_S_S_S_S_S_S_S_S_S_S_S_S_S_S_S_S_S_S_S_S_S_S_S_S_S_S_S_S_S_S_S_S_S_S_S_S_S_S_S_S_S_S_S_S_S_S_S_S_S_S_S_S_S_S_S_S_S_S_S_S_S_S_S_S_S_S_S_S_S_S_S_S_S_S_S_S_S_S_S_S_S_S_S_S_S_S_S_S_S_S_S_S_S_S_S_S_S_S_S_S_S_S_S_S_S_S_S_S_S_S_S_S_S_S_S_S_S_S_S_S_S_S_S_S_S_S_S_S_S_S_S_S_S_S_S_S_S_S_S_S_S_S_S_S_S_S_S_S_S_S_S_S_S_S_S_S_S_S_S_S_S_S_S_S_S_S_S_S__param_415,
	.param .u64 .ptr .align 1 _Z4racePiS_S_S_S_S_S_S_S_S_S_S_S_S_S_S_S_S_S_S_S_S_S_S_S_S_S_S_S_S_S_S_S_S_S_S_S_S_S_S_S_S_S_S_S_S_S_S_S_S_S_S_S_S_S_S_S_S_S_S_S_S_S_S_S_S_S_S_S_S_S_S_S_S_S_S_S_S_S_S_S_S_S_S_S_S_S_S_S_S_S_S_S_S_S_S_S_S_S_S_S_S_S_S_S_S_S_S_S_S_S_S_S_S_S_S_S_S_S_S_S_S_S_S_S_S_S_S_S_S_S_S_S_S_S_S_S_S_S_S_S_S_S_S_S_S_S_S_S_S_S_S_S_S_S_S_S_S_S_S_S_S_S_S_S_S_S_S_S_S_S_S_S_S_S_S_S_S_S_S_S_S_S_S_S_S_S_S_S_S_S_S_S_S_S_S_S_S_S_S_S_S_S_S_S_S_S_S_S_S_S_S_S_S_S_S_S_S_S_S_S_S_S_S_S_S_S_S_S_S_S_S_S_S_S_S_S_S_S_S_S_S_S_S_S_S_S_S_S_S_S_S_S_S_S_S_S_S_S_S_S_S_S_S_S_S_S_S_S_S_S_S_S_S_S_S_S_S_S_S_S_S_S_S_S_S_S_S_S_S_S_S_S_S_S_S_S_S_S_S_S_S_S_S_S_S_S_S_S_S_S_S_S_S_S_S_S_S_S_S_S_S_S_S_S_S_S_S_S_S_S_S_S_S_S_S_S_S_S_S_S_S_S_S_S_S_S_S_S_S_S_S_S_S_S_S_S_S_S_S_S_S_S_S_S_S_S_S_S_S_S_S_S_S_S_S_S_S_S_S_S_S_S_S_S_S_S_S_S_S_S_S_S_S_S_S_S_S_S_S_S_S_S_S_S_S_S_S_S_S_S_S_S_S_S_S_S_S_S_S_S_S_S_S_S_S_S_S_S_S_S_S_S_S_S_S_S_S_S_S_S_S_S_S_S_S_S_S_S_S_S_S_S_S_S_S_S_S_S_S_S_S_S_S_S_S_S_S_S_S_S_S_S_S_S_S_S_S_S_S_S_S_S_S_S_S_S_S_S_S_S_S_S_S_S_S_S_S_S_S_S_S_S_S_S_S_S_S_S_S_S_S__param_416,
	.param .u64 .ptr .align 1 _Z4racePiS_S_S_S_S_S_S_S_S_S_S_S_S_S_S_S_S_S_S_S_S_S_S_S_S_S_S_S_S_S_S_S_S_S_S_S_S_S_S_S_S_S_S_S_S_S_S_S_S_S_S_S_S_S_S_S_S_S_S_S_S_S_S_S_S_S_S_S_S_S_S_S_S_S_S_S_S_S_S_S_S_S_S_S_S_S_S_S_S_S_S_S_S_S_S_S_S_S_S_S_S_S_S_S_S_S_S_S_S_S_S_S_S_S_S_S_S_S_S_S_S_S_S_S_S_S_S_S_S_S_S_S_S_S_S_S_S_S_S_S_S_S_S_S_S_S_S_S_S_S_S_S_S_S_S_S_S_S_S_S_S_S_S_S_S_S_S_S_S_S_S_S_S_S_S_S_S_S_S_S_S_S_S_S_S_S_S_S_S_S_S_S_S_S_S_S_S_S_S_S_S_S_S_S_S_S_S_S_S_S_S_S_S_S_S_S_S_S_S_S_S_S_S_S_S_S_S_S_S_S_S_S_S_S_S_S_S_S_S_S_S_S_S_S_S_S_S_S_S_S_S_S_S_S_S_S_S_S_S_S_S_S_S_S_S_S_S_S_S_S_S_S_S_S_S_S_S_S_S_S_S_S_S_S_S_S_S_S_S_S_S_S_S_S_S_S_S_S_S_S_S_S_S_S_S_S_S_S_S_S_S_S_S_S_S_S_S_S_S_S_S_S_S_S_S_S_S_S_S_S_S_S_S_S_S_S_S_S_S_S_S_S_S_S_S_S_S_S_S_S_S_S_S_S_S_S_S_S_S_S_S_S_S_S_S_S_S_S_S_S_S_S_S_S_S_S_S_S_S_S_S_S_S_S_S_S_S_S_S_S_S_S_S_S_S_S_S_S_S_S_S_S_S_S_S_S_S_S_S_S_S_S_S_S_S_S_S_S_S_S_S_S_S_S_S_S_S_S_S_S_S_S_S_S_S_S_S_S_S_S_S_S_S_S_S_S_S_S_S_S_S_S_S_S_S_S_S_S_S_S_S_S_S_S_S_S_S_S_S_S_S_S_S_S_S_S_S_S_S_S_S_S_S_S_S_S_S_S_S_S_S_S_S_S_S_S_S_S_S_S_S_S_S_S_S_S_S_S_S_S_S__param_417,
	.param .u64 .ptr .align 1 _Z4racePiS_S_S_S_S_S_S_S_S_S_S_S_S_S_S_S_S_S_S_S_S_S_S_S_S_S_S_S_S_S_S_S_S_S_S_S_S_S_S_S_S_S_S_S_S_S_S_S_S_S_S_S_S_S_S_S_S_S_S_S_S_S_S_S_S_S_S_S_S_S_S_S_S_S_S_S_S_S_S_S_S_S_S_S_S_S_S_S_S_S_S_S_S_S_S_S_S_S_S_S_S_S_S_S_S_S_S_S_S_S_S_S_S_S_S_S_S_S_S_S_S_S_S_S_S_S_S_S_S_S_S_S_S_S_S_S_S_S_S_S_S_S_S_S_S_S_S_S_S_S_S_S_S_S_S_S_S_S_S_S_S_S_S_S_S_S_S_S_S_S_S_S_S_S_S_S_S_S_S_S_S_S_S_S_S_S_S_S_S_S_S_S_S_S_S_S_S_S_S_S_S_S_S_S_S_S_S_S_S_S_S_S_S_S_S_S_S_S_S_S_S_S_S_S_S_S_S_S_S_S_S_S_S_S_S_S_S_S_S_S_S_S_S_S_S_S_S_S_S_S_S_S_S_S_S_S_S_S_S_S_S_S_S_S_S_S_S_S_S_S_S_S_S_S_S_S_S_S_S_S_S_S_S_S_S_S_S_S_S_S_S_S_S_S_S_S_S_S_S_S_S_S_S_S_S_S_S_S_S_S_S_S_S_S_S_S_S_S_S_S_S_S_S_S_S_S_S_S_S_S_S_S_S_S_S_S_S_S_S_S_S_S_S_S_S_S_S_S_S_S_S_S_S_S_S_S_S_S_S_S_S_S_S_S_S_S_S_S_S_S_S_S_S_S_S_S_S_S_S_S_S_S_S_S_S_S_S_S_S_S_S_S_S_S_S_S_S_S_S_S_S_S_S_S_S_S_S_S_S_S_S_S_S_S_S_S_S_S_S_S_S_S_S_S_S_S_S_S_S_S_S_S_S_S_S_S_S_S_S_S_S_S_S_S_S_S_S_S_S_S_S_S_S_S_S_S_S_S_S_S_S_S_S_S_S_S_S_S_S_S_S_S_S_S_S_S_S_S_S_S_S_S_S_S_S_S_S_S_S_S_S_S_S_S_S_S_S_S_S_S_S_S_S_S_S_S_S_S_S_S_S__param_418,
	.param .u64 .ptr .align 1 _Z4racePiS_S_S_S_S_S_S_S_S_S_S_S_S_S_S_S_S_S_S_S_S_S_S_S_S_S_S_S_S_S_S_S_S_S_S_S_S_S_S_S_S_S_S_S_S_S_S_S_S_S_S_S_S_S_S_S_S_S_S_S_S_S_S_S_S_S_S_S_S_S_S_S_S_S_S_S_S_S_S_S_S_S_S_S_S_S_S_S_S_S_S_S_S_S_S_S_S_S_S_S_S_S_S_S_S_S_S_S_S_S_S_S_S_S_S_S_S_S_S_S_S_S_S_S_S_S_S_S_S_S_S_S_S_S_S_S_S_S_S_S_S_S_S_S_S_S_S_S_S_S_S_S_S_S_S_S_S_S_S_S_S_S_S_S_S_S_S_S_S_S_S_S_S_S_S_S_S_S_S_S_S_S_S_S_S_S_S_S_S_S_S_S_S_S_S_S_S_S_S_S_S_S_S_S_S_S_S_S_S_S_S_S_S_S_S_S_S_S_S_S_S_S_S_S_S_S_S_S_S_S_S_S_S_S_S_S_S_S_S_S_S_S_S_S_S_S_S_S_S_S_S_S_S_S_S_S_S_S_S_S_S_S_S_S_S_S_S_S_S_S_S_S_S_S_S_S_S_S_S_S_S_S_S_S_S_S_S_S_S_S_S_S_S_S_S_S_S_S_S_S_S_S_S_S_S_S_S_S_S_S_S_S_S_S_S_S_S_S_S_S_S_S_S_S_S_S_S_S_S_S_S_S_S_S_S_S_S_S_S_S_S_S_S_S_S_S_S_S_S_S_S_S_S_S_S_S_S_S_S_S_S_S_S_S_S_S_S_S_S_S_S_S_S_S_S_S_S_S_S_S_S_S_S_S_S_S_S_S_S_S_S_S_S_S_S_S_S_S_S_S_S_S_S_S_S_S_S_S_S_S_S_S_S_S_S_S_S_S_S_S_S_S_S_S_S_S_S_S_S_S_S_S_S_S_S_S_S_S_S_S_S_S_S_S_S_S_S_S_S_S_S_S_S_S_S_S_S_S_S_S_S_S_S_S_S_S_S_S_S_S_S_S_S_S_S_S_S_S_S_S_S_S_S_S_S_S_S_S_S_S_S_S_S_S_S_S_S_S_S_S_S_S_S_S_S_S_S_S_S_S_S__param_419,
	.param .u64 .ptr .align 1 _Z4racePiS_S_S_S_S_S_S_S_S_S_S_S_S_S_S_S_S_S_S_S_S_S_S_S_S_S_S_S_S_S_S_S_S_S_S_S_S_S_S_S_S_S_S_S_S_S_S_S_S_S_S_S_S_S_S_S_S_S_S_S_S_S_S_S_S_S_S_S_S_S_S_S_S_S_S_S_S_S_S_S_S_S_S_S_S_S_S_S_S_S_S_S_S_S_S_S_S_S_S_S_S_S_S_S_S_S_S_S_S_S_S_S_S_S_S_S_S_S_S_S_S_S_S_S_S_S_S_S_S_S_S_S_S_S_S_S_S_S_S_S_S_S_S_S_S_S_S_S_S_S_S_S_S_S_S_S_S_S_S_S_S_S_S_S_S_S_S_S_S_S_S_S_S_S_S_S_S_S_S_S_S_S_S_S_S_S_S_S_S_S_S_S_S_S_S_S_S_S_S_S_S_S_S_S_S_S_S_S_S_S_S_S_S_S_S_S_S_S_S_S_S_S_S_S_S_S_S_S_S_S_S_S_S_S_S_S_S_S_S_S_S_S_S_S_S_S_S_S_S_S_S_S_S_S_S_S_S_S_S_S_S_S_S_S_S_S_S_S_S_S_S_S_S_S_S_S_S_S_S_S_S_S_S_S_S_S_S_S_S_S_S_S_S_S_S_S_S_S_S_S_S_S_S_S_S_S_S_S_S_S_S_S_S_S_S_S_S_S_S_S_S_S_S_S_S_S_S_S_S_S_S_S_S_S_S_S_S_S_S_S_S_S_S_S_S_S_S_S_S_S_S_S_S_S_S_S_S_S_S_S_S_S_S_S_S_S_S_S_S_S_S_S_S_S_S_S_S_S_S_S_S_S_S_S_S_S_S_S_S_S_S_S_S_S_S_S_S_S_S_S_S_S_S_S_S_S_S_S_S_S_S_S_S_S_S_S_S_S_S_S_S_S_S_S_S_S_S_S_S_S_S_S_S_S_S_S_S_S_S_S_S_S_S_S_S_S_S_S_S_S_S_S_S_S_S_S_S_S_S_S_S_S_S_S_S_S_S_S_S_S_S_S_S_S_S_S_S_S_S_S_S_S_S_S_S_S_S_S_S_S_S_S_S_S_S_S_S_S_S_S_S_S_S_S_S_S_S_S_S_S_S__param_420,
	.param .u64 .ptr .align 1 _Z4racePiS_S_S_S_S_S_S_S_S_S_S_S_S_S_S_S_S_S_S_S_S_S_S_S_S_S_S_S_S_S_S_S_S_S_S_S_S_S_S_S_S_S_S_S_S_S_S_S_S_S_S_S_S_S_S_S_S_S_S_S_S_S_S_S_S_S_S_S_S_S_S_S_S_S_S_S_S_S_S_S_S_S_S_S_S_S_S_S_S_S_S_S_S_S_S_S_S_S_S_S_S_S_S_S_S_S_S_S_S_S_S_S_S_S_S_S_S_S_S_S_S_S_S_S_S_S_S_S_S_S_S_S_S_S_S_S_S_S_S_S_S_S_S_S_S_S_S_S_S_S_S_S_S_S_S_S_S_S_S_S_S_S_S_S_S_S_S_S_S_S_S_S_S_S_S_S_S_S_S_S_S_S_S_S_S_S_S_S_S_S_S_S_S_S_S_S_S_S_S_S_S_S_S_S_S_S_S_S_S_S_S_S_S_S_S_S_S_S_S_S_S_S_S_S_S_S_S_S_S_S_S_S_S_S_S_S_S_S_S_S_S_S_S_S_S_S_S_S_S_S_S_S_S_S_S_S_S_S_S_S_S_S_S_S_S_S_S_S_S_S_S_S_S_S_S_S_S_S_S_S_S_S_S_S_S_S_S_S_S_S_S_S_S_S_S_S_S_S_S_S_S_S_S_S_S_S_S_S_S_S_S_S_S_S_S_S_S_S_S_S_S_S_S_S_S_S_S_S_S_S_S_S_S_S_S_S_S_S_S_S_S_S_S_S_S_S_S_S_S_S_S_S_S_S_S_S_S_S_S_S_S_S_S_S_S_S_S_S_S_S_S_S_S_S_S_S_S_S_S_S_S_S_S_S_S_S_S_S_S_S_S_S_S_S_S_S_S_S_S_S_S_S_S_S_S_S_S_S_S_S_S_S_S_S_S_S_S_S_S_S_S_S_S_S_S_S_S_S_S_S_S_S_S_S_S_S_S_S_S_S_S_S_S_S_S_S_S_S_S_S_S_S_S_S_S_S_S_S_S_S_S_S_S_S_S_S_S_S_S_S_S_S_S_S_S_S_S_S_S_S_S_S_S_S_S_S_S_S_S_S_S_S_S_S_S_S_S_S_S_S_S_S_S_S_S_S_S_S_S_S_S__param_421,
	.param .u64 .ptr .align 1 _Z4racePiS_S_S_S_S_S_S_S_S_S_S_S_S_S_S_S_S_S_S_S_S_S_S_S_S_S_S_S_S_S_S_S_S_S_S_S_S_S_S_S_S_S_S_S_S_S_S_S_S_S_S_S_S_S_S_S_S_S_S_S_S_S_S_S_S_S_S_S_S_S_S_S_S_S_S_S_S_S_S_S_S_S_S_S_S_S_S_S_S_S_S_S_S_S_S_S_S_S_S_S_S_S_S_S_S_S_S_S_S_S_S_S_S_S_S_S_S_S_S_S_S_S_S_S_S_S_S_S_S_S_S_S_S_S_S_S_S_S_S_S_S_S_S_S_S_S_S_S_S_S_S_S_S_S_S_S_S_S_S_S_S_S_S_S_S_S_S_S_S_S_S_S_S_S_S_S_S_S_S_S_S_S_S_S_S_S_S_S_S_S_S_S_S_S_S_S_S_S_S_S_S_S_S_S_S_S_S_S_S_S_S_S_S_S_S_S_S_S_S_S_S_S_S_S_S_S_S_S_S_S_S_S_S_S_S_S_S_S_S_S_S_S_S_S_S_S_S_S_S_S_S_S_S_S_S_S_S_S_S_S_S_S_S_S_S_S_S_S_S_S_S_S_S_S_S_S_S_S_S_S_S_S_S_S_S_S_S_S_S_S_S_S_S_S_S_S_S_S_S_S_S_S_S_S_S_S_S_S_S_S_S_S_S_S_S_S_S_S_S_S_S_S_S_S_S_S_S_S_S_S_S_S_S_S_S_S_S_S_S_S_S_S_S_S_S_S_S_S_S_S_S_S_S_S_S_S_S_S_S_S_S_S_S_S_S_S_S_S_S_S_S_S_S_S_S_S_S_S_S_S_S_S_S_S_S_S_S_S_S_S_S_S_S_S_S_S_S_S_S_S_S_S_S_S_S_S_S_S_S_S_S_S_S_S_S_S_S_S_S_S_S_S_S_S_S_S_S_S_S_S_S_S_S_S_S_S_S_S_S_S_S_S_S_S_S_S_S_S_S_S_S_S_S_S_S_S_S_S_S_S_S_S_S_S_S_S_S_S_S_S_S_S_S_S_S_S_S_S_S_S_S_S_S_S_S_S_S_S_S_S_S_S_S_S_S_S_S_S_S_S_S_S_S_S_S_S_S_S_S_S_S__param_422,
	.param .u64 .ptr .align 1 _Z4racePiS_S_S_S_S_S_S_S_S_S_S_S_S_S_S_S_S_S_S_S_S_S_S_S_S_S_S_S_S_S_S_S_S_S_S_S_S_S_S_S_S_S_S_S_S_S_S_S_S_S_S_S_S_S_S_S_S_S_S_S_S_S_S_S_S_S_S_S_S_S_S_S_S_S_S_S_S_S_S_S_S_S_S_S_S_S_S_S_S_S_S_S_S_S_S_S_S_S_S_S_S_S_S_S_S_S_S_S_S_S_S_S_S_S_S_S_S_S_S_S_S_S_S_S_S_S_S_S_S_S_S_S_S_S_S_S_S_S_S_S_S_S_S_S_S_S_S_S_S_S_S_S_S_S_S_S_S_S_S_S_S_S_S_S_S_S_S_S_S_S_S_S_S_S_S_S_S_S_S_S_S_S_S_S_S_S_S_S_S_S_S_S_S_S_S_S_S_S_S_S_S_S_S_S_S_S_S_S_S_S_S_S_S_S_S_S_S_S_S_S_S_S_S_S_S_S_S_S_S_S_S_S_S_S_S_S_S_S_S_S_S_S_S_S_S_S_S_S_S_S_S_S_S_S_S_S_S_S_S_S_S_S_S_S_S_S_S_S_S_S_S_S_S_S_S_S_S_S_S_S_S_S_S_S_S_S_S_S_S_S_S_S_S_S_S_S_S_S_S_S_S_S_S_S_S_S_S_S_S_S_S_S_S_S_S_S_S_S_S_S_S_S_S_S_S_S_S_S_S_S_S_S_S_S_S_S_S_S_S_S_S_S_S_S_S_S_S_S_S_S_S_S_S_S_S_S_S_S_S_S_S_S_S_S_S_S_S_S_S_S_S_S_S_S_S_S_S_S_S_S_S_S_S_S_S_S_S_S_S_S_S_S_S_S_S_S_S_S_S_S_S_S_S_S_S_S_S_S_S_S_S_S_S_S_S_S_S_S_S_S_S_S_S_S_S_S_S_S_S_S_S_S_S_S_S_S_S_S_S_S_S_S_S_S_S_S_S_S_S_S_S_S_S_S_S_S_S_S_S_S_S_S_S_S_S_S_S_S_S_S_S_S_S_S_S_S_S_S_S_S_S_S_S_S_S_S_S_S_S_S_S_S_S_S_S_S_S_S_S_S_S_S_S_S_S_S_S_S_S_S_S__param_423,
	.param .u64 .ptr .align 1 _Z4racePiS_S_S_S_S_S_S_S_S_S_S_S_S_S_S_S_S_S_S_S_S_S_S_S_S_S_S_S_S_S_S_S_S_S_S_S_S_S_S_S_S_S_S_S_S_S_S_S_S_S_S_S_S_S_S_S_S_S_S_S_S_S_S_S_S_S_S_S_S_S_S_S_S_S_S_S_S_S_S_S_S_S_S_S_S_S_S_S_S_S_S_S_S_S_S_S_S_S_S_S_S_S_S_S_S_S_S_S_S_S_S_S_S_S_S_S_S_S_S_S_S_S_S_S_S_S_S_S_S_S_S_S_S_S_S_S_S_S_S_S_S_S_S_S_S_S_S_S_S_S_S_S_S_S_S_S_S_S_S_S_S_S_S_S_S_S_S_S_S_S_S_S_S_S_S_S_S_S_S_S_S_S_S_S_S_S_S_S_S_S_S_S_S_S_S_S_S_S_S_S_S_S_S_S_S_S_S_S_S_S_S_S_S_S_S_S_S_S_S_S_S_S_S_S_S_S_S_S_S_S_S_S_S_S_S_S_S_S_S_S_S_S_S_S_S_S_S_S_S_S_S_S_S_S_S_S_S_S_S_S_S_S_S_S_S_S_S_S_S_S_S_S_S_S_S_S_S_S_S_S_S_S_S_S_S_S_S_S_S_S_S_S_S_S_S_S_S_S_S_S_S_S_S_S_S_S_S_S_S_S_S_S_S_S_S_S_S_S_S_S_S_S_S_S_S_S_S_S_S_S_S_S_S_S_S_S_S_S_S_S_S_S_S_S_S_S_S_S_S_S_S_S_S_S_S_S_S_S_S_S_S_S_S_S_S_S_S_S_S_S_S_S_S_S_S_S_S_S_S_S_S_S_S_S_S_S_S_S_S_S_S_S_S_S_S_S_S_S_S_S_S_S_S_S_S_S_S_S_S_S_S_S_S_S_S_S_S_S_S_S_S_S_S_S_S_S_S_S_S_S_S_S_S_S_S_S_S_S_S_S_S_S_S_S_S_S_S_S_S_S_S_S_S_S_S_S_S_S_S_S_S_S_S_S_S_S_S_S_S_S_S_S_S_S_S_S_S_S_S_S_S_S_S_S_S_S_S_S_S_S_S_S_S_S_S_S_S_S_S_S_S_S_S_S_S_S_S_S_S_S_S__param_424,
	.param .u64 .ptr .align 1 _Z4racePiS_S_S_S_S_S_S_S_S_S_S_S_S_S_S_S_S_S_S_S_S_S_S_S_S_S_S_S_S_S_S_S_S_S_S_S_S_S_S_S_S_S_S_S_S_S_S_S_S_S_S_S_S_S_S_S_S_S_S_S_S_S_S_S_S_S_S_S_S_S_S_S_S_S_S_S_S_S_S_S_S_S_S_S_S_S_S_S_S_S_S_S_S_S_S_S_S_S_S_S_S_S_S_S_S_S_S_S_S_S_S_S_S_S_S_S_S_S_S_S_S_S_S_S_S_S_S_S_S_S_S_S_S_S_S_S_S_S_S_S_S_S_S_S_S_S_S_S_S_S_S_S_S_S_S_S_S_S_S_S_S_S_S_S_S_S_S_S_S_S_S_S_S_S_S_S_S_S_S_S_S_S_S_S_S_S_S_S_S_S_S_S_S_S_S_S_S_S_S_S_S_S_S_S_S_S_S_S_S_S_S_S_S_S_S_S_S_S_S_S_S_S_S_S_S_S_S_S_S_S_S_S_S_S_S_S_S_S_S_S_S_S_S_S_S_S_S_S_S_S_S_S_S_S_S_S_S_S_S_S_S_S_S_S_S_S_S_S_S_S_S_S_S_S_S_S_S_S_S_S_S_S_S_S_S_S_S_S_S_S_S_S_S_S_S_S_S_S_S_S_S_S_S_S_S_S_S_S_S_S_S_S_S_S_S_S_S_S_S_S_S_S_S_S_S_S_S_S_S_S_S_S_S_S_S_S_S_S_S_S_S_S_S_S_S_S_S_S_S_S_S_S_S_S_S_S_S_S_S_S_S_S_S_S_S_S_S_S_S_S_S_S_S_S_S_S_S_S_S_S_S_S_S_S_S_S_S_S_S_S_S_S_S_S_S_S_S_S_S_S_S_S_S_S_S_S_S_S_S_S_S_S_S_S_S_S_S_S_S_S_S_S_S_S_S_S_S_S_S_S_S_S_S_S_S_S_S_S_S_S_S_S_S_S_S_S_S_S_S_S_S_S_S_S_S_S_S_S_S_S_S_S_S_S_S_S_S_S_S_S_S_S_S_S_S_S_S_S_S_S_S_S_S_S_S_S_S_S_S_S_S_S_S_S_S_S_S_S_S_S_S_S_S_S_S_S_S_S_S_S_S__param_425,
	.param .u64 .ptr .align 1 _Z4racePiS_S_S_S_S_S_S_S_S_S_S_S_S_S_S_S_S_S_S_S_S_S_S_S_S_S_S_S_S_S_S_S_S_S_S_S_S_S_S_S_S_S_S_S_S_S_S_S_S_S_S_S_S_S_S_S_S_S_S_S_S_S_S_S_S_S_S_S_S_S_S_S_S_S_S_S_S_S_S_S_S_S_S_S_S_S_S_S_S_S_S_S_S_S_S_S_S_S_S_S_S_S_S_S_S_S_S_S_S_S_S_S_S_S_S_S_S_S_S_S_S_S_S_S_S_S_S_S_S_S_S_S_S_S_S_S_S_S_S_S_S_S_S_S_S_S_S_S_S_S_S_S_S_S_S_S_S_S_S_S_S_S_S_S_S_S_S_S_S_S_S_S_S_S_S_S_S_S_S_S_S_S_S_S_S_S_S_S_S_S_S_S_S_S_S_S_S_S_S_S_S_S_S_S_S_S_S_S_S_S_S_S_S_S_S_S_S_S_S_S_S_S_S_S_S_S_S_S_S_S_S_S_S_S_S_S_S_S_S_S_S_S_S_S_S_S_S_S_S_S_S_S_S_S_S_S_S_S_S_S_S_S_S_S_S_S_S_S_S_S_S_S_S_S_S_S_S_S_S_S_S_S_S_S_S_S_S_S_S_S_S_S_S_S_S_S_S_S_S_S_S_S_S_S_S_S_S_S_S_S_S_S_S_S_S_S_S_S_S_S_S_S_S_S_S_S_S_S_S_S_S_S_S_S_S_S_S_S_S_S_S_S_S_S_S_S_S_S_S_S_S_S_S_S_S_S_S_S_S_S_S_S_S_S_S_S_S_S_S_S_S_S_S_S_S_S_S_S_S_S_S_S_S_S_S_S_S_S_S_S_S_S_S_S_S_S_S_S_S_S_S_S_S_S_S_S_S_S_S_S_S_S_S_S_S_S_S_S_S_S_S_S_S_S_S_S_S_S_S_S_S_S_S_S_S_S_S_S_S_S_S_S_S_S_S_S_S_S_S_S_S_S_S_S_S_S_S_S_S_S_S_S_S_S_S_S_S_S_S_S_S_S_S_S_S_S_S_S_S_S_S_S_S_S_S_S_S_S_S_S_S_S_S_S_S_S_S_S_S_S_S_S_S_S_S_S_S_S_S_S_S__param_426,
	.param .u64 .ptr .align 1 _Z4racePiS_S_S_S_S_S_S_S_S_S_S_S_S_S_S_S_S_S_S_S_S_S_S_S_S_S_S_S_S_S_S_S_S_S_S_S_S_S_S_S_S_S_S_S_S_S_S_S_S_S_S_S_S_S_S_S_S_S_S_S_S_S_S_S_S_S_S_S_S_S_S_S_S_S_S_S_S_S_S_S_S_S_S_S_S_S_S_S_S_S_S_S_S_S_S_S_S_S_S_S_S_S_S_S_S_S_S_S_S_S_S_S_S_S_S_S_S_S_S_S_S_S_S_S_S_S_S_S_S_S_S_S_S_S_S_S_S_S_S_S_S_S_S_S_S_S_S_S_S_S_S_S_S_S_S_S_S_S_S_S_S_S_S_S_S_S_S_S_S_S_S_S_S_S_S_S_S_S_S_S_S_S_S_S_S_S_S_S_S_S_S_S_S_S_S_S_S_S_S_S_S_S_S_S_S_S_S_S_S_S_S_S_S_S_S_S_S_S_S_S_S_S_S_S_S_S_S_S_S_S_S_S_S_S_S_S_S_S_S_S_S_S_S_S_S_S_S_S_S_S_S_S_S_S_S_S_S_S_S_S_S_S_S_S_S_S_S_S_S_S_S_S_S_S_S_S_S_S_S_S_S_S_S_S_S_S_S_S_S_S_S_S_S_S_S_S_S_S_S_S_S_S_S_S_S_S_S_S_S_S_S_S_S_S_S_S_S_S_S_S_S_S_S_S_S_S_S_S_S_S_S_S_S_S_S_S_S_S_S_S_S_S_S_S_S_S_S_S_S_S_S_S_S_S_S_S_S_S_S_S_S_S_S_S_S_S_S_S_S_S_S_S_S_S_S_S_S_S_S_S_S_S_S_S_S_S_S_S_S_S_S_S_S_S_S_S_S_S_S_S_S_S_S_S_S_S_S_S_S_S_S_S_S_S_S_S_S_S_S_S_S_S_S_S_S_S_S_S_S_S_S_S_S_S_S_S_S_S_S_S_S_S_S_S_S_S_S_S_S_S_S_S_S_S_S_S_S_S_S_S_S_S_S_S_S_S_S_S_S_S_S_S_S_S_S_S_S_S_S_S_S_S_S_S_S_S_S_S_S_S_S_S_S_S_S_S_S_S_S_S_S_S_S_S_S_S_S_S_S_S_S__param_427,
	.param .u64 .ptr .align 1 _Z4racePiS_S_S_S_S_S_S_S_S_S_S_S_S_S_S_S_S_S_S_S_S_S_S_S_S_S_S_S_S_S_S_S_S_S_S_S_S_S_S_S_S_S_S_S_S_S_S_S_S_S_S_S_S_S_S_S_S_S_S_S_S_S_S_S_S_S_S_S_S_S_S_S_S_S_S_S_S_S_S_S_S_S_S_S_S_S_S_S_S_S_S_S_S_S_S_S_S_S_S_S_S_S_S_S_S_S_S_S_S_S_S_S_S_S_S_S_S_S_S_S_S_S_S_S_S_S_S_S_S_S_S_S_S_S_S_S_S_S_S_S_S_S_S_S_S_S_S_S_S_S_S_S_S_S_S_S_S_S_S_S_S_S_S_S_S_S_S_S_S_S_S_S_S_S_S_S_S_S_S_S_S_S_S_S_S_S_S_S_S_S_S_S_S_S_S_S_S_S_S_S_S_S_S_S_S_S_S_S_S_S_S_S_S_S_S_S_S_S_S_S_S_S_S_S_S_S_S_S_S_S_S_S_S_S_S_S_S_S_S_S_S_S_S_S_S_S_S_S_S_S_S_S_S_S_S_S_S_S_S_S_S_S_S_S_S_S_S_S_S_S_S_S_S_S_S_S_S_S_S_S_S_S_S_S_S_S_S_S_S_S_S_S_S_S_S_S_S_S_S_S_S_S_S_S_S_S_S_S_S_S_S_S_S_S_S_S_S_S_S_S_S_S_S_S_S_S_S_S_S_S_S_S_S_S_S_S_S_S_S_S_S_S_S_S_S_S_S_S_S_S_S_S_S_S_S_S_S_S_S_S_S_S_S_S_S_S_S_S_S_S_S_S_S_S_S_S_S_S_S_S_S_S_S_S_S_S_S_S_S_S_S_S_S_S_S_S_S_S_S_S_S_S_S_S_S_S_S_S_S_S_S_S_S_S_S_S_S_S_S_S_S_S_S_S_S_S_S_S_S_S_S_S_S_S_S_S_S_S_S_S_S_S_S_S_S_S_S_S_S_S_S_S_S_S_S_S_S_S_S_S_S_S_S_S_S_S_S_S_S_S_S_S_S_S_S_S_S_S_S_S_S_S_S_S_S_S_S_S_S_S_S_S_S_S_S_S_S_S_S_S_S_S_S_S_S_S_S_S_S_S_S__param_428,
	.param .u64 .ptr .align 1 _Z4racePiS_S_S_S_S_S_S_S_S_S_S_S_S_S_S_S_S_S_S_S_S_S_S_S_S_S_S_S_S_S_S_S_S_S_S_S_S_S_S_S_S_S_S_S_S_S_S_S_S_S_S_S_S_S_S_S_S_S_S_S_S_S_S_S_S_S_S_S_S_S_S_S_S_S_S_S_S_S_S_S_S_S_S_S_S_S_S_S_S_S_S_S_S_S_S_S_S_S_S_S_S_S_S_S_S_S_S_S_S_S_S_S_S_S_S_S_S_S_S_S_S_S_S_S_S_S_S_S_S_S_S_S_S_S_S_S_S_S_S_S_S_S_S_S_S_S_S_S_S_S_S_S_S_S_S_S_S_S_S_S_S_S_S_S_S_S_S_S_S_S_S_S_S_S_S_S_S_S_S_S_S_S_S_S_S_S_S_S_S_S_S_S_S_S_S_S_S_S_S_S_S_S_S_S_S_S_S_S_S_S_S_S_S_S_S_S_S_S_S_S_S_S_S_S_S_S_S_S_S_S_S_S_S_S_S_S_S_S_S_S_S_S_S_S_S_S_S_S_S_S_S_S_S_S_S_S_S_S_S_S_S_S_S_S_S_S_S_S_S_S_S_S_S_S_S_S_S_S_S_S_S_S_S_S_S_S_S_S_S_S_S_S_S_S_S_S_S_S_S_S_S_S_S_S_S_S_S_S_S_S_S_S_S_S_S_S_S_S_S_S_S_S_S_S_S_S_S_S_S_S_S_S_S_S_S_S_S_S_S_S_S_S_S_S_S_S_S_S_S_S_S_S_S_S_S_S_S_S_S_S_S_S_S_S_S_S_S_S_S_S_S_S_S_S_S_S_S_S_S_S_S_S_S_S_S_S_S_S_S_S_S_S_S_S_S_S_S_S_S_S_S_S_S_S_S_S_S_S_S_S_S_S_S_S_S_S_S_S_S_S_S_S_S_S_S_S_S_S_S_S_S_S_S_S_S_S_S_S_S_S_S_S_S_S_S_S_S_S_S_S_S_S_S_S_S_S_S_S_S_S_S_S_S_S_S_S_S_S_S_S_S_S_S_S_S_S_S_S_S_S_S_S_S_S_S_S_S_S_S_S_S_S_S_S_S_S_S_S_S_S_S_S_S_S_S_S_S_S_S_S_S__param_429,
	.param .u64 .ptr .align 1 _Z4racePiS_S_S_S_S_S_S_S_S_S_S_S_S_S_S_S_S_S_S_S_S_S_S_S_S_S_S_S_S_S_S_S_S_S_S_S_S_S_S_S_S_S_S_S_S_S_S_S_S_S_S_S_S_S_S_S_S_S_S_S_S_S_S_S_S_S_S_S_S_S_S_S_S_S_S_S_S_S_S_S_S_S_S_S_S_S_S_S_S_S_S_S_S_S_S_S_S_S_S_S_S_S_S_S_S_S_S_S_S_S_S_S_S_S_S_S_S_S_S_S_S_S_S_S_S_S_S_S_S_S_S_S_S_S_S_S_S_S_S_S_S_S_S_S_S_S_S_S_S_S_S_S_S_S_S_S_S_S_S_S_S_S_S_S_S_S_S_S_S_S_S_S_S_S_S_S_S_S_S_S_S_S_S_S_S_S_S_S_S_S_S_S_S_S_S_S_S_S_S_S_S_S_S_S_S_S_S_S_S_S_S_S_S_S_S_S_S_S_S_S_S_S_S_S_S_S_S_S_S_S_S_S_S_S_S_S_S_S_S_S_S_S_S_S_S_S_S_S_S_S_S_S_S_S_S_S_S_S_S_S_S_S_S_S_S_S_S_S_S_S_S_S_S_S_S_S_S_S_S_S_S_S_S_S_S_S_S_S_S_S_S_S_S_S_S_S_S_S_S_S_S_S_S_S_S_S_S_S_S_S_S_S_S_S_S_S_S_S_S_S_S_S_S_S_S_S_S_S_S_S_S_S_S_S_S_S_S_S_S_S_S_S_S_S_S_S_S_S_S_S_S_S_S_S_S_S_S_S_S_S_S_S_S_S_S_S_S_S_S_S_S_S_S_S_S_S_S_S_S_S_S_S_S_S_S_S_S_S_S_S_S_S_S_S_S_S_S_S_S_S_S_S_S_S_S_S_S_S_S_S_S_S_S_S_S_S_S_S_S_S_S_S_S_S_S_S_S_S_S_S_S_S_S_S_S_S_S_S_S_S_S_S_S_S_S_S_S_S_S_S_S_S_S_S_S_S_S_S_S_S_S_S_S_S_S_S_S_S_S_S_S_S_S_S_S_S_S_S_S_S_S_S_S_S_S_S_S_S_S_S_S_S_S_S_S_S_S_S_S_S_S_S_S_S_S_S_S_S_S_S_S__param_430,
	.param .u64 .ptr .align 1 _Z4racePiS_S_S_S_S_S_S_S_S_S_S_S_S_S_S_S_S_S_S_S_S_S_S_S_S_S_S_S_S_S_S_S_S_S_S_S_S_S_S_S_S_S_S_S_S_S_S_S_S_S_S_S_S_S_S_S_S_S_S_S_S_S_S_S_S_S_S_S_S_S_S_S_S_S_S_S_S_S_S_S_S_S_S_S_S_S_S_S_S_S_S_S_S_S_S_S_S_S_S_S_S_S_S_S_S_S_S_S_S_S_S_S_S_S_S_S_S_S_S_S_S_S_S_S_S_S_S_S_S_S_S_S_S_S_S_S_S_S_S_S_S_S_S_S_S_S_S_S_S_S_S_S_S_S_S_S_S_S_S_S_S_S_S_S_S_S_S_S_S_S_S_S_S_S_S_S_S_S_S_S_S_S_S_S_S_S_S_S_S_S_S_S_S_S_S_S_S_S_S_S_S_S_S_S_S_S_S_S_S_S_S_S_S_S_S_S_S_S_S_S_S_S_S_S_S_S_S_S_S_S_S_S_S_S_S_S_S_S_S_S_S_S_S_S_S_S_S_S_S_S_S_S_S_S_S_S_S_S_S_S_S_S_S_S_S_S_S_S_S_S_S_S_S_S_S_S_S_S_S_S_S_S_S_S_S_S_S_S_S_S_S_S_S_S_S_S_S_S_S_S_S_S_S_S_S_S_S_S_S_S_S_S_S_S_S_S_S_S_S_S_S_S_S_S_S_S_S_S_S_S_S_S_S_S_S_S_S_S_S_S_S_S_S_S_S_S_S_S_S_S_S_S_S_S_S_S_S_S_S_S_S_S_S_S_S_S_S_S_S_S_S_S_S_S_S_S_S_S_S_S_S_S_S_S_S_S_S_S_S_S_S_S_S_S_S_S_S_S_S_S_S_S_S_S_S_S_S_S_S_S_S_S_S_S_S_S_S_S_S_S_S_S_S_S_S_S_S_S_S_S_S_S_S_S_S_S_S_S_S_S_S_S_S_S_S_S_S_S_S_S_S_S_S_S_S_S_S_S_S_S_S_S_S_S_S_S_S_S_S_S_S_S_S_S_S_S_S_S_S_S_S_S_S_S_S_S_S_S_S_S_S_S_S_S_S_S_S_S_S_S_S_S_S_S_S_S_S_S_S_S_S__param_431,
	.param .u64 .ptr .align 1 _Z4racePiS_S_S_S_S_S_S_S_S_S_S_S_S_S_S_S_S_S_S_S_S_S_S_S_S_S_S_S_S_S_S_S_S_S_S_S_S_S_S_S_S_S_S_S_S_S_S_S_S_S_S_S_S_S_S_S_S_S_S_S_S_S_S_S_S_S_S_S_S_S_S_S_S_S_S_S_S_S_S_S_S_S_S_S_S_S_S_S_S_S_S_S_S_S_S_S_S_S_S_S_S_S_S_S_S_S_S_S_S_S_S_S_S_S_S_S_S_S_S_S_S_S_S_S_S_S_S_S_S_S_S_S_S_S_S_S_S_S_S_S_S_S_S_S_S_S_S_S_S_S_S_S_S_S_S_S_S_S_S_S_S_S_S_S_S_S_S_S_S_S_S_S_S_S_S_S_S_S_S_S_S_S_S_S_S_S_S_S_S_S_S_S_S_S_S_S_S_S_S_S_S_S_S_S_S_S_S_S_S_S_S_S_S_S_S_S_S_S_S_S_S_S_S_S_S_S_S_S_S_S_S_S_S_S_S_S_S_S_S_S_S_S_S_S_S_S_S_S_S_S_S_S_S_S_S_S_S_S_S_S_S_S_S_S_S_S_S_S_S_S_S_S_S_S_S_S_S_S_S_S_S_S_S_S_S_S_S_S_S_S_S_S_S_S_S_S_S_S_S_S_S_S_S_S_S_S_S_S_S_S_S_S_S_S_S_S_S_S_S_S_S_S_S_S_S_S_S_S_S_S_S_S_S_S_S_S_S_S_S_S_S_S_S_S_S_S_S_S_S_S_S_S_S_S_S_S_S_S_S_S_S_S_S_S_S_S_S_S_S_S_S_S_S_S_S_S_S_S_S_S_S_S_S_S_S_S_S_S_S_S_S_S_S_S_S_S_S_S_S_S_S_S_S_S_S_S_S_S_S_S_S_S_S_S_S_S_S_S_S_S_S_S_S_S_S_S_S_S_S_S_S_S_S_S_S_S_S_S_S_S_S_S_S_S_S_S_S_S_S_S_S_S_S_S_S_S_S_S_S_S_S_S_S_S_S_S_S_S_S_S_S_S_S_S_S_S_S_S_S_S_S_S_S_S_S_S_S_S_S_S_S_S_S_S_S_S_S_S_S_S_S_S_S_S_S_S_S_S_S_S_S__param_432,
	.param .u64 .ptr .align 1 _Z4racePiS_S_S_S_S_S_S_S_S_S_S_S_S_S_S_S_S_S_S_S_S_S_S_S_S_S_S_S_S_S_S_S_S_S_S_S_S_S_S_S_S_S_S_S_S_S_S_S_S_S_S_S_S_S_S_S_S_S_S_S_S_S_S_S_S_S_S_S_S_S_S_S_S_S_S_S_S_S_S_S_S_S_S_S_S_S_S_S_S_S_S_S_S_S_S_S_S_S_S_S_S_S_S_S_S_S_S_S_S_S_S_S_S_S_S_S_S_S_S_S_S_S_S_S_S_S_S_S_S_S_S_S_S_S_S_S_S_S_S_S_S_S_S_S_S_S_S_S_S_S_S_S_S_S_S_S_S_S_S_S_S_S_S_S_S_S_S_S_S_S_S_S_S_S_S_S_S_S_S_S_S_S_S_S_S_S_S_S_S_S_S_S_S_S_S_S_S_S_S_S_S_S_S_S_S_S_S_S_S_S_S_S_S_S_S_S_S_S_S_S_S_S_S_S_S_S_S_S_S_S_S_S_S_S_S_S_S_S_S_S_S_S_S_S_S_S_S_S_S_S_S_S_S_S_S_S_S_S_S_S_S_S_S_S_S_S_S_S_S_S_S_S_S_S_S_S_S_S_S_S_S_S_S_S_S_S_S_S_S_S_S_S_S_S_S_S_S_S_S_S_S_S_S_S_S_S_S_S_S_S_S_S_S_S_S_S_S_S_S_S_S_S_S_S_S_S_S_S_S_S_S_S_S_S_S_S_S_S_S_S_S_S_S_S_S_S_S_S_S_S_S_S_S_S_S_S_S_S_S_S_S_S_S_S_S_S_S_S_S_S_S_S_S_S_S_S_S_S_S_S_S_S_S_S_S_S_S_S_S_S_S_S_S_S_S_S_S_S_S_S_S_S_S_S_S_S_S_S_S_S_S_S_S_S_S_S_S_S_S_S_S_S_S_S_S_S_S_S_S_S_S_S_S_S_S_S_S_S_S_S_S_S_S_S_S_S_S_S_S_S_S_S_S_S_S_S_S_S_S_S_S_S_S_S_S_S_S_S_S_S_S_S_S_S_S_S_S_S_S_S_S_S_S_S_S_S_S_S_S_S_S_S_S_S_S_S_S_S_S_S_S_S_S_S_S_S_S_S_S_S_S__param_433,
	.param .u64 .ptr .align 1 _Z4racePiS_S_S_S_S_S_S_S_S_S_S_S_S_S_S_S_S_S_S_S_S_S_S_S_S_S_S_S_S_S_S_S_S_S_S_S_S_S_S_S_S_S_S_S_S_S_S_S_S_S_S_S_S_S_S_S_S_S_S_S_S_S_S_S_S_S_S_S_S_S_S_S_S_S_S_S_S_S_S_S_S_S_S_S_S_S_S_S_S_S_S_S_S_S_S_S_S_S_S_S_S_S_S_S_S_S_S_S_S_S_S_S_S_S_S_S_S_S_S_S_S_S_S_S_S_S_S_S_S_S_S_S_S_S_S_S_S_S_S_S_S_S_S_S_S_S_S_S_S_S_S_S_S_S_S_S_S_S_S_S_S_S_S_S_S_S_S_S_S_S_S_S_S_S_S_S_S_S_S_S_S_S_S_S_S_S_S_S_S_S_S_S_S_S_S_S_S_S_S_S_S_S_S_S_S_S_S_S_S_S_S_S_S_S_S_S_S_S_S_S_S_S_S_S_S_S_S_S_S_S_S_S_S_S_S_S_S_S_S_S_S_S_S_S_S_S_S_S_S_S_S_S_S_S_S_S_S_S_S_S_S_S_S_S_S_S_S_S_S_S_S_S_S_S_S_S_S_S_S_S_S_S_S_S_S_S_S_S_S_S_S_S_S_S_S_S_S_S_S_S_S_S_S_S_S_S_S_S_S_S_S_S_S_S_S_S_S_S_S_S_S_S_S_S_S_S_S_S_S_S_S_S_S_S_S_S_S_S_S_S_S_S_S_S_S_S_S_S_S_S_S_S_S_S_S_S_S_S_S_S_S_S_S_S_S_S_S_S_S_S_S_S_S_S_S_S_S_S_S_S_S_S_S_S_S_S_S_S_S_S_S_S_S_S_S_S_S_S_S_S_S_S_S_S_S_S_S_S_S_S_S_S_S_S_S_S_S_S_S_S_S_S_S_S_S_S_S_S_S_S_S_S_S_S_S_S_S_S_S_S_S_S_S_S_S_S_S_S_S_S_S_S_S_S_S_S_S_S_S_S_S_S_S_S_S_S_S_S_S_S_S_S_S_S_S_S_S_S_S_S_S_S_S_S_S_S_S_S_S_S_S_S_S_S_S_S_S_S_S_S_S_S_S_S_S_S_S_S_S_S_S__param_434,
	.param .u64 .ptr .align 1 _Z4racePiS_S_S_S_S_S_S_S_S_S_S_S_S_S_S_S_S_S_S_S_S_S_S_S_S_S_S_S_S_S_S_S_S_S_S_S_S_S_S_S_S_S_S_S_S_S_S_S_S_S_S_S_S_S_S_S_S_S_S_S_S_S_S_S_S_S_S_S_S_S_S_S_S_S_S_S_S_S_S_S_S_S_S_S_S_S_S_S_S_S_S_S_S_S_S_S_S_S_S_S_S_S_S_S_S_S_S_S_S_S_S_S_S_S_S_S_S_S_S_S_S_S_S_S_S_S_S_S_S_S_S_S_S_S_S_S_S_S_S_S_S_S_S_S_S_S_S_S_S_S_S_S_S_S_S_S_S_S_S_S_S_S_S_S_S_S_S_S_S_S_S_S_S_S_S_S_S_S_S_S_S_S_S_S_S_S_S_S_S_S_S_S_S_S_S_S_S_S_S_S_S_S_S_S_S_S_S_S_S_S_S_S_S_S_S_S_S_S_S_S_S_S_S_S_S_S_S_S_S_S_S_S_S_S_S_S_S_S_S_S_S_S_S_S_S_S_S_S_S_S_S_S_S_S_S_S_S_S_S_S_S_S_S_S_S_S_S_S_S_S_S_S_S_S_S_S_S_S_S_S_S_S_S_S_S_S_S_S_S_S_S_S_S_S_S_S_S_S_S_S_S_S_S_S_S_S_S_S_S_S_S_S_S_S_S_S_S_S_S_S_S_S_S_S_S_S_S_S_S_S_S_S_S_S_S_S_S_S_S_S_S_S_S_S_S_S_S_S_S_S_S_S_S_S_S_S_S_S_S_S_S_S_S_S_S_S_S_S_S_S_S_S_S_S_S_S_S_S_S_S_S_S_S_S_S_S_S_S_S_S_S_S_S_S_S_S_S_S_S_S_S_S_S_S_S_S_S_S_S_S_S_S_S_S_S_S_S_S_S_S_S_S_S_S_S_S_S_S_S_S_S_S_S_S_S_S_S_S_S_S_S_S_S_S_S_S_S_S_S_S_S_S_S_S_S_S_S_S_S_S_S_S_S_S_S_S_S_S_S_S_S_S_S_S_S_S_S_S_S_S_S_S_S_S_S_S_S_S_S_S_S_S_S_S_S_S_S_S_S_S_S_S_S_S_S_S_S_S_S_S_S__param_435,
	.param .u64 .ptr .align 1 _Z4racePiS_S_S_S_S_S_S_S_S_S_S_S_S_S_S_S_S_S_S_S_S_S_S_S_S_S_S_S_S_S_S_S_S_S_S_S_S_S_S_S_S_S_S_S_S_S_S_S_S_S_S_S_S_S_S_S_S_S_S_S_S_S_S_S_S_S_S_S_S_S_S_S_S_S_S_S_S_S_S_S_S_S_S_S_S_S_S_S_S_S_S_S_S_S_S_S_S_S_S_S_S_S_S_S_S_S_S_S_S_S_S_S_S_S_S_S_S_S_S_S_S_S_S_S_S_S_S_S_S_S_S_S_S_S_S_S_S_S_S_S_S_S_S_S_S_S_S_S_S_S_S_S_S_S_S_S_S_S_S_S_S_S_S_S_S_S_S_S_S_S_S_S_S_S_S_S_S_S_S_S_S_S_S_S_S_S_S_S_S_S_S_S_S_S_S_S_S_S_S_S_S_S_S_S_S_S_S_S_S_S_S_S_S_S_S_S_S_S_S_S_S_S_S_S_S_S_S_S_S_S_S_S_S_S_S_S_S_S_S_S_S_S_S_S_S_S_S_S_S_S_S_S_S_S_S_S_S_S_S_S_S_S_S_S_S_S_S_S_S_S_S_S_S_S_S_S_S_S_S_S_S_S_S_S_S_S_S_S_S_S_S_S_S_S_S_S_S_S_S_S_S_S_S_S_S_S_S_S_S_S_S_S_S_S_S_S_S_S_S_S_S_S_S_S_S_S_S_S_S_S_S_S_S_S_S_S_S_S_S_S_S_S_S_S_S_S_S_S_S_S_S_S_S_S_S_S_S_S_S_S_S_S_S_S_S_S_S_S_S_S_S_S_S_S_S_S_S_S_S_S_S_S_S_S_S_S_S_S_S_S_S_S_S_S_S_S_S_S_S_S_S_S_S_S_S_S_S_S_S_S_S_S_S_S_S_S_S_S_S_S_S_S_S_S_S_S_S_S_S_S_S_S_S_S_S_S_S_S_S_S_S_S_S_S_S_S_S_S_S_S_S_S_S_S_S_S_S_S_S_S_S_S_S_S_S_S_S_S_S_S_S_S_S_S_S_S_S_S_S_S_S_S_S_S_S_S_S_S_S_S_S_S_S_S_S_S_S_S_S_S_S_S_S_S_S_S_S_S_S_S_S__param_436,
	.param .u64 .ptr .align 1 _Z4racePiS_S_S_S_S_S_S_S_S_S_S_S_S_S_S_S_S_S_S_S_S_S_S_S_S_S_S_S_S_S_S_S_S_S_S_S_S_S_S_S_S_S_S_S_S_S_S_S_S_S_S_S_S_S_S_S_S_S_S_S_S_S_S_S_S_S_S_S_S_S_S_S_S_S_S_S_S_S_S_S_S_S_S_S_S_S_S_S_S_S_S_S_S_S_S_S_S_S_S_S_S_S_S_S_S_S_S_S_S_S_S_S_S_S_S_S_S_S_S_S_S_S_S_S_S_S_S_S_S_S_S_S_S_S_S_S_S_S_S_S_S_S_S_S_S_S_S_S_S_S_S_S_S_S_S_S_S_S_S_S_S_S_S_S_S_S_S_S_S_S_S_S_S_S_S_S_S_S_S_S_S_S_S_S_S_S_S_S_S_S_S_S_S_S_S_S_S_S_S_S_S_S_S_S_S_S_S_S_S_S_S_S_S_S_S_S_S_S_S_S_S_S_S_S_S_S_S_S_S_S_S_S_S_S_S_S_S_S_S_S_S_S_S_S_S_S_S_S_S_S_S_S_S_S_S_S_S_S_S_S_S_S_S_S_S_S_S_S_S_S_S_S_S_S_S_S_S_S_S_S_S_S_S_S_S_S_S_S_S_S_S_S_S_S_S_S_S_S_S_S_S_S_S_S_S_S_S_S_S_S_S_S_S_S_S_S_S_S_S_S_S_S_S_S_S_S_S_S_S_S_S_S_S_S_S_S_S_S_S_S_S_S_S_S_S_S_S_S_S_S_S_S_S_S_S_S_S_S_S_S_S_S_S_S_S_S_S_S_S_S_S_S_S_S_S_S_S_S_S_S_S_S_S_S_S_S_S_S_S_S_S_S_S_S_S_S_S_S_S_S_S_S_S_S_S_S_S_S_S_S_S_S_S_S_S_S_S_S_S_S_S_S_S_S_S_S_S_S_S_S_S_S_S_S_S_S_S_S_S_S_S_S_S_S_S_S_S_S_S_S_S_S_S_S_S_S_S_S_S_S_S_S_S_S_S_S_S_S_S_S_S_S_S_S_S_S_S_S_S_S_S_S_S_S_S_S_S_S_S_S_S_S_S_S_S_S_S_S_S_S_S_S_S_S_S_S_S_S_S_S_S__param_437,
	.param .u64 .ptr .align 1 _Z4racePiS_S_S_S_S_S_S_S_S_S_S_S_S_S_S_S_S_S_S_S_S_S_S_S_S_S_S_S_S_S_S_S_S_S_S_S_S_S_S_S_S_S_S_S_S_S_S_S_S_S_S_S_S_S_S_S_S_S_S_S_S_S_S_S_S_S_S_S_S_S_S_S_S_S_S_S_S_S_S_S_S_S_S_S_S_S_S_S_S_S_S_S_S_S_S_S_S_S_S_S_S_S_S_S_S_S_S_S_S_S_S_S_S_S_S_S_S_S_S_S_S_S_S_S_S_S_S_S_S_S_S_S_S_S_S_S_S_S_S_S_S_S_S_S_S_S_S_S_S_S_S_S_S_S_S_S_S_S_S_S_S_S_S_S_S_S_S_S_S_S_S_S_S_S_S_S_S_S_S_S_S_S_S_S_S_S_S_S_S_S_S_S_S_S_S_S_S_S_S_S_S_S_S_S_S_S_S_S_S_S_S_S_S_S_S_S_S_S_S_S_S_S_S_S_S_S_S_S_S_S_S_S_S_S_S_S_S_S_S_S_S_S_S_S_S_S_S_S_S_S_S_S_S_S_S_S_S_S_S_S_S_S_S_S_S_S_S_S_S_S_S_S_S_S_S_S_S_S_S_S_S_S_S_S_S_S_S_S_S_S_S_S_S_S_S_S_S_S_S_S_S_S_S_S_S_S_S_S_S_S_S_S_S_S_S_S_S_S_S_S_S_S_S_S_S_S_S_S_S_S_S_S_S_S_S_S_S_S_S_S_S_S_S_S_S_S_S_S_S_S_S_S_S_S_S_S_S_S_S_S_S_S_S_S_S_S_S_S_S_S_S_S_S_S_S_S_S_S_S_S_S_S_S_S_S_S_S_S_S_S_S_S_S_S_S_S_S_S_S_S_S_S_S_S_S_S_S_S_S_S_S_S_S_S_S_S_S_S_S_S_S_S_S_S_S_S_S_S_S_S_S_S_S_S_S_S_S_S_S_S_S_S_S_S_S_S_S_S_S_S_S_S_S_S_S_S_S_S_S_S_S_S_S_S_S_S_S_S_S_S_S_S_S_S_S_S_S_S_S_S_S_S_S_S_S_S_S_S_S_S_S_S_S_S_S_S_S_S_S_S_S_S_S_S_S_S_S_S_S_S_S__param_438,
	.param .u64 .ptr .align 1 _Z4racePiS_S_S_S_S_S_S_S_S_S_S_S_S_S_S_S_S_S_S_S_S_S_S_S_S_S_S_S_S_S_S_S_S_S_S_S_S_S_S_S_S_S_S_S_S_S_S_S_S_S_S_S_S_S_S_S_S_S_S_S_S_S_S_S_S_S_S_S_S_S_S_S_S_S_S_S_S_S_S_S_S_S_S_S_S_S_S_S_S_S_S_S_S_S_S_S_S_S_S_S_S_S_S_S_S_S_S_S_S_S_S_S_S_S_S_S_S_S_S_S_S_S_S_S_S_S_S_S_S_S_S_S_S_S_S_S_S_S_S_S_S_S_S_S_S_S_S_S_S_S_S_S_S_S_S_S_S_S_S_S_S_S_S_S_S_S_S_S_S_S_S_S_S_S_S_S_S_S_S_S_S_S_S_S_S_S_S_S_S_S_S_S_S_S_S_S_S_S_S_S_S_S_S_S_S_S_S_S_S_S_S_S_S_S_S_S_S_S_S_S_S_S_S_S_S_S_S_S_S_S_S_S_S_S_S_S_S_S_S_S_S_S_S_S_S_S_S_S_S_S_S_S_S_S_S_S_S_S_S_S_S_S_S_S_S_S_S_S_S_S_S_S_S_S_S_S_S_S_S_S_S_S_S_S_S_S_S_S_S_S_S_S_S_S_S_S_S_S_S_S_S_S_S_S_S_S_S_S_S_S_S_S_S_S_S_S_S_S_S_S_S_S_S_S_S_S_S_S_S_S_S_S_S_S_S_S_S_S_S_S_S_S_S_S_S_S_S_S_S_S_S_S_S_S_S_S_S_S_S_S_S_S_S_S_S_S_S_S_S_S_S_S_S_S_S_S_S_S_S_S_S_S_S_S_S_S_S_S_S_S_S_S_S_S_S_S_S_S_S_S_S_S_S_S_S_S_S_S_S_S_S_S_S_S_S_S_S_S_S_S_S_S_S_S_S_S_S_S_S_S_S_S_S_S_S_S_S_S_S_S_S_S_S_S_S_S_S_S_S_S_S_S_S_S_S_S_S_S_S_S_S_S_S_S_S_S_S_S_S_S_S_S_S_S_S_S_S_S_S_S_S_S_S_S_S_S_S_S_S_S_S_S_S_S_S_S_S_S_S_S_S_S_S_S_S_S_S_S_S_S_S__param_439,
	.param .u64 .ptr .align 1 _Z4racePiS_S_S_S_S_S_S_S_S_S_S_S_S_S_S_S_S_S_S_S_S_S_S_S_S_S_S_S_S_S_S_S_S_S_S_S_S_S_S_S_S_S_S_S_S_S_S_S_S_S_S_S_S_S_S_S_S_S_S_S_S_S_S_S_S_S_S_S_S_S_S_S_S_S_S_S_S_S_S_S_S_S_S_S_S_S_S_S_S_S_S_S_S_S_S_S_S_S_S_S_S_S_S_S_S_S_S_S_S_S_S_S_S_S_S_S_S_S_S_S_S_S_S_S_S_S_S_S_S_S_S_S_S_S_S_S_S_S_S_S_S_S_S_S_S_S_S_S_S_S_S_S_S_S_S_S_S_S_S_S_S_S_S_S_S_S_S_S_S_S_S_S_S_S_S_S_S_S_S_S_S_S_S_S_S_S_S_S_S_S_S_S_S_S_S_S_S_S_S_S_S_S_S_S_S_S_S_S_S_S_S_S_S_S_S_S_S_S_S_S_S_S_S_S_S_S_S_S_S_S_S_S_S_S_S_S_S_S_S_S_S_S_S_S_S_S_S_S_S_S_S_S_S_S_S_S_S_S_S_S_S_S_S_S_S_S_S_S_S_S_S_S_S_S_S_S_S_S_S_S_S_S_S_S_S_S_S_S_S_S_S_S_S_S_S_S_S_S_S_S_S_S_S_S_S_S_S_S_S_S_S_S_S_S_S_S_S_S_S_S_S_S_S_S_S_S_S_S_S_S_S_S_S_S_S_S_S_S_S_S_S_S_S_S_S_S_S_S_S_S_S_S_S_S_S_S_S_S_S_S_S_S_S_S_S_S_S_S_S_S_S_S_S_S_S_S_S_S_S_S_S_S_S_S_S_S_S_S_S_S_S_S_S_S_S_S_S_S_S_S_S_S_S_S_S_S_S_S_S_S_S_S_S_S_S_S_S_S_S_S_S_S_S_S_S_S_S_S_S_S_S_S_S_S_S_S_S_S_S_S_S_S_S_S_S_S_S_S_S_S_S_S_S_S_S_S_S_S_S_S_S_S_S_S_S_S_S_S_S_S_S_S_S_S_S_S_S_S_S_S_S_S_S_S_S_S_S_S_S_S_S_S_S_S_S_S_S_S_S_S_S_S_S_S_S_S_S_S_S_S_S__param_440,
	.param .u64 .ptr .align 1 _Z4racePiS_S_S_S_S_S_S_S_S_S_S_S_S_S_S_S_S_S_S_S_S_S_S_S_S_S_S_S_S_S_S_S_S_S_S_S_S_S_S_S_S_S_S_S_S_S_S_S_S_S_S_S_S_S_S_S_S_S_S_S_S_S_S_S_S_S_S_S_S_S_S_S_S_S_S_S_S_S_S_S_S_S_S_S_S_S_S_S_S_S_S_S_S_S_S_S_S_S_S_S_S_S_S_S_S_S_S_S_S_S_S_S_S_S_S_S_S_S_S_S_S_S_S_S_S_S_S_S_S_S_S_S_S_S_S_S_S_S_S_S_S_S_S_S_S_S_S_S_S_S_S_S_S_S_S_S_S_S_S_S_S_S_S_S_S_S_S_S_S_S_S_S_S_S_S_S_S_S_S_S_S_S_S_S_S_S_S_S_S_S_S_S_S_S_S_S_S_S_S_S_S_S_S_S_S_S_S_S_S_S_S_S_S_S_S_S_S_S_S_S_S_S_S_S_S_S_S_S_S_S_S_S_S_S_S_S_S_S_S_S_S_S_S_S_S_S_S_S_S_S_S_S_S_S_S_S_S_S_S_S_S_S_S_S_S_S_S_S_S_S_S_S_S_S_S_S_S_S_S_S_S_S_S_S_S_S_S_S_S_S_S_S_S_S_S_S_S_S_S_S_S_S_S_S_S_S_S_S_S_S_S_S_S_S_S_S_S_S_S_S_S_S_S_S_S_S_S_S_S_S_S_S_S_S_S_S_S_S_S_S_S_S_S_S_S_S_S_S_S_S_S_S_S_S_S_S_S_S_S_S_S_S_S_S_S_S_S_S_S_S_S_S_S_S_S_S_S_S_S_S_S_S_S_S_S_S_S_S_S_S_S_S_S_S_S_S_S_S_S_S_S_S_S_S_S_S_S_S_S_S_S_S_S_S_S_S_S_S_S_S_S_S_S_S_S_S_S_S_S_S_S_S_S_S_S_S_S_S_S_S_S_S_S_S_S_S_S_S_S_S_S_S_S_S_S_S_S_S_S_S_S_S_S_S_S_S_S_S_S_S_S_S_S_S_S_S_S_S_S_S_S_S_S_S_S_S_S_S_S_S_S_S_S_S_S_S_S_S_S_S_S_S_S_S_S_S_S_S_S_S_S__param_441,
	.param .u64 .ptr .align 1 _Z4racePiS_S_S_S_S_S_S_S_S_S_S_S_S_S_S_S_S_S_S_S_S_S_S_S_S_S_S_S_S_S_S_S_S_S_S_S_S_S_S_S_S_S_S_S_S_S_S_S_S_S_S_S_S_S_S_S_S_S_S_S_S_S_S_S_S_S_S_S_S_S_S_S_S_S_S_S_S_S_S_S_S_S_S_S_S_S_S_S_S_S_S_S_S_S_S_S_S_S_S_S_S_S_S_S_S_S_S_S_S_S_S_S_S_S_S_S_S_S_S_S_S_S_S_S_S_S_S_S_S_S_S_S_S_S_S_S_S_S_S_S_S_S_S_S_S_S_S_S_S_S_S_S_S_S_S_S_S_S_S_S_S_S_S_S_S_S_S_S_S_S_S_S_S_S_S_S_S_S_S_S_S_S_S_S_S_S_S_S_S_S_S_S_S_S_S_S_S_S_S_S_S_S_S_S_S_S_S_S_S_S_S_S_S_S_S_S_S_S_S_S_S_S_S_S_S_S_S_S_S_S_S_S_S_S_S_S_S_S_S_S_S_S_S_S_S_S_S_S_S_S_S_S_S_S_S_S_S_S_S_S_S_S_S_S_S_S_S_S_S_S_S_S_S_S_S_S_S_S_S_S_S_S_S_S_S_S_S_S_S_S_S_S_S_S_S_S_S_S_S_S_S_S_S_S_S_S_S_S_S_S_S_S_S_S_S_S_S_S_S_S_S_S_S_S_S_S_S_S_S_S_S_S_S_S_S_S_S_S_S_S_S_S_S_S_S_S_S_S_S_S_S_S_S_S_S_S_S_S_S_S_S_S_S_S_S_S_S_S_S_S_S_S_S_S_S_S_S_S_S_S_S_S_S_S_S_S_S_S_S_S_S_S_S_S_S_S_S_S_S_S_S_S_S_S_S_S_S_S_S_S_S_S_S_S_S_S_S_S_S_S_S_S_S_S_S_S_S_S_S_S_S_S_S_S_S_S_S_S_S_S_S_S_S_S_S_S_S_S_S_S_S_S_S_S_S_S_S_S_S_S_S_S_S_S_S_S_S_S_S_S_S_S_S_S_S_S_S_S_S_S_S_S_S_S_S_S_S_S_S_S_S_S_S_S_S_S_S_S_S_S_S_S_S_S_S_S_S_S_S_S_S__param_442,
	.param .u64 .ptr .align 1 _Z4racePiS_S_S_S_S_S_S_S_S_S_S_S_S_S_S_S_S_S_S_S_S_S_S_S_S_S_S_S_S_S_S_S_S_S_S_S_S_S_S_S_S_S_S_S_S_S_S_S_S_S_S_S_S_S_S_S_S_S_S_S_S_S_S_S_S_S_S_S_S_S_S_S_S_S_S_S_S_S_S_S_S_S_S_S_S_S_S_S_S_S_S_S_S_S_S_S_S_S_S_S_S_S_S_S_S_S_S_S_S_S_S_S_S_S_S_S_S_S_S_S_S_S_S_S_S_S_S_S_S_S_S_S_S_S_S_S_S_S_S_S_S_S_S_S_S_S_S_S_S_S_S_S_S_S_S_S_S_S_S_S_S_S_S_S_S_S_S_S_S_S_S_S_S_S_S_S_S_S_S_S_S_S_S_S_S_S_S_S_S_S_S_S_S_S_S_S_S_S_S_S_S_S_S_S_S_S_S_S_S_S_S_S_S_S_S_S_S_S_S_S_S_S_S_S_S_S_S_S_S_S_S_S_S_S_S_S_S_S_S_S_S_S_S_S_S_S_S_S_S_S_S_S_S_S_S_S_S_S_S_S_S_S_S_S_S_S_S_S_S_S_S_S_S_S_S_S_S_S_S_S_S_S_S_S_S_S_S_S_S_S_S_S_S_S_S_S_S_S_S_S_S_S_S_S_S_S_S_S_S_S_S_S_S_S_S_S_S_S_S_S_S_S_S_S_S_S_S_S_S_S_S_S_S_S_S_S_S_S_S_S_S_S_S_S_S_S_S_S_S_S_S_S_S_S_S_S_S_S_S_S_S_S_S_S_S_S_S_S_S_S_S_S_S_S_S_S_S_S_S_S_S_S_S_S_S_S_S_S_S_S_S_S_S_S_S_S_S_S_S_S_S_S_S_S_S_S_S_S_S_S_S_S_S_S_S_S_S_S_S_S_S_S_S_S_S_S_S_S_S_S_S_S_S_S_S_S_S_S_S_S_S_S_S_S_S_S_S_S_S_S_S_S_S_S_S_S_S_S_S_S_S_S_S_S_S_S_S_S_S_S_S_S_S_S_S_S_S_S_S_S_S_S_S_S_S_S_S_S_S_S_S_S_S_S_S_S_S_S_S_S_S_S_S_S_S_S_S_S_S_S_S__param_443,
	.param .u64 .ptr .align 1 _Z4racePiS_S_S_S_S_S_S_S_S_S_S_S_S_S_S_S_S_S_S_S_S_S_S_S_S_S_S_S_S_S_S_S_S_S_S_S_S_S_S_S_S_S_S_S_S_S_S_S_S_S_S_S_S_S_S_S_S_S_S_S_S_S_S_S_S_S_S_S_S_S_S_S_S_S_S_S_S_S_S_S_S_S_S_S_S_S_S_S_S_S_S_S_S_S_S_S_S_S_S_S_S_S_S_S_S_S_S_S_S_S_S_S_S_S_S_S_S_S_S_S_S_S_S_S_S_S_S_S_S_S_S_S_S_S_S_S_S_S_S_S_S_S_S_S_S_S_S_S_S_S_S_S_S_S_S_S_S_S_S_S_S_S_S_S_S_S_S_S_S_S_S_S_S_S_S_S_S_S_S_S_S_S_S_S_S_S_S_S_S_S_S_S_S_S_S_S_S_S_S_S_S_S_S_S_S_S_S_S_S_S_S_S_S_S_S_S_S_S_S_S_S_S_S_S_S_S_S_S_S_S_S_S_S_S_S_S_S_S_S_S_S_S_S_S_S_S_S_S_S_S_S_S_S_S_S_S_S_S_S_S_S_S_S_S_S_S_S_S_S_S_S_S_S_S_S_S_S_S_S_S_S_S_S_S_S_S_S_S_S_S_S_S_S_S_S_S_S_S_S_S_S_S_S_S_S_S_S_S_S_S_S_S_S_S_S_S_S_S_S_S_S_S_S_S_S_S_S_S_S_S_S_S_S_S_S_S_S_S_S_S_S_S_S_S_S_S_S_S_S_S_S_S_S_S_S_S_S_S_S_S_S_S_S_S_S_S_S_S_S_S_S_S_S_S_S_S_S_S_S_S_S_S_S_S_S_S_S_S_S_S_S_S_S_S_S_S_S_S_S_S_S_S_S_S_S_S_S_S_S_S_S_S_S_S_S_S_S_S_S_S_S_S_S_S_S_S_S_S_S_S_S_S_S_S_S_S_S_S_S_S_S_S_S_S_S_S_S_S_S_S_S_S_S_S_S_S_S_S_S_S_S_S_S_S_S_S_S_S_S_S_S_S_S_S_S_S_S_S_S_S_S_S_S_S_S_S_S_S_S_S_S_S_S_S_S_S_S_S_S_S_S_S_S_S_S_S_S_S_S_S_S__param_444,
	.param .u64 .ptr .align 1 _Z4racePiS_S_S_S_S_S_S_S_S_S_S_S_S_S_S_S_S_S_S_S_S_S_S_S_S_S_S_S_S_S_S_S_S_S_S_S_S_S_S_S_S_S_S_S_S_S_S_S_S_S_S_S_S_S_S_S_S_S_S_S_S_S_S_S_S_S_S_S_S_S_S_S_S_S_S_S_S_S_S_S_S_S_S_S_S_S_S_S_S_S_S_S_S_S_S_S_S_S_S_S_S_S_S_S_S_S_S_S_S_S_S_S_S_S_S_S_S_S_S_S_S_S_S_S_S_S_S_S_S_S_S_S_S_S_S_S_S_S_S_S_S_S_S_S_S_S_S_S_S_S_S_S_S_S_S_S_S_S_S_S_S_S_S_S_S_S_S_S_S_S_S_S_S_S_S_S_S_S_S_S_S_S_S_S_S_S_S_S_S_S_S_S_S_S_S_S_S_S_S_S_S_S_S_S_S_S_S_S_S_S_S_S_S_S_S_S_S_S_S_S_S_S_S_S_S_S_S_S_S_S_S_S_S_S_S_S_S_S_S_S_S_S_S_S_S_S_S_S_S_S_S_S_S_S_S_S_S_S_S_S_S_S_S_S_S_S_S_S_S_S_S_S_S_S_S_S_S_S_S_S_S_S_S_S_S_S_S_S_S_S_S_S_S_S_S_S_S_S_S_S_S_S_S_S_S_S_S_S_S_S_S_S_S_S_S_S_S_S_S_S_S_S_S_S_S_S_S_S_S_S_S_S_S_S_S_S_S_S_S_S_S_S_S_S_S_S_S_S_S_S_S_S_S_S_S_S_S_S_S_S_S_S_S_S_S_S_S_S_S_S_S_S_S_S_S_S_S_S_S_S_S_S_S_S_S_S_S_S_S_S_S_S_S_S_S_S_S_S_S_S_S_S_S_S_S_S_S_S_S_S_S_S_S_S_S_S_S_S_S_S_S_S_S_S_S_S_S_S_S_S_S_S_S_S_S_S_S_S_S_S_S_S_S_S_S_S_S_S_S_S_S_S_S_S_S_S_S_S_S_S_S_S_S_S_S_S_S_S_S_S_S_S_S_S_S_S_S_S_S_S_S_S_S_S_S_S_S_S_S_S_S_S_S_S_S_S_S_S_S_S_S_S_S_S_S_S_S_S_S_S_S__param_445,
	.param .u64 .ptr .align 1 _Z4racePiS_S_S_S_S_S_S_S_S_S_S_S_S_S_S_S_S_S_S_S_S_S_S_S_S_S_S_S_S_S_S_S_S_S_S_S_S_S_S_S_S_S_S_S_S_S_S_S_S_S_S_S_S_S_S_S_S_S_S_S_S_S_S_S_S_S_S_S_S_S_S_S_S_S_S_S_S_S_S_S_S_S_S_S_S_S_S_S_S_S_S_S_S_S_S_S_S_S_S_S_S_S_S_S_S_S_S_S_S_S_S_S_S_S_S_S_S_S_S_S_S_S_S_S_S_S_S_S_S_S_S_S_S_S_S_S_S_S_S_S_S_S_S_S_S_S_S_S_S_S_S_S_S_S_S_S_S_S_S_S_S_S_S_S_S_S_S_S_S_S_S_S_S_S_S_S_S_S_S_S_S_S_S_S_S_S_S_S_S_S_S_S_S_S_S_S_S_S_S_S_S_S_S_S_S_S_S_S_S_S_S_S_S_S_S_S_S_S_S_S_S_S_S_S_S_S_S_S_S_S_S_S_S_S_S_S_S_S_S_S_S_S_S_S_S_S_S_S_S_S_S_S_S_S_S_S_S_S_S_S_S_S_S_S_S_S_S_S_S_S_S_S_S_S_S_S_S_S_S_S_S_S_S_S_S_S_S_S_S_S_S_S_S_S_S_S_S_S_S_S_S_S_S_S_S_S_S_S_S_S_S_S_S_S_S_S_S_S_S_S_S_S_S_S_S_S_S_S_S_S_S_S_S_S_S_S_S_S_S_S_S_S_S_S_S_S_S_S_S_S_S_S_S_S_S_S_S_S_S_S_S_S_S_S_S_S_S_S_S_S_S_S_S_S_S_S_S_S_S_S_S_S_S_S_S_S_S_S_S_S_S_S_S_S_S_S_S_S_S_S_S_S_S_S_S_S_S_S_S_S_S_S_S_S_S_S_S_S_S_S_S_S_S_S_S_S_S_S_S_S_S_S_S_S_S_S_S_S_S_S_S_S_S_S_S_S_S_S_S_S_S_S_S_S_S_S_S_S_S_S_S_S_S_S_S_S_S_S_S_S_S_S_S_S_S_S_S_S_S_S_S_S_S_S_S_S_S_S_S_S_S_S_S_S_S_S_S_S_S_S_S_S_S_S_S_S_S_S_S_S_S__param_446,
	.param .u64 .ptr .align 1 _Z4racePiS_S_S_S_S_S_S_S_S_S_S_S_S_S_S_S_S_S_S_S_S_S_S_S_S_S_S_S_S_S_S_S_S_S_S_S_S_S_S_S_S_S_S_S_S_S_S_S_S_S_S_S_S_S_S_S_S_S_S_S_S_S_S_S_S_S_S_S_S_S_S_S_S_S_S_S_S_S_S_S_S_S_S_S_S_S_S_S_S_S_S_S_S_S_S_S_S_S_S_S_S_S_S_S_S_S_S_S_S_S_S_S_S_S_S_S_S_S_S_S_S_S_S_S_S_S_S_S_S_S_S_S_S_S_S_S_S_S_S_S_S_S_S_S_S_S_S_S_S_S_S_S_S_S_S_S_S_S_S_S_S_S_S_S_S_S_S_S_S_S_S_S_S_S_S_S_S_S_S_S_S_S_S_S_S_S_S_S_S_S_S_S_S_S_S_S_S_S_S_S_S_S_S_S_S_S_S_S_S_S_S_S_S_S_S_S_S_S_S_S_S_S_S_S_S_S_S_S_S_S_S_S_S_S_S_S_S_S_S_S_S_S_S_S_S_S_S_S_S_S_S_S_S_S_S_S_S_S_S_S_S_S_S_S_S_S_S_S_S_S_S_S_S_S_S_S_S_S_S_S_S_S_S_S_S_S_S_S_S_S_S_S_S_S_S_S_S_S_S_S_S_S_S_S_S_S_S_S_S_S_S_S_S_S_S_S_S_S_S_S_S_S_S_S_S_S_S_S_S_S_S_S_S_S_S_S_S_S_S_S_S_S_S_S_S_S_S_S_S_S_S_S_S_S_S_S_S_S_S_S_S_S_S_S_S_S_S_S_S_S_S_S_S_S_S_S_S_S_S_S_S_S_S_S_S_S_S_S_S_S_S_S_S_S_S_S_S_S_S_S_S_S_S_S_S_S_S_S_S_S_S_S_S_S_S_S_S_S_S_S_S_S_S_S_S_S_S_S_S_S_S_S_S_S_S_S_S_S_S_S_S_S_S_S_S_S_S_S_S_S_S_S_S_S_S_S_S_S_S_S_S_S_S_S_S_S_S_S_S_S_S_S_S_S_S_S_S_S_S_S_S_S_S_S_S_S_S_S_S_S_S_S_S_S_S_S_S_S_S_S_S_S_S_S_S_S_S_S_S_S_S__param_447,
	.param .u64 .ptr .align 1 _Z4racePiS_S_S_S_S_S_S_S_S_S_S_S_S_S_S_S_S_S_S_S_S_S_S_S_S_S_S_S_S_S_S_S_S_S_S_S_S_S_S_S_S_S_S_S_S_S_S_S_S_S_S_S_S_S_S_S_S_S_S_S_S_S_S_S_S_S_S_S_S_S_S_S_S_S_S_S_S_S_S_S_S_S_S_S_S_S_S_S_S_S_S_S_S_S_S_S_S_S_S_S_S_S_S_S_S_S_S_S_S_S_S_S_S_S_S_S_S_S_S_S_S_S_S_S_S_S_S_S_S_S_S_S_S_S_S_S_S_S_S_S_S_S_S_S_S_S_S_S_S_S_S_S_S_S_S_S_S_S_S_S_S_S_S_S_S_S_S_S_S_S_S_S_S_S_S_S_S_S_S_S_S_S_S_S_S_S_S_S_S_S_S_S_S_S_S_S_S_S_S_S_S_S_S_S_S_S_S_S_S_S_S_S_S_S_S_S_S_S_S_S_S_S_S_S_S_S_S_S_S_S_S_S_S_S_S_S_S_S_S_S_S_S_S_S_S_S_S_S_S_S_S_S_S_S_S_S_S_S_S_S_S_S_S_S_S_S_S_S_S_S_S_S_S_S_S_S_S_S_S_S_S_S_S_S_S_S_S_S_S_S_S_S_S_S_S_S_S_S_S_S_S_S_S_S_S_S_S_S_S_S_S_S_S_S_S_S_S_S_S_S_S_S_S_S_S_S_S_S_S_S_S_S_S_S_S_S_S_S_S_S_S_S_S_S_S_S_S_S_S_S_S_S_S_S_S_S_S_S_S_S_S_S_S_S_S_S_S_S_S_S_S_S_S_S_S_S_S_S_S_S_S_S_S_S_S_S_S_S_S_S_S_S_S_S_S_S_S_S_S_S_S_S_S_S_S_S_S_S_S_S_S_S_S_S_S_S_S_S_S_S_S_S_S_S_S_S_S_S_S_S_S_S_S_S_S_S_S_S_S_S_S_S_S_S_S_S_S_S_S_S_S_S_S_S_S_S_S_S_S_S_S_S_S_S_S_S_S_S_S_S_S_S_S_S_S_S_S_S_S_S_S_S_S_S_S_S_S_S_S_S_S_S_S_S_S_S_S_S_S_S_S_S_S_S_S_S_S_S_S_S_S__param_448,
	.param .u64 .ptr .align 1 _Z4racePiS_S_S_S_S_S_S_S_S_S_S_S_S_S_S_S_S_S_S_S_S_S_S_S_S_S_S_S_S_S_S_S_S_S_S_S_S_S_S_S_S_S_S_S_S_S_S_S_S_S_S_S_S_S_S_S_S_S_S_S_S_S_S_S_S_S_S_S_S_S_S_S_S_S_S_S_S_S_S_S_S_S_S_S_S_S_S_S_S_S_S_S_S_S_S_S_S_S_S_S_S_S_S_S_S_S_S_S_S_S_S_S_S_S_S_S_S_S_S_S_S_S_S_S_S_S_S_S_S_S_S_S_S_S_S_S_S_S_S_S_S_S_S_S_S_S_S_S_S_S_S_S_S_S_S_S_S_S_S_S_S_S_S_S_S_S_S_S_S_S_S_S_S_S_S_S_S_S_S_S_S_S_S_S_S_S_S_S_S_S_S_S_S_S_S_S_S_S_S_S_S_S_S_S_S_S_S_S_S_S_S_S_S_S_S_S_S_S_S_S_S_S_S_S_S_S_S_S_S_S_S_S_S_S_S_S_S_S_S_S_S_S_S_S_S_S_S_S_S_S_S_S_S_S_S_S_S_S_S_S_S_S_S_S_S_S_S_S_S_S_S_S_S_S_S_S_S_S_S_S_S_S_S_S_S_S_S_S_S_S_S_S_S_S_S_S_S_S_S_S_S_S_S_S_S_S_S_S_S_S_S_S_S_S_S_S_S_S_S_S_S_S_S_S_S_S_S_S_S_S_S_S_S_S_S_S_S_S_S_S_S_S_S_S_S_S_S_S_S_S_S_S_S_S_S_S_S_S_S_S_S_S_S_S_S_S_S_S_S_S_S_S_S_S_S_S_S_S_S_S_S_S_S_S_S_S_S_S_S_S_S_S_S_S_S_S_S_S_S_S_S_S_S_S_S_S_S_S_S_S_S_S_S_S_S_S_S_S_S_S_S_S_S_S_S_S_S_S_S_S_S_S_S_S_S_S_S_S_S_S_S_S_S_S_S_S_S_S_S_S_S_S_S_S_S_S_S_S_S_S_S_S_S_S_S_S_S_S_S_S_S_S_S_S_S_S_S_S_S_S_S_S_S_S_S_S_S_S_S_S_S_S_S_S_S_S_S_S_S_S_S_S_S_S_S_S_S_S_S_S_S__param_449,
	.param .u64 .ptr .align 1 _Z4racePiS_S_S_S_S_S_S_S_S_S_S_S_S_S_S_S_S_S_S_S_S_S_S_S_S_S_S_S_S_S_S_S_S_S_S_S_S_S_S_S_S_S_S_S_S_S_S_S_S_S_S_S_S_S_S_S_S_S_S_S_S_S_S_S_S_S_S_S_S_S_S_S_S_S_S_S_S_S_S_S_S_S_S_S_S_S_S_S_S_S_S_S_S_S_S_S_S_S_S_S_S_S_S_S_S_S_S_S_S_S_S_S_S_S_S_S_S_S_S_S_S_S_S_S_S_S_S_S_S_S_S_S_S_S_S_S_S_S_S_S_S_S_S_S_S_S_S_S_S_S_S_S_S_S_S_S_S_S_S_S_S_S_S_S_S_S_S_S_S_S_S_S_S_S_S_S_S_S_S_S_S_S_S_S_S_S_S_S_S_S_S_S_S_S_S_S_S_S_S_S_S_S_S_S_S_S_S_S_S_S_S_S_S_S_S_S_S_S_S_S_S_S_S_S_S_S_S_S_S_S_S_S_S_S_S_S_S_S_S_S_S_S_S_S_S_S_S_S_S_S_S_S_S_S_S_S_S_S_S_S_S_S_S_S_S_S_S_S_S_S_S_S_S_S_S_S_S_S_S_S_S_S_S_S_S_S_S_S_S_S_S_S_S_S_S_S_S_S_S_S_S_S_S_S_S_S_S_S_S_S_S_S_S_S_S_S_S_S_S_S_S_S_S_S_S_S_S_S_S_S_S_S_S_S_S_S_S_S_S_S_S_S_S_S_S_S_S_S_S_S_S_S_S_S_S_S_S_S_S_S_S_S_S_S_S_S_S_S_S_S_S_S_S_S_S_S_S_S_S_S_S_S_S_S_S_S_S_S_S_S_S_S_S_S_S_S_S_S_S_S_S_S_S_S_S_S_S_S_S_S_S_S_S_S_S_S_S_S_S_S_S_S_S_S_S_S_S_S_S_S_S_S_S_S_S_S_S_S_S_S_S_S_S_S_S_S_S_S_S_S_S_S_S_S_S_S_S_S_S_S_S_S_S_S_S_S_S_S_S_S_S_S_S_S_S_S_S_S_S_S_S_S_S_S_S_S_S_S_S_S_S_S_S_S_S_S_S_S_S_S_S_S_S_S_S_S_S_S_S_S_S__param_450,
	.param .u64 .ptr .align 1 _Z4racePiS_S_S_S_S_S_S_S_S_S_S_S_S_S_S_S_S_S_S_S_S_S_S_S_S_S_S_S_S_S_S_S_S_S_S_S_S_S_S_S_S_S_S_S_S_S_S_S_S_S_S_S_S_S_S_S_S_S_S_S_S_S_S_S_S_S_S_S_S_S_S_S_S_S_S_S_S_S_S_S_S_S_S_S_S_S_S_S_S_S_S_S_S_S_S_S_S_S_S_S_S_S_S_S_S_S_S_S_S_S_S_S_S_S_S_S_S_S_S_S_S_S_S_S_S_S_S_S_S_S_S_S_S_S_S_S_S_S_S_S_S_S_S_S_S_S_S_S_S_S_S_S_S_S_S_S_S_S_S_S_S_S_S_S_S_S_S_S_S_S_S_S_S_S_S_S_S_S_S_S_S_S_S_S_S_S_S_S_S_S_S_S_S_S_S_S_S_S_S_S_S_S_S_S_S_S_S_S_S_S_S_S_S_S_S_S_S_S_S_S_S_S_S_S_S_S_S_S_S_S_S_S_S_S_S_S_S_S_S_S_S_S_S_S_S_S_S_S_S_S_S_S_S_S_S_S_S_S_S_S_S_S_S_S_S_S_S_S_S_S_S_S_S_S_S_S_S_S_S_S_S_S_S_S_S_S_S_S_S_S_S_S_S_S_S_S_S_S_S_S_S_S_S_S_S_S_S_S_S_S_S_S_S_S_S_S_S_S_S_S_S_S_S_S_S_S_S_S_S_S_S_S_S_S_S_S_S_S_S_S_S_S_S_S_S_S_S_S_S_S_S_S_S_S_S_S_S_S_S_S_S_S_S_S_S_S_S_S_S_S_S_S_S_S_S_S_S_S_S_S_S_S_S_S_S_S_S_S_S_S_S_S_S_S_S_S_S_S_S_S_S_S_S_S_S_S_S_S_S_S_S_S_S_S_S_S_S_S_S_S_S_S_S_S_S_S_S_S_S_S_S_S_S_S_S_S_S_S_S_S_S_S_S_S_S_S_S_S_S_S_S_S_S_S_S_S_S_S_S_S_S_S_S_S_S_S_S_S_S_S_S_S_S_S_S_S_S_S_S_S_S_S_S_S_S_S_S_S_S_S_S_S_S_S_S_S_S_S_S_S_S_S_S_S_S_S_S_S_S_S_S__param_451,
	.param .u64 .ptr .align 1 _Z4racePiS_S_S_S_S_S_S_S_S_S_S_S_S_S_S_S_S_S_S_S_S_S_S_S_S_S_S_S_S_S_S_S_S_S_S_S_S_S_S_S_S_S_S_S_S_S_S_S_S_S_S_S_S_S_S_S_S_S_S_S_S_S_S_S_S_S_S_S_S_S_S_S_S_S_S_S_S_S_S_S_S_S_S_S_S_S_S_S_S_S_S_S_S_S_S_S_S_S_S_S_S_S_S_S_S_S_S_S_S_S_S_S_S_S_S_S_S_S_S_S_S_S_S_S_S_S_S_S_S_S_S_S_S_S_S_S_S_S_S_S_S_S_S_S_S_S_S_S_S_S_S_S_S_S_S_S_S_S_S_S_S_S_S_S_S_S_S_S_S_S_S_S_S_S_S_S_S_S_S_S_S_S_S_S_S_S_S_S_S_S_S_S_S_S_S_S_S_S_S_S_S_S_S_S_S_S_S_S_S_S_S_S_S_S_S_S_S_S_S_S_S_S_S_S_S_S_S_S_S_S_S_S_S_S_S_S_S_S_S_S_S_S_S_S_S_S_S_S_S_S_S_S_S_S_S_S_S_S_S_S_S_S_S_S_S_S_S_S_S_S_S_S_S_S_S_S_S_S_S_S_S_S_S_S_S_S_S_S_S_S_S_S_S_S_S_S_S_S_S_S_S_S_S_S_S_S_S_S_S_S_S_S_S_S_S_S_S_S_S_S_S_S_S_S_S_S_S_S_S_S_S_S_S_S_S_S_S_S_S_S_S_S_S_S_S_S_S_S_S_S_S_S_S_S_S_S_S_S_S_S_S_S_S_S_S_S_S_S_S_S_S_S_S_S_S_S_S_S_S_S_S_S_S_S_S_S_S_S_S_S_S_S_S_S_S_S_S_S_S_S_S_S_S_S_S_S_S_S_S_S_S_S_S_S_S_S_S_S_S_S_S_S_S_S_S_S_S_S_S_S_S_S_S_S_S_S_S_S_S_S_S_S_S_S_S_S_S_S_S_S_S_S_S_S_S_S_S_S_S_S_S_S_S_S_S_S_S_S_S_S_S_S_S_S_S_S_S_S_S_S_S_S_S_S_S_S_S_S_S_S_S_S_S_S_S_S_S_S_S_S_S_S_S_S_S_S_S_S_S_S_S__param_452,
	.param .u64 .ptr .align 1 _Z4racePiS_S_S_S_S_S_S_S_S_S_S_S_S_S_S_S_S_S_S_S_S_S_S_S_S_S_S_S_S_S_S_S_S_S_S_S_S_S_S_S_S_S_S_S_S_S_S_S_S_S_S_S_S_S_S_S_S_S_S_S_S_S_S_S_S_S_S_S_S_S_S_S_S_S_S_S_S_S_S_S_S_S_S_S_S_S_S_S_S_S_S_S_S_S_S_S_S_S_S_S_S_S_S_S_S_S_S_S_S_S_S_S_S_S_S_S_S_S_S_S_S_S_S_S_S_S_S_S_S_S_S_S_S_S_S_S_S_S_S_S_S_S_S_S_S_S_S_S_S_S_S_S_S_S_S_S_S_S_S_S_S_S_S_S_S_S_S_S_S_S_S_S_S_S_S_S_S_S_S_S_S_S_S_S_S_S_S_S_S_S_S_S_S_S_S_S_S_S_S_S_S_S_S_S_S_S_S_S_S_S_S_S_S_S_S_S_S_S_S_S_S_S_S_S_S_S_S_S_S_S_S_S_S_S_S_S_S_S_S_S_S_S_S_S_S_S_S_S_S_S_S_S_S_S_S_S_S_S_S_S_S_S_S_S_S_S_S_S_S_S_S_S_S_S_S_S_S_S_S_S_S_S_S_S_S_S_S_S_S_S_S_S_S_S_S_S_S_S_S_S_S_S_S_S_S_S_S_S_S_S_S_S_S_S_S_S_S_S_S_S_S_S_S_S_S_S_S_S_S_S_S_S_S_S_S_S_S_S_S_S_S_S_S_S_S_S_S_S_S_S_S_S_S_S_S_S_S_S_S_S_S_S_S_S_S_S_S_S_S_S_S_S_S_S_S_S_S_S_S_S_S_S_S_S_S_S_S_S_S_S_S_S_S_S_S_S_S_S_S_S_S_S_S_S_S_S_S_S_S_S_S_S_S_S_S_S_S_S_S_S_S_S_S_S_S_S_S_S_S_S_S_S_S_S_S_S_S_S_S_S_S_S_S_S_S_S_S_S_S_S_S_S_S_S_S_S_S_S_S_S_S_S_S_S_S_S_S_S_S_S_S_S_S_S_S_S_S_S_S_S_S_S_S_S_S_S_S_S_S_S_S_S_S_S_S_S_S_S_S_S_S_S_S_S_S_S_S_S_S_S_S__param_453,
	.param .u64 .ptr .align 1 _Z4racePiS_S_S_S_S_S_S_S_S_S_S_S_S_S_S_S_S_S_S_S_S_S_S_S_S_S_S_S_S_S_S_S_S_S_S_S_S_S_S_S_S_S_S_S_S_S_S_S_S_S_S_S_S_S_S_S_S_S_S_S_S_S_S_S_S_S_S_S_S_S_S_S_S_S_S_S_S_S_S_S_S_S_S_S_S_S_S_S_S_S_S_S_S_S_S_S_S_S_S_S_S_S_S_S_S_S_S_S_S_S_S_S_S_S_S_S_S_S_S_S_S_S_S_S_S_S_S_S_S_S_S_S_S_S_S_S_S_S_S_S_S_S_S_S_S_S_S_S_S_S_S_S_S_S_S_S_S_S_S_S_S_S_S_S_S_S_S_S_S_S_S_S_S_S_S_S_S_S_S_S_S_S_S_S_S_S_S_S_S_S_S_S_S_S_S_S_S_S_S_S_S_S_S_S_S_S_S_S_S_S_S_S_S_S_S_S_S_S_S_S_S_S_S_S_S_S_S_S_S_S_S_S_S_S_S_S_S_S_S_S_S_S_S_S_S_S_S_S_S_S_S_S_S_S_S_S_S_S_S_S_S_S_S_S_S_S_S_S_S_S_S_S_S_S_S_S_S_S_S_S_S_S_S_S_S_S_S_S_S_S_S_S_S_S_S_S_S_S_S_S_S_S_S_S_S_S_S_S_S_S_S_S_S_S_S_S_S_S_S_S_S_S_S_S_S_S_S_S_S_S_S_S_S_S_S_S_S_S_S_S_S_S_S_S_S_S_S_S_S_S_S_S_S_S_S_S_S_S_S_S_S_S_S_S_S_S_S_S_S_S_S_S_S_S_S_S_S_S_S_S_S_S_S_S_S_S_S_S_S_S_S_S_S_S_S_S_S_S_S_S_S_S_S_S_S_S_S_S_S_S_S_S_S_S_S_S_S_S_S_S_S_S_S_S_S_S_S_S_S_S_S_S_S_S_S_S_S_S_S_S_S_S_S_S_S_S_S_S_S_S_S_S_S_S_S_S_S_S_S_S_S_S_S_S_S_S_S_S_S_S_S_S_S_S_S_S_S_S_S_S_S_S_S_S_S_S_S_S_S_S_S_S_S_S_S_S_S_S_S_S_S_S_S_S_S_S_S_S_S_S_S__param_454,
	.param .u64 .ptr .align 1 _Z4racePiS_S_S_S_S_S_S_S_S_S_S_S_S_S_S_S_S_S_S_S_S_S_S_S_S_S_S_S_S_S_S_S_S_S_S_S_S_S_S_S_S_S_S_S_S_S_S_S_S_S_S_S_S_S_S_S_S_S_S_S_S_S_S_S_S_S_S_S_S_S_S_S_S_S_S_S_S_S_S_S_S_S_S_S_S_S_S_S_S_S_S_S_S_S_S_S_S_S_S_S_S_S_S_S_S_S_S_S_S_S_S_S_S_S_S_S_S_S_S_S_S_S_S_S_S_S_S_S_S_S_S_S_S_S_S_S_S_S_S_S_S_S_S_S_S_S_S_S_S_S_S_S_S_S_S_S_S_S_S_S_S_S_S_S_S_S_S_S_S_S_S_S_S_S_S_S_S_S_S_S_S_S_S_S_S_S_S_S_S_S_S_S_S_S_S_S_S_S_S_S_S_S_S_S_S_S_S_S_S_S_S_S_S_S_S_S_S_S_S_S_S_S_S_S_S_S_S_S_S_S_S_S_S_S_S_S_S_S_S_S_S_S_S_S_S_S_S_S_S_S_S_S_S_S_S_S_S_S_S_S_S_S_S_S_S_S_S_S_S_S_S_S_S_S_S_S_S_S_S_S_S_S_S_S_S_S_S_S_S_S_S_S_S_S_S_S_S_S_S_S_S_S_S_S_S_S_S_S_S_S_S_S_S_S_S_S_S_S_S_S_S_S_S_S_S_S_S_S_S_S_S_S_S_S_S_S_S_S_S_S_S_S_S_S_S_S_S_S_S_S_S_S_S_S_S_S_S_S_S_S_S_S_S_S_S_S_S_S_S_S_S_S_S_S_S_S_S_S_S_S_S_S_S_S_S_S_S_S_S_S_S_S_S_S_S_S_S_S_S_S_S_S_S_S_S_S_S_S_S_S_S_S_S_S_S_S_S_S_S_S_S_S_S_S_S_S_S_S_S_S_S_S_S_S_S_S_S_S_S_S_S_S_S_S_S_S_S_S_S_S_S_S_S_S_S_S_S_S_S_S_S_S_S_S_S_S_S_S_S_S_S_S_S_S_S_S_S_S_S_S_S_S_S_S_S_S_S_S_S_S_S_S_S_S_S_S_S_S_S_S_S_S_S_S_S_S_S_S_S_S_S__param_455,
	.param .u64 .ptr .align 1 _Z4racePiS_S_S_S_S_S_S_S_S_S_S_S_S_S_S_S_S_S_S_S_S_S_S_S_S_S_S_S_S_S_S_S_S_S_S_S_S_S_S_S_S_S_S_S_S_S_S_S_S_S_S_S_S_S_S_S_S_S_S_S_S_S_S_S_S_S_S_S_S_S_S_S_S_S_S_S_S_S_S_S_S_S_S_S_S_S_S_S_S_S_S_S_S_S_S_S_S_S_S_S_S_S_S_S_S_S_S_S_S_S_S_S_S_S_S_S_S_S_S_S_S_S_S_S_S_S_S_S_S_S_S_S_S_S_S_S_S_S_S_S_S_S_S_S_S_S_S_S_S_S_S_S_S_S_S_S_S_S_S_S_S_S_S_S_S_S_S_S_S_S_S_S_S_S_S_S_S_S_S_S_S_S_S_S_S_S_S_S_S_S_S_S_S_S_S_S_S_S_S_S_S_S_S_S_S_S_S_S_S_S_S_S_S_S_S_S_S_S_S_S_S_S_S_S_S_S_S_S_S_S_S_S_S_S_S_S_S_S_S_S_S_S_S_S_S_S_S_S_S_S_S_S_S_S_S_S_S_S_S_S_S_S_S_S_S_S_S_S_S_S_S_S_S_S_S_S_S_S_S_S_S_S_S_S_S_S_S_S_S_S_S_S_S_S_S_S_S_S_S_S_S_S_S_S_S_S_S_S_S_S_S_S_S_S_S_S_S_S_S_S_S_S_S_S_S_S_S_S_S_S_S_S_S_S_S_S_S_S_S_S_S_S_S_S_S_S_S_S_S_S_S_S_S_S_S_S_S_S_S_S_S_S_S_S_S_S_S_S_S_S_S_S_S_S_S_S_S_S_S_S_S_S_S_S_S_S_S_S_S_S_S_S_S_S_S_S_S_S_S_S_S_S_S_S_S_S_S_S_S_S_S_S_S_S_S_S_S_S_S_S_S_S_S_S_S_S_S_S_S_S_S_S_S_S_S_S_S_S_S_S_S_S_S_S_S_S_S_S_S_S_S_S_S_S_S_S_S_S_S_S_S_S_S_S_S_S_S_S_S_S_S_S_S_S_S_S_S_S_S_S_S_S_S_S_S_S_S_S_S_S_S_S_S_S_S_S_S_S_S_S_S_S_S_S_S_S_S_S_S_S_S__param_456,
	.param .u64 .ptr .align 1 _Z4racePiS_S_S_S_S_S_S_S_S_S_S_S_S_S_S_S_S_S_S_S_S_S_S_S_S_S_S_S_S_S_S_S_S_S_S_S_S_S_S_S_S_S_S_S_S_S_S_S_S_S_S_S_S_S_S_S_S_S_S_S_S_S_S_S_S_S_S_S_S_S_S_S_S_S_S_S_S_S_S_S_S_S_S_S_S_S_S_S_S_S_S_S_S_S_S_S_S_S_S_S_S_S_S_S_S_S_S_S_S_S_S_S_S_S_S_S_S_S_S_S_S_S_S_S_S_S_S_S_S_S_S_S_S_S_S_S_S_S_S_S_S_S_S_S_S_S_S_S_S_S_S_S_S_S_S_S_S_S_S_S_S_S_S_S_S_S_S_S_S_S_S_S_S_S_S_S_S_S_S_S_S_S_S_S_S_S_S_S_S_S_S_S_S_S_S_S_S_S_S_S_S_S_S_S_S_S_S_S_S_S_S_S_S_S_S_S_S_S_S_S_S_S_S_S_S_S_S_S_S_S_S_S_S_S_S_S_S_S_S_S_S_S_S_S_S_S_S_S_S_S_S_S_S_S_S_S_S_S_S_S_S_S_S_S_S_S_S_S_S_S_S_S_S_S_S_S_S_S_S_S_S_S_S_S_S_S_S_S_S_S_S_S_S_S_S_S_S_S_S_S_S_S_S_S_S_S_S_S_S_S_S_S_S_S_S_S_S_S_S_S_S_S_S_S_S_S_S_S_S_S_S_S_S_S_S_S_S_S_S_S_S_S_S_S_S_S_S_S_S_S_S_S_S_S_S_S_S_S_S_S_S_S_S_S_S_S_S_S_S_S_S_S_S_S_S_S_S_S_S_S_S_S_S_S_S_S_S_S_S_S_S_S_S_S_S_S_S_S_S_S_S_S_S_S_S_S_S_S_S_S_S_S_S_S_S_S_S_S_S_S_S_S_S_S_S_S_S_S_S_S_S_S_S_S_S_S_S_S_S_S_S_S_S_S_S_S_S_S_S_S_S_S_S_S_S_S_S_S_S_S_S_S_S_S_S_S_S_S_S_S_S_S_S_S_S_S_S_S_S_S_S_S_S_S_S_S_S_S_S_S_S_S_S_S_S_S_S_S_S_S_S_S_S_S_S_S_S_S_S_S_S__param_457,
	.param .u64 .ptr .align 1 _Z4racePiS_S_S_S_S_S_S_S_S_S_S_S_S_S_S_S_S_S_S_S_S_S_S_S_S_S_S_S_S_S_S_S_S_S_S_S_S_S_S_S_S_S_S_S_S_S_S_S_S_S_S_S_S_S_S_S_S_S_S_S_S_S_S_S_S_S_S_S_S_S_S_S_S_S_S_S_S_S_S_S_S_S_S_S_S_S_S_S_S_S_S_S_S_S_S_S_S_S_S_S_S_S_S_S_S_S_S_S_S_S_S_S_S_S_S_S_S_S_S_S_S_S_S_S_S_S_S_S_S_S_S_S_S_S_S_S_S_S_S_S_S_S_S_S_S_S_S_S_S_S_S_S_S_S_S_S_S_S_S_S_S_S_S_S_S_S_S_S_S_S_S_S_S_S_S_S_S_S_S_S_S_S_S_S_S_S_S_S_S_S_S_S_S_S_S_S_S_S_S_S_S_S_S_S_S_S_S_S_S_S_S_S_S_S_S_S_S_S_S_S_S_S_S_S_S_S_S_S_S_S_S_S_S_S_S_S_S_S_S_S_S_S_S_S_S_S_S_S_S_S_S_S_S_S_S_S_S_S_S_S_S_S_S_S_S_S_S_S_S_S_S_S_S_S_S_S_S_S_S_S_S_S_S_S_S_S_S_S_S_S_S_S_S_S_S_S_S_S_S_S_S_S_S_S_S_S_S_S_S_S_S_S_S_S_S_S_S_S_S_S_S_S_S_S_S_S_S_S_S_S_S_S_S_S_S_S_S_S_S_S_S_S_S_S_S_S_S_S_S_S_S_S_S_S_S_S_S_S_S_S_S_S_S_S_S_S_S_S_S_S_S_S_S_S_S_S_S_S_S_S_S_S_S_S_S_S_S_S_S_S_S_S_S_S_S_S_S_S_S_S_S_S_S_S_S_S_S_S_S_S_S_S_S_S_S_S_S_S_S_S_S_S_S_S_S_S_S_S_S_S_S_S_S_S_S_S_S_S_S_S_S_S_S_S_S_S_S_S_S_S_S_S_S_S_S_S_S_S_S_S_S_S_S_S_S_S_S_S_S_S_S_S_S_S_S_S_S_S_S_S_S_S_S_S_S_S_S_S_S_S_S_S_S_S_S_S_S_S_S_S_S_S_S_S_S_S_S_S_S_S_S__param_458,
	.param .u64 .ptr .align 1 _Z4racePiS_S_S_S_S_S_S_S_S_S_S_S_S_S_S_S_S_S_S_S_S_S_S_S_S_S_S_S_S_S_S_S_S_S_S_S_S_S_S_S_S_S_S_S_S_S_S_S_S_S_S_S_S_S_S_S_S_S_S_S_S_S_S_S_S_S_S_S_S_S_S_S_S_S_S_S_S_S_S_S_S_S_S_S_S_S_S_S_S_S_S_S_S_S_S_S_S_S_S_S_S_S_S_S_S_S_S_S_S_S_S_S_S_S_S_S_S_S_S_S_S_S_S_S_S_S_S_S_S_S_S_S_S_S_S_S_S_S_S_S_S_S_S_S_S_S_S_S_S_S_S_S_S_S_S_S_S_S_S_S_S_S_S_S_S_S_S_S_S_S_S_S_S_S_S_S_S_S_S_S_S_S_S_S_S_S_S_S_S_S_S_S_S_S_S_S_S_S_S_S_S_S_S_S_S_S_S_S_S_S_S_S_S_S_S_S_S_S_S_S_S_S_S_S_S_S_S_S_S_S_S_S_S_S_S_S_S_S_S_S_S_S_S_S_S_S_S_S_S_S_S_S_S_S_S_S_S_S_S_S_S_S_S_S_S_S_S_S_S_S_S_S_S_S_S_S_S_S_S_S_S_S_S_S_S_S_S_S_S_S_S_S_S_S_S_S_S_S_S_S_S_S_S_S_S_S_S_S_S_S_S_S_S_S_S_S_S_S_S_S_S_S_S_S_S_S_S_S_S_S_S_S_S_S_S_S_S_S_S_S_S_S_S_S_S_S_S_S_S_S_S_S_S_S_S_S_S_S_S_S_S_S_S_S_S_S_S_S_S_S_S_S_S_S_S_S_S_S_S_S_S_S_S_S_S_S_S_S_S_S_S_S_S_S_S_S_S_S_S_S_S_S_S_S_S_S_S_S_S_S_S_S_S_S_S_S_S_S_S_S_S_S_S_S_S_S_S_S_S_S_S_S_S_S_S_S_S_S_S_S_S_S_S_S_S_S_S_S_S_S_S_S_S_S_S_S_S_S_S_S_S_S_S_S_S_S_S_S_S_S_S_S_S_S_S_S_S_S_S_S_S_S_S_S_S_S_S_S_S_S_S_S_S_S_S_S_S_S_S_S_S_S_S_S_S_S_S_S_S_S_S__param_459,
	.param .u64 .ptr .align 1 _Z4racePiS_S_S_S_S_S_S_S_S_S_S_S_S_S_S_S_S_S_S_S_S_S_S_S_S_S_S_S_S_S_S_S_S_S_S_S_S_S_S_S_S_S_S_S_S_S_S_S_S_S_S_S_S_S_S_S_S_S_S_S_S_S_S_S_S_S_S_S_S_S_S_S_S_S_S_S_S_S_S_S_S_S_S_S_S_S_S_S_S_S_S_S_S_S_S_S_S_S_S_S_S_S_S_S_S_S_S_S_S_S_S_S_S_S_S_S_S_S_S_S_S_S_S_S_S_S_S_S_S_S_S_S_S_S_S_S_S_S_S_S_S_S_S_S_S_S_S_S_S_S_S_S_S_S_S_S_S_S_S_S_S_S_S_S_S_S_S_S_S_S_S_S_S_S_S_S_S_S_S_S_S_S_S_S_S_S_S_S_S_S_S_S_S_S_S_S_S_S_S_S_S_S_S_S_S_S_S_S_S_S_S_S_S_S_S_S_S_S_S_S_S_S_S_S_S_S_S_S_S_S_S_S_S_S_S_S_S_S_S_S_S_S_S_S_S_S_S_S_S_S_S_S_S_S_S_S_S_S_S_S_S_S_S_S_S_S_S_S_S_S_S_S_S_S_S_S_S_S_S_S_S_S_S_S_S_S_S_S_S_S_S_S_S_S_S_S_S_S_S_S_S_S_S_S_S_S_S_S_S_S_S_S_S_S_S_S_S_S_S_S_S_S_S_S_S_S_S_S_S_S_S_S_S_S_S_S_S_S_S_S_S_S_S_S_S_S_S_S_S_S_S_S_S_S_S_S_S_S_S_S_S_S_S_S_S_S_S_S_S_S_S_S_S_S_S_S_S_S_S_S_S_S_S_S_S_S_S_S_S_S_S_S_S_S_S_S_S_S_S_S_S_S_S_S_S_S_S_S_S_S_S_S_S_S_S_S_S_S_S_S_S_S_S_S_S_S_S_S_S_S_S_S_S_S_S_S_S_S_S_S_S_S_S_S_S_S_S_S_S_S_S_S_S_S_S_S_S_S_S_S_S_S_S_S_S_S_S_S_S_S_S_S_S_S_S_S_S_S_S_S_S_S_S_S_S_S_S_S_S_S_S_S_S_S_S_S_S_S_S_S_S_S_S_S_S_S_S_S_S_S_S__param_460,
	.param .u64 .ptr .align 1 _Z4racePiS_S_S_S_S_S_S_S_S_S_S_S_S_S_S_S_S_S_S_S_S_S_S_S_S_S_S_S_S_S_S_S_S_S_S_S_S_S_S_S_S_S_S_S_S_S_S_S_S_S_S_S_S_S_S_S_S_S_S_S_S_S_S_S_S_S_S_S_S_S_S_S_S_S_S_S_S_S_S_S_S_S_S_S_S_S_S_S_S_S_S_S_S_S_S_S_S_S_S_S_S_S_S_S_S_S_S_S_S_S_S_S_S_S_S_S_S_S_S_S_S_S_S_S_S_S_S_S_S_S_S_S_S_S_S_S_S_S_S_S_S_S_S_S_S_S_S_S_S_S_S_S_S_S_S_S_S_S_S_S_S_S_S_S_S_S_S_S_S_S_S_S_S_S_S_S_S_S_S_S_S_S_S_S_S_S_S_S_S_S_S_S_S_S_S_S_S_S_S_S_S_S_S_S_S_S_S_S_S_S_S_S_S_S_S_S_S_S_S_S_S_S_S_S_S_S_S_S_S_S_S_S_S_S_S_S_S_S_S_S_S_S_S_S_S_S_S_S_S_S_S_S_S_S_S_S_S_S_S_S_S_S_S_S_S_S_S_S_S_S_S_S_S_S_S_S_S_S_S_S_S_S_S_S_S_S_S_S_S_S_S_S_S_S_S_S_S_S_S_S_S_S_S_S_S_S_S_S_S_S_S_S_S_S_S_S_S_S_S_S_S_S_S_S_S_S_S_S_S_S_S_S_S_S_S_S_S_S_S_S_S_S_S_S_S_S_S_S_S_S_S_S_S_S_S_S_S_S_S_S_S_S_S_S_S_S_S_S_S_S_S_S_S_S_S_S_S_S_S_S_S_S_S_S_S_S_S_S_S_S_S_S_S_S_S_S_S_S_S_S_S_S_S_S_S_S_S_S_S_S_S_S_S_S_S_S_S_S_S_S_S_S_S_S_S_S_S_S_S_S_S_S_S_S_S_S_S_S_S_S_S_S_S_S_S_S_S_S_S_S_S_S_S_S_S_S_S_S_S_S_S_S_S_S_S_S_S_S_S_S_S_S_S_S_S_S_S_S_S_S_S_S_S_S_S_S_S_S_S_S_S_S_S_S_S_S_S_S_S_S_S_S_S_S_S_S_S_S_S_S_S__param_461,
	.param .u64 .ptr .align 1 _Z4racePiS_S_S_S_S_S_S_S_S_S_S_S_S_S_S_S_S_S_S_S_S_S_S_S_S_S_S_S_S_S_S_S_S_S_S_S_S_S_S_S_S_S_S_S_S_S_S_S_S_S_S_S_S_S_S_S_S_S_S_S_S_S_S_S_S_S_S_S_S_S_S_S_S_S_S_S_S_S_S_S_S_S_S_S_S_S_S_S_S_S_S_S_S_S_S_S_S_S_S_S_S_S_S_S_S_S_S_S_S_S_S_S_S_S_S_S_S_S_S_S_S_S_S_S_S_S_S_S_S_S_S_S_S_S_S_S_S_S_S_S_S_S_S_S_S_S_S_S_S_S_S_S_S_S_S_S_S_S_S_S_S_S_S_S_S_S_S_S_S_S_S_S_S_S_S_S_S_S_S_S_S_S_S_S_S_S_S_S_S_S_S_S_S_S_S_S_S_S_S_S_S_S_S_S_S_S_S_S_S_S_S_S_S_S_S_S_S_S_S_S_S_S_S_S_S_S_S_S_S_S_S_S_S_S_S_S_S_S_S_S_S_S_S_S_S_S_S_S_S_S_S_S_S_S_S_S_S_S_S_S_S_S_S_S_S_S_S_S_S_S_S_S_S_S_S_S_S_S_S_S_S_S_S_S_S_S_S_S_S_S_S_S_S_S_S_S_S_S_S_S_S_S_S_S_S_S_S_S_S_S_S_S_S_S_S_S_S_S_S_S_S_S_S_S_S_S_S_S_S_S_S_S_S_S_S_S_S_S_S_S_S_S_S_S_S_S_S_S_S_S_S_S_S_S_S_S_S_S_S_S_S_S_S_S_S_S_S_S_S_S_S_S_S_S_S_S_S_S_S_S_S_S_S_S_S_S_S_S_S_S_S_S_S_S_S_S_S_S_S_S_S_S_S_S_S_S_S_S_S_S_S_S_S_S_S_S_S_S_S_S_S_S_S_S_S_S_S_S_S_S_S_S_S_S_S_S_S_S_S_S_S_S_S_S_S_S_S_S_S_S_S_S_S_S_S_S_S_S_S_S_S_S_S_S_S_S_S_S_S_S_S_S_S_S_S_S_S_S_S_S_S_S_S_S_S_S_S_S_S_S_S_S_S_S_S_S_S_S_S_S_S_S_S_S_S_S_S_S_S_S_S__param_462,
	.param .u64 .ptr .align 1 _Z4racePiS_S_S_S_S_S_S_S_S_S_S_S_S_S_S_S_S_S_S_S_S_S_S_S_S_S_S_S_S_S_S_S_S_S_S_S_S_S_S_S_S_S_S_S_S_S_S_S_S_S_S_S_S_S_S_S_S_S_S_S_S_S_S_S_S_S_S_S_S_S_S_S_S_S_S_S_S_S_S_S_S_S_S_S_S_S_S_S_S_S_S_S_S_S_S_S_S_S_S_S_S_S_S_S_S_S_S_S_S_S_S_S_S_S_S_S_S_S_S_S_S_S_S_S_S_S_S_S_S_S_S_S_S_S_S_S_S_S_S_S_S_S_S_S_S_S_S_S_S_S_S_S_S_S_S_S_S_S_S_S_S_S_S_S_S_S_S_S_S_S_S_S_S_S_S_S_S_S_S_S_S_S_S_S_S_S_S_S_S_S_S_S_S_S_S_S_S_S_S_S_S_S_S_S_S_S_S_S_S_S_S_S_S_S_S_S_S_S_S_S_S_S_S_S_S_S_S_S_S_S_S_S_S_S_S_S_S_S_S_S_S_S_S_S_S_S_S_S_S_S_S_S_S_S_S_S_S_S_S_S_S_S_S_S_S_S_S_S_S_S_S_S_S_S_S_S_S_S_S_S_S_S_S_S_S_S_S_S_S_S_S_S_S_S_S_S_S_S_S_S_S_S_S_S_S_S_S_S_S_S_S_S_S_S_S_S_S_S_S_S_S_S_S_S_S_S_S_S_S_S_S_S_S_S_S_S_S_S_S_S_S_S_S_S_S_S_S_S_S_S_S_S_S_S_S_S_S_S_S_S_S_S_S_S_S_S_S_S_S_S_S_S_S_S_S_S_S_S_S_S_S_S_S_S_S_S_S_S_S_S_S_S_S_S_S_S_S_S_S_S_S_S_S_S_S_S_S_S_S_S_S_S_S_S_S_S_S_S_S_S_S_S_S_S_S_S_S_S_S_S_S_S_S_S_S_S_S_S_S_S_S_S_S_S_S_S_S_S_S_S_S_S_S_S_S_S_S_S_S_S_S_S_S_S_S_S_S_S_S_S_S_S_S_S_S_S_S_S_S_S_S_S_S_S_S_S_S_S_S_S_S_S_S_S_S_S_S_S_S_S_S_S_S_S_S_S_S_S_S_S_S__param_463,
	.param .u64 .ptr .align 1 _Z4racePiS_S_S_S_S_S_S_S_S_S_S_S_S_S_S_S_S_S_S_S_S_S_S_S_S_S_S_S_S_S_S_S_S_S_S_S_S_S_S_S_S_S_S_S_S_S_S_S_S_S_S_S_S_S_S_S_S_S_S_S_S_S_S_S_S_S_S_S_S_S_S_S_S_S_S_S_S_S_S_S_S_S_S_S_S_S_S_S_S_S_S_S_S_S_S_S_S_S_S_S_S_S_S_S_S_S_S_S_S_S_S_S_S_S_S_S_S_S_S_S_S_S_S_S_S_S_S_S_S_S_S_S_S_S_S_S_S_S_S_S_S_S_S_S_S_S_S_S_S_S_S_S_S_S_S_S_S_S_S_S_S_S_S_S_S_S_S_S_S_S_S_S_S_S_S_S_S_S_S_S_S_S_S_S_S_S_S_S_S_S_S_S_S_S_S_S_S_S_S_S_S_S_S_S_S_S_S_S_S_S_S_S_S_S_S_S_S_S_S_S_S_S_S_S_S_S_S_S_S_S_S_S_S_S_S_S_S_S_S_S_S_S_S_S_S_S_S_S_S_S_S_S_S_S_S_S_S_S_S_S_S_S_S_S_S_S_S_S_S_S_S_S_S_S_S_S_S_S_S_S_S_S_S_S_S_S_S_S_S_S_S_S_S_S_S_S_S_S_S_S_S_S_S_S_S_S_S_S_S_S_S_S_S_S_S_S_S_S_S_S_S_S_S_S_S_S_S_S_S_S_S_S_S_S_S_S_S_S_S_S_S_S_S_S_S_S_S_S_S_S_S_S_S_S_S_S_S_S_S_S_S_S_S_S_S_S_S_S_S_S_S_S_S_S_S_S_S_S_S_S_S_S_S_S_S_S_S_S_S_S_S_S_S_S_S_S_S_S_S_S_S_S_S_S_S_S_S_S_S_S_S_S_S_S_S_S_S_S_S_S_S_S_S_S_S_S_S_S_S_S_S_S_S_S_S_S_S_S_S_S_S_S_S_S_S_S_S_S_S_S_S_S_S_S_S_S_S_S_S_S_S_S_S_S_S_S_S_S_S_S_S_S_S_S_S_S_S_S_S_S_S_S_S_S_S_S_S_S_S_S_S_S_S_S_S_S_S_S_S_S_S_S_S_S_S_S_S_S_S_S_S__param_464,
	.param .u64 .ptr .align 1 _Z4racePiS_S_S_S_S_S_S_S_S_S_S_S_S_S_S_S_S_S_S_S_S_S_S_S_S_S_S_S_S_S_S_S_S_S_S_S_S_S_S_S_S_S_S_S_S_S_S_S_S_S_S_S_S_S_S_S_S_S_S_S_S_S_S_S_S_S_S_S_S_S_S_S_S_S_S_S_S_S_S_S_S_S_S_S_S_S_S_S_S_S_S_S_S_S_S_S_S_S_S_S_S_S_S_S_S_S_S_S_S_S_S_S_S_S_S_S_S_S_S_S_S_S_S_S_S_S_S_S_S_S_S_S_S_S_S_S_S_S_S_S_S_S_S_S_S_S_S_S_S_S_S_S_S_S_S_S_S_S_S_S_S_S_S_S_S_S_S_S_S_S_S_S_S_S_S_S_S_S_S_S_S_S_S_S_S_S_S_S_S_S_S_S_S_S_S_S_S_S_S_S_S_S_S_S_S_S_S_S_S_S_S_S_S_S_S_S_S_S_S_S_S_S_S_S_S_S_S_S_S_S_S_S_S_S_S_S_S_S_S_S_S_S_S_S_S_S_S_S_S_S_S_S_S_S_S_S_S_S_S_S_S_S_S_S_S_S_S_S_S_S_S_S_S_S_S_S_S_S_S_S_S_S_S_S_S_S_S_S_S_S_S_S_S_S_S_S_S_S_S_S_S_S_S_S_S_S_S_S_S_S_S_S_S_S_S_S_S_S_S_S_S_S_S_S_S_S_S_S_S_S_S_S_S_S_S_S_S_S_S_S_S_S_S_S_S_S_S_S_S_S_S_S_S_S_S_S_S_S_S_S_S_S_S_S_S_S_S_S_S_S_S_S_S_S_S_S_S_S_S_S_S_S_S_S_S_S_S_S_S_S_S_S_S_S_S_S_S_S_S_S_S_S_S_S_S_S_S_S_S_S_S_S_S_S_S_S_S_S_S_S_S_S_S_S_S_S_S_S_S_S_S_S_S_S_S_S_S_S_S_S_S_S_S_S_S_S_S_S_S_S_S_S_S_S_S_S_S_S_S_S_S_S_S_S_S_S_S_S_S_S_S_S_S_S_S_S_S_S_S_S_S_S_S_S_S_S_S_S_S_S_S_S_S_S_S_S_S_S_S_S_S_S_S_S_S_S_S_S_S_S_S__param_465,
	.param .u64 .ptr .align 1 _Z4racePiS_S_S_S_S_S_S_S_S_S_S_S_S_S_S_S_S_S_S_S_S_S_S_S_S_S_S_S_S_S_S_S_S_S_S_S_S_S_S_S_S_S_S_S_S_S_S_S_S_S_S_S_S_S_S_S_S_S_S_S_S_S_S_S_S_S_S_S_S_S_S_S_S_S_S_S_S_S_S_S_S_S_S_S_S_S_S_S_S_S_S_S_S_S_S_S_S_S_S_S_S_S_S_S_S_S_S_S_S_S_S_S_S_S_S_S_S_S_S_S_S_S_S_S_S_S_S_S_S_S_S_S_S_S_S_S_S_S_S_S_S_S_S_S_S_S_S_S_S_S_S_S_S_S_S_S_S_S_S_S_S_S_S_S_S_S_S_S_S_S_S_S_S_S_S_S_S_S_S_S_S_S_S_S_S_S_S_S_S_S_S_S_S_S_S_S_S_S_S_S_S_S_S_S_S_S_S_S_S_S_S_S_S_S_S_S_S_S_S_S_S_S_S_S_S_S_S_S_S_S_S_S_S_S_S_S_S_S_S_S_S_S_S_S_S_S_S_S_S_S_S_S_S_S_S_S_S_S_S_S_S_S_S_S_S_S_S_S_S_S_S_S_S_S_S_S_S_S_S_S_S_S_S_S_S_S_S_S_S_S_S_S_S_S_S_S_S_S_S_S_S_S_S_S_S_S_S_S_S_S_S_S_S_S_S_S_S_S_S_S_S_S_S_S_S_S_S_S_S_S_S_S_S_S_S_S_S_S_S_S_S_S_S_S_S_S_S_S_S_S_S_S_S_S_S_S_S_S_S_S_S_S_S_S_S_S_S_S_S_S_S_S_S_S_S_S_S_S_S_S_S_S_S_S_S_S_S_S_S_S_S_S_S_S_S_S_S_S_S_S_S_S_S_S_S_S_S_S_S_S_S_S_S_S_S_S_S_S_S_S_S_S_S_S_S_S_S_S_S_S_S_S_S_S_S_S_S_S_S_S_S_S_S_S_S_S_S_S_S_S_S_S_S_S_S_S_S_S_S_S_S_S_S_S_S_S_S_S_S_S_S_S_S_S_S_S_S_S_S_S_S_S_S_S_S_S_S_S_S_S_S_S_S_S_S_S_S_S_S_S_S_S_S_S_S_S_S_S_S_S_S__param_466,
	.param .u64 .ptr .align 1 _Z4racePiS_S_S_S_S_S_S_S_S_S_S_S_S_S_S_S_S_S_S_S_S_S_S_S_S_S_S_S_S_S_S_S_S_S_S_S_S_S_S_S_S_S_S_S_S_S_S_S_S_S_S_S_S_S_S_S_S_S_S_S_S_S_S_S_S_S_S_S_S_S_S_S_S_S_S_S_S_S_S_S_S_S_S_S_S_S_S_S_S_S_S_S_S_S_S_S_S_S_S_S_S_S_S_S_S_S_S_S_S_S_S_S_S_S_S_S_S_S_S_S_S_S_S_S_S_S_S_S_S_S_S_S_S_S_S_S_S_S_S_S_S_S_S_S_S_S_S_S_S_S_S_S_S_S_S_S_S_S_S_S_S_S_S_S_S_S_S_S_S_S_S_S_S_S_S_S_S_S_S_S_S_S_S_S_S_S_S_S_S_S_S_S_S_S_S_S_S_S_S_S_S_S_S_S_S_S_S_S_S_S_S_S_S_S_S_S_S_S_S_S_S_S_S_S_S_S_S_S_S_S_S_S_S_S_S_S_S_S_S_S_S_S_S_S_S_S_S_S_S_S_S_S_S_S_S_S_S_S_S_S_S_S_S_S_S_S_S_S_S_S_S_S_S_S_S_S_S_S_S_S_S_S_S_S_S_S_S_S_S_S_S_S_S_S_S_S_S_S_S_S_S_S_S_S_S_S_S_S_S_S_S_S_S_S_S_S_S_S_S_S_S_S_S_S_S_S_S_S_S_S_S_S_S_S_S_S_S_S_S_S_S_S_S_S_S_S_S_S_S_S_S_S_S_S_S_S_S_S_S_S_S_S_S_S_S_S_S_S_S_S_S_S_S_S_S_S_S_S_S_S_S_S_S_S_S_S_S_S_S_S_S_S_S_S_S_S_S_S_S_S_S_S_S_S_S_S_S_S_S_S_S_S_S_S_S_S_S_S_S_S_S_S_S_S_S_S_S_S_S_S_S_S_S_S_S_S_S_S_S_S_S_S_S_S_S_S_S_S_S_S_S_S_S_S_S_S_S_S_S_S_S_S_S_S_S_S_S_S_S_S_S_S_S_S_S_S_S_S_S_S_S_S_S_S_S_S_S_S_S_S_S_S_S_S_S_S_S_S_S_S_S_S_S_S_S_S_S_S_S_S_S__param_467,
	.param .u64 .ptr .align 1 _Z4racePiS_S_S_S_S_S_S_S_S_S_S_S_S_S_S_S_S_S_S_S_S_S_S_S_S_S_S_S_S_S_S_S_S_S_S_S_S_S_S_S_S_S_S_S_S_S_S_S_S_S_S_S_S_S_S_S_S_S_S_S_S_S_S_S_S_S_S_S_S_S_S_S_S_S_S_S_S_S_S_S_S_S_S_S_S_S_S_S_S_S_S_S_S_S_S_S_S_S_S_S_S_S_S_S_S_S_S_S_S_S_S_S_S_S_S_S_S_S_S_S_S_S_S_S_S_S_S_S_S_S_S_S_S_S_S_S_S_S_S_S_S_S_S_S_S_S_S_S_S_S_S_S_S_S_S_S_S_S_S_S_S_S_S_S_S_S_S_S_S_S_S_S_S_S_S_S_S_S_S_S_S_S_S_S_S_S_S_S_S_S_S_S_S_S_S_S_S_S_S_S_S_S_S_S_S_S_S_S_S_S_S_S_S_S_S_S_S_S_S_S_S_S_S_S_S_S_S_S_S_S_S_S_S_S_S_S_S_S_S_S_S_S_S_S_S_S_S_S_S_S_S_S_S_S_S_S_S_S_S_S_S_S_S_S_S_S_S_S_S_S_S_S_S_S_S_S_S_S_S_S_S_S_S_S_S_S_S_S_S_S_S_S_S_S_S_S_S_S_S_S_S_S_S_S_S_S_S_S_S_S_S_S_S_S_S_S_S_S_S_S_S_S_S_S_S_S_S_S_S_S_S_S_S_S_S_S_S_S_S_S_S_S_S_S_S_S_S_S_S_S_S_S_S_S_S_S_S_S_S_S_S_S_S_S_S_S_S_S_S_S_S_S_S_S_S_S_S_S_S_S_S_S_S_S_S_S_S_S_S_S_S_S_S_S_S_S_S_S_S_S_S_S_S_S_S_S_S_S_S_S_S_S_S_S_S_S_S_S_S_S_S_S_S_S_S_S_S_S_S_S_S_S_S_S_S_S_S_S_S_S_S_S_S_S_S_S_S_S_S_S_S_S_S_S_S_S_S_S_S_S_S_S_S_S_S_S_S_S_S_S_S_S_S_S_S_S_S_S_S_S_S_S_S_S_S_S_S_S_S_S_S_S_S_S_S_S_S_S_S_S_S_S_S_S_S_S_S_S_S_S_S__param_468,
	.param .u64 .ptr .align 1 _Z4racePiS_S_S_S_S_S_S_S_S_S_S_S_S_S_S_S_S_S_S_S_S_S_S_S_S_S_S_S_S_S_S_S_S_S_S_S_S_S_S_S_S_S_S_S_S_S_S_S_S_S_S_S_S_S_S_S_S_S_S_S_S_S_S_S_S_S_S_S_S_S_S_S_S_S_S_S_S_S_S_S_S_S_S_S_S_S_S_S_S_S_S_S_S_S_S_S_S_S_S_S_S_S_S_S_S_S_S_S_S_S_S_S_S_S_S_S_S_S_S_S_S_S_S_S_S_S_S_S_S_S_S_S_S_S_S_S_S_S_S_S_S_S_S_S_S_S_S_S_S_S_S_S_S_S_S_S_S_S_S_S_S_S_S_S_S_S_S_S_S_S_S_S_S_S_S_S_S_S_S_S_S_S_S_S_S_S_S_S_S_S_S_S_S_S_S_S_S_S_S_S_S_S_S_S_S_S_S_S_S_S_S_S_S_S_S_S_S_S_S_S_S_S_S_S_S_S_S_S_S_S_S_S_S_S_S_S_S_S_S_S_S_S_S_S_S_S_S_S_S_S_S_S_S_S_S_S_S_S_S_S_S_S_S_S_S_S_S_S_S_S_S_S_S_S_S_S_S_S_S_S_S_S_S_S_S_S_S_S_S_S_S_S_S_S_S_S_S_S_S_S_S_S_S_S_S_S_S_S_S_S_S_S_S_S_S_S_S_S_S_S_S_S_S_S_S_S_S_S_S_S_S_S_S_S_S_S_S_S_S_S_S_S_S_S_S_S_S_S_S_S_S_S_S_S_S_S_S_S_S_S_S_S_S_S_S_S_S_S_S_S_S_S_S_S_S_S_S_S_S_S_S_S_S_S_S_S_S_S_S_S_S_S_S_S_S_S_S_S_S_S_S_S_S_S_S_S_S_S_S_S_S_S_S_S_S_S_S_S_S_S_S_S_S_S_S_S_S_S_S_S_S_S_S_S_S_S_S_S_S_S_S_S_S_S_S_S_S_S_S_S_S_S_S_S_S_S_S_S_S_S_S_S_S_S_S_S_S_S_S_S_S_S_S_S_S_S_S_S_S_S_S_S_S_S_S_S_S_S_S_S_S_S_S_S_S_S_S_S_S_S_S_S_S_S_S_S_S_S_S_S_S__param_469,
	.param .u64 .ptr .align 1 _Z4racePiS_S_S_S_S_S_S_S_S_S_S_S_S_S_S_S_S_S_S_S_S_S_S_S_S_S_S_S_S_S_S_S_S_S_S_S_S_S_S_S_S_S_S_S_S_S_S_S_S_S_S_S_S_S_S_S_S_S_S_S_S_S_S_S_S_S_S_S_S_S_S_S_S_S_S_S_S_S_S_S_S_S_S_S_S_S_S_S_S_S_S_S_S_S_S_S_S_S_S_S_S_S_S_S_S_S_S_S_S_S_S_S_S_S_S_S_S_S_S_S_S_S_S_S_S_S_S_S_S_S_S_S_S_S_S_S_S_S_S_S_S_S_S_S_S_S_S_S_S_S_S_S_S_S_S_S_S_S_S_S_S_S_S_S_S_S_S_S_S_S_S_S_S_S_S_S_S_S_S_S_S_S_S_S_S_S_S_S_S_S_S_S_S_S_S_S_S_S_S_S_S_S_S_S_S_S_S_S_S_S_S_S_S_S_S_S_S_S_S_S_S_S_S_S_S_S_S_S_S_S_S_S_S_S_S_S_S_S_S_S_S_S_S_S_S_S_S_S_S_S_S_S_S_S_S_S_S_S_S_S_S_S_S_S_S_S_S_S_S_S_S_S_S_S_S_S_S_S_S_S_S_S_S_S_S_S_S_S_S_S_S_S_S_S_S_S_S_S_S_S_S_S_S_S_S_S_S_S_S_S_S_S_S_S_S_S_S_S_S_S_S_S_S_S_S_S_S_S_S_S_S_S_S_S_S_S_S_S_S_S_S_S_S_S_S_S_S_S_S_S_S_S_S_S_S_S_S_S_S_S_S_S_S_S_S_S_S_S_S_S_S_S_S_S_S_S_S_S_S_S_S_S_S_S_S_S_S_S_S_S_S_S_S_S_S_S_S_S_S_S_S_S_S_S_S_S_S_S_S_S_S_S_S_S_S_S_S_S_S_S_S_S_S_S_S_S_S_S_S_S_S_S_S_S_S_S_S_S_S_S_S_S_S_S_S_S_S_S_S_S_S_S_S_S_S_S_S_S_S_S_S_S_S_S_S_S_S_S_S_S_S_S_S_S_S_S_S_S_S_S_S_S_S_S_S_S_S_S_S_S_S_S_S_S_S_S_S_S_S_S_S_S_S_S_S_S_S_S_S_S_S__param_470,
	.param .u64 .ptr .align 1 _Z4racePiS_S_S_S_S_S_S_S_S_S_S_S_S_S_S_S_S_S_S_S_S_S_S_S_S_S_S_S_S_S_S_S_S_S_S_S_S_S_S_S_S_S_S_S_S_S_S_S_S_S_S_S_S_S_S_S_S_S_S_S_S_S_S_S_S_S_S_S_S_S_S_S_S_S_S_S_S_S_S_S_S_S_S_S_S_S_S_S_S_S_S_S_S_S_S_S_S_S_S_S_S_S_S_S_S_S_S_S_S_S_S_S_S_S_S_S_S_S_S_S_S_S_S_S_S_S_S_S_S_S_S_S_S_S_S_S_S_S_S_S_S_S_S_S_S_S_S_S_S_S_S_S_S_S_S_S_S_S_S_S_S_S_S_S_S_S_S_S_S_S_S_S_S_S_S_S_S_S_S_S_S_S_S_S_S_S_S_S_S_S_S_S_S_S_S_S_S_S_S_S_S_S_S_S_S_S_S_S_S_S_S_S_S_S_S_S_S_S_S_S_S_S_S_S_S_S_S_S_S_S_S_S_S_S_S_S_S_S_S_S_S_S_S_S_S_S_S_S_S_S_S_S_S_S_S_S_S_S_S_S_S_S_S_S_S_S_S_S_S_S_S_S_S_S_S_S_S_S_S_S_S_S_S_S_S_S_S_S_S_S_S_S_S_S_S_S_S_S_S_S_S_S_S_S_S_S_S_S_S_S_S_S_S_S_S_S_S_S_S_S_S_S_S_S_S_S_S_S_S_S_S_S_S_S_S_S_S_S_S_S_S_S_S_S_S_S_S_S_S_S_S_S_S_S_S_S_S_S_S_S_S_S_S_S_S_S_S_S_S_S_S_S_S_S_S_S_S_S_S_S_S_S_S_S_S_S_S_S_S_S_S_S_S_S_S_S_S_S_S_S_S_S_S_S_S_S_S_S_S_S_S_S_S_S_S_S_S_S_S_S_S_S_S_S_S_S_S_S_S_S_S_S_S_S_S_S_S_S_S_S_S_S_S_S_S_S_S_S_S_S_S_S_S_S_S_S_S_S_S_S_S_S_S_S_S_S_S_S_S_S_S_S_S_S_S_S_S_S_S_S_S_S_S_S_S_S_S_S_S_S_S_S_S_S_S_S_S_S_S_S_S_S_S_S_S_S_S_S_S_S_S__param_471,
	.param .u64 .ptr .align 1 _Z4racePiS_S_S_S_S_S_S_S_S_S_S_S_S_S_S_S_S_S_S_S_S_S_S_S_S_S_S_S_S_S_S_S_S_S_S_S_S_S_S_S_S_S_S_S_S_S_S_S_S_S_S_S_S_S_S_S_S_S_S_S_S_S_S_S_S_S_S_S_S_S_S_S_S_S_S_S_S_S_S_S_S_S_S_S_S_S_S_S_S_S_S_S_S_S_S_S_S_S_S_S_S_S_S_S_S_S_S_S_S_S_S_S_S_S_S_S_S_S_S_S_S_S_S_S_S_S_S_S_S_S_S_S_S_S_S_S_S_S_S_S_S_S_S_S_S_S_S_S_S_S_S_S_S_S_S_S_S_S_S_S_S_S_S_S_S_S_S_S_S_S_S_S_S_S_S_S_S_S_S_S_S_S_S_S_S_S_S_S_S_S_S_S_S_S_S_S_S_S_S_S_S_S_S_S_S_S_S_S_S_S_S_S_S_S_S_S_S_S_S_S_S_S_S_S_S_S_S_S_S_S_S_S_S_S_S_S_S_S_S_S_S_S_S_S_S_S_S_S_S_S_S_S_S_S_S_S_S_S_S_S_S_S_S_S_S_S_S_S_S_S_S_S_S_S_S_S_S_S_S_S_S_S_S_S_S_S_S_S_S_S_S_S_S_S_S_S_S_S_S_S_S_S_S_S_S_S_S_S_S_S_S_S_S_S_S_S_S_S_S_S_S_S_S_S_S_S_S_S_S_S_S_S_S_S_S_S_S_S_S_S_S_S_S_S_S_S_S_S_S_S_S_S_S_S_S_S_S_S_S_S_S_S_S_S_S_S_S_S_S_S_S_S_S_S_S_S_S_S_S_S_S_S_S_S_S_S_S_S_S_S_S_S_S_S_S_S_S_S_S_S_S_S_S_S_S_S_S_S_S_S_S_S_S_S_S_S_S_S_S_S_S_S_S_S_S_S_S_S_S_S_S_S_S_S_S_S_S_S_S_S_S_S_S_S_S_S_S_S_S_S_S_S_S_S_S_S_S_S_S_S_S_S_S_S_S_S_S_S_S_S_S_S_S_S_S_S_S_S_S_S_S_S_S_S_S_S_S_S_S_S_S_S_S_S_S_S_S_S_S_S_S_S_S_S_S_S_S_S_S_S_S__param_472,
	.param .u64 .ptr .align 1 _Z4racePiS_S_S_S_S_S_S_S_S_S_S_S_S_S_S_S_S_S_S_S_S_S_S_S_S_S_S_S_S_S_S_S_S_S_S_S_S_S_S_S_S_S_S_S_S_S_S_S_S_S_S_S_S_S_S_S_S_S_S_S_S_S_S_S_S_S_S_S_S_S_S_S_S_S_S_S_S_S_S_S_S_S_S_S_S_S_S_S_S_S_S_S_S_S_S_S_S_S_S_S_S_S_S_S_S_S_S_S_S_S_S_S_S_S_S_S_S_S_S_S_S_S_S_S_S_S_S_S_S_S_S_S_S_S_S_S_S_S_S_S_S_S_S_S_S_S_S_S_S_S_S_S_S_S_S_S_S_S_S_S_S_S_S_S_S_S_S_S_S_S_S_S_S_S_S_S_S_S_S_S_S_S_S_S_S_S_S_S_S_S_S_S_S_S_S_S_S_S_S_S_S_S_S_S_S_S_S_S_S_S_S_S_S_S_S_S_S_S_S_S_S_S_S_S_S_S_S_S_S_S_S_S_S_S_S_S_S_S_S_S_S_S_S_S_S_S_S_S_S_S_S_S_S_S_S_S_S_S_S_S_S_S_S_S_S_S_S_S_S_S_S_S_S_S_S_S_S_S_S_S_S_S_S_S_S_S_S_S_S_S_S_S_S_S_S_S_S_S_S_S_S_S_S_S_S_S_S_S_S_S_S_S_S_S_S_S_S_S_S_S_S_S_S_S_S_S_S_S_S_S_S_S_S_S_S_S_S_S_S_S_S_S_S_S_S_S_S_S_S_S_S_S_S_S_S_S_S_S_S_S_S_S_S_S_S_S_S_S_S_S_S_S_S_S_S_S_S_S_S_S_S_S_S_S_S_S_S_S_S_S_S_S_S_S_S_S_S_S_S_S_S_S_S_S_S_S_S_S_S_S_S_S_S_S_S_S_S_S_S_S_S_S_S_S_S_S_S_S_S_S_S_S_S_S_S_S_S_S_S_S_S_S_S_S_S_S_S_S_S_S_S_S_S_S_S_S_S_S_S_S_S_S_S_S_S_S_S_S_S_S_S_S_S_S_S_S_S_S_S_S_S_S_S_S_S_S_S_S_S_S_S_S_S_S_S_S_S_S_S_S_S_S_S_S_S_S_S_S_S_S_S__param_473,
	.param .u64 .ptr .align 1 _Z4racePiS_S_S_S_S_S_S_S_S_S_S_S_S_S_S_S_S_S_S_S_S_S_S_S_S_S_S_S_S_S_S_S_S_S_S_S_S_S_S_S_S_S_S_S_S_S_S_S_S_S_S_S_S_S_S_S_S_S_S_S_S_S_S_S_S_S_S_S_S_S_S_S_S_S_S_S_S_S_S_S_S_S_S_S_S_S_S_S_S_S_S_S_S_S_S_S_S_S_S_S_S_S_S_S_S_S_S_S_S_S_S_S_S_S_S_S_S_S_S_S_S_S_S_S_S_S_S_S_S_S_S_S_S_S_S_S_S_S_S_S_S_S_S_S_S_S_S_S_S_S_S_S_S_S_S_S_S_S_S_S_S_S_S_S_S_S_S_S_S_S_S_S_S_S_S_S_S_S_S_S_S_S_S_S_S_S_S_S_S_S_S_S_S_S_S_S_S_S_S_S_S_S_S_S_S_S_S_S_S_S_S_S_S_S_S_S_S_S_S_S_S_S_S_S_S_S_S_S_S_S_S_S_S_S_S_S_S_S_S_S_S_S_S_S_S_S_S_S_S_S_S_S_S_S_S_S_S_S_S_S_S_S_S_S_S_S_S_S_S_S_S_S_S_S_S_S_S_S_S_S_S_S_S_S_S_S_S_S_S_S_S_S_S_S_S_S_S_S_S_S_S_S_S_S_S_S_S_S_S_S_S_S_S_S_S_S_S_S_S_S_S_S_S_S_S_S_S_S_S_S_S_S_S_S_S_S_S_S_S_S_S_S_S_S_S_S_S_S_S_S_S_S_S_S_S_S_S_S_S_S_S_S_S_S_S_S_S_S_S_S_S_S_S_S_S_S_S_S_S_S_S_S_S_S_S_S_S_S_S_S_S_S_S_S_S_S_S_S_S_S_S_S_S_S_S_S_S_S_S_S_S_S_S_S_S_S_S_S_S_S_S_S_S_S_S_S_S_S_S_S_S_S_S_S_S_S_S_S_S_S_S_S_S_S_S_S_S_S_S_S_S_S_S_S_S_S_S_S_S_S_S_S_S_S_S_S_S_S_S_S_S_S_S_S_S_S_S_S_S_S_S_S_S_S_S_S_S_S_S_S_S_S_S_S_S_S_S_S_S_S_S_S_S_S_S_S_S_S_S_S_S__param_474,
	.param .u64 .ptr .align 1 _Z4racePiS_S_S_S_S_S_S_S_S_S_S_S_S_S_S_S_S_S_S_S_S_S_S_S_S_S_S_S_S_S_S_S_S_S_S_S_S_S_S_S_S_S_S_S_S_S_S_S_S_S_S_S_S_S_S_S_S_S_S_S_S_S_S_S_S_S_S_S_S_S_S_S_S_S_S_S_S_S_S_S_S_S_S_S_S_S_S_S_S_S_S_S_S_S_S_S_S_S_S_S_S_S_S_S_S_S_S_S_S_S_S_S_S_S_S_S_S_S_S_S_S_S_S_S_S_S_S_S_S_S_S_S_S_S_S_S_S_S_S_S_S_S_S_S_S_S_S_S_S_S_S_S_S_S_S_S_S_S_S_S_S_S_S_S_S_S_S_S_S_S_S_S_S_S_S_S_S_S_S_S_S_S_S_S_S_S_S_S_S_S_S_S_S_S_S_S_S_S_S_S_S_S_S_S_S_S_S_S_S_S_S_S_S_S_S_S_S_S_S_S_S_S_S_S_S_S_S_S_S_S_S_S_S_S_S_S_S_S_S_S_S_S_S_S_S_S_S_S_S_S_S_S_S_S_S_S_S_S_S_S_S_S_S_S_S_S_S_S_S_S_S_S_S_S_S_S_S_S_S_S_S_S_S_S_S_S_S_S_S_S_S_S_S_S_S_S_S_S_S_S_S_S_S_S_S_S_S_S_S_S_S_S_S_S_S_S_S_S_S_S_S_S_S_S_S_S_S_S_S_S_S_S_S_S_S_S_S_S_S_S_S_S_S_S_S_S_S_S_S_S_S_S_S_S_S_S_S_S_S_S_S_S_S_S_S_S_S_S_S_S_S_S_S_S_S_S_S_S_S_S_S_S_S_S_S_S_S_S_S_S_S_S_S_S_S_S_S_S_S_S_S_S_S_S_S_S_S_S_S_S_S_S_S_S_S_S_S_S_S_S_S_S_S_S_S_S_S_S_S_S_S_S_S_S_S_S_S_S_S_S_S_S_S_S_S_S_S_S_S_S_S_S_S_S_S_S_S_S_S_S_S_S_S_S_S_S_S_S_S_S_S_S_S_S_S_S_S_S_S_S_S_S_S_S_S_S_S_S_S_S_S_S_S_S_S_S_S_S_S_S_S_S_S_S_S_S_S_S_S_S_S__param_475,
	.param .u64 .ptr .align 1 _Z4racePiS_S_S_S_S_S_S_S_S_S_S_S_S_S_S_S_S_S_S_S_S_S_S_S_S_S_S_S_S_S_S_S_S_S_S_S_S_S_S_S_S_S_S_S_S_S_S_S_S_S_S_S_S_S_S_S_S_S_S_S_S_S_S_S_S_S_S_S_S_S_S_S_S_S_S_S_S_S_S_S_S_S_S_S_S_S_S_S_S_S_S_S_S_S_S_S_S_S_S_S_S_S_S_S_S_S_S_S_S_S_S_S_S_S_S_S_S_S_S_S_S_S_S_S_S_S_S_S_S_S_S_S_S_S_S_S_S_S_S_S_S_S_S_S_S_S_S_S_S_S_S_S_S_S_S_S_S_S_S_S_S_S_S_S_S_S_S_S_S_S_S_S_S_S_S_S_S_S_S_S_S_S_S_S_S_S_S_S_S_S_S_S_S_S_S_S_S_S_S_S_S_S_S_S_S_S_S_S_S_S_S_S_S_S_S_S_S_S_S_S_S_S_S_S_S_S_S_S_S_S_S_S_S_S_S_S_S_S_S_S_S_S_S_S_S_S_S_S_S_S_S_S_S_S_S_S_S_S_S_S_S_S_S_S_S_S_S_S_S_S_S_S_S_S_S_S_S_S_S_S_S_S_S_S_S_S_S_S_S_S_S_S_S_S_S_S_S_S_S_S_S_S_S_S_S_S_S_S_S_S_S_S_S_S_S_S_S_S_S_S_S_S_S_S_S_S_S_S_S_S_S_S_S_S_S_S_S_S_S_S_S_S_S_S_S_S_S_S_S_S_S_S_S_S_S_S_S_S_S_S_S_S_S_S_S_S_S_S_S_S_S_S_S_S_S_S_S_S_S_S_S_S_S_S_S_S_S_S_S_S_S_S_S_S_S_S_S_S_S_S_S_S_S_S_S_S_S_S_S_S_S_S_S_S_S_S_S_S_S_S_S_S_S_S_S_S_S_S_S_S_S_S_S_S_S_S_S_S_S_S_S_S_S_S_S_S_S_S_S_S_S_S_S_S_S_S_S_S_S_S_S_S_S_S_S_S_S_S_S_S_S_S_S_S_S_S_S_S_S_S_S_S_S_S_S_S_S_S_S_S_S_S_S_S_S_S_S_S_S_S_S_S_S_S_S_S_S_S_S_S_S__param_476,
	.param .u64 .ptr .align 1 _Z4racePiS_S_S_S_S_S_S_S_S_S_S_S_S_S_S_S_S_S_S_S_S_S_S_S_S_S_S_S_S_S_S_S_S_S_S_S_S_S_S_S_S_S_S_S_S_S_S_S_S_S_S_S_S_S_S_S_S_S_S_S_S_S_S_S_S_S_S_S_S_S_S_S_S_S_S_S_S_S_S_S_S_S_S_S_S_S_S_S_S_S_S_S_S_S_S_S_S_S_S_S_S_S_S_S_S_S_S_S_S_S_S_S_S_S_S_S_S_S_S_S_S_S_S_S_S_S_S_S_S_S_S_S_S_S_S_S_S_S_S_S_S_S_S_S_S_S_S_S_S_S_S_S_S_S_S_S_S_S_S_S_S_S_S_S_S_S_S_S_S_S_S_S_S_S_S_S_S_S_S_S_S_S_S_S_S_S_S_S_S_S_S_S_S_S_S_S_S_S_S_S_S_S_S_S_S_S_S_S_S_S_S_S_S_S_S_S_S_S_S_S_S_S_S_S_S_S_S_S_S_S_S_S_S_S_S_S_S_S_S_S_S_S_S_S_S_S_S_S_S_S_S_S_S_S_S_S_S_S_S_S_S_S_S_S_S_S_S_S_S_S_S_S_S_S_S_S_S_S_S_S_S_S_S_S_S_S_S_S_S_S_S_S_S_S_S_S_S_S_S_S_S_S_S_S_S_S_S_S_S_S_S_S_S_S_S_S_S_S_S_S_S_S_S_S_S_S_S_S_S_S_S_S_S_S_S_S_S_S_S_S_S_S_S_S_S_S_S_S_S_S_S_S_S_S_S_S_S_S_S_S_S_S_S_S_S_S_S_S_S_S_S_S_S_S_S_S_S_S_S_S_S_S_S_S_S_S_S_S_S_S_S_S_S_S_S_S_S_S_S_S_S_S_S_S_S_S_S_S_S_S_S_S_S_S_S_S_S_S_S_S_S_S_S_S_S_S_S_S_S_S_S_S_S_S_S_S_S_S_S_S_S_S_S_S_S_S_S_S_S_S_S_S_S_S_S_S_S_S_S_S_S_S_S_S_S_S_S_S_S_S_S_S_S_S_S_S_S_S_S_S_S_S_S_S_S_S_S_S_S_S_S_S_S_S_S_S_S_S_S_S_S_S_S_S_S_S_S_S_S_S_S__param_477,
	.param .u64 .ptr .align 1 _Z4racePiS_S_S_S_S_S_S_S_S_S_S_S_S_S_S_S_S_S_S_S_S_S_S_S_S_S_S_S_S_S_S_S_S_S_S_S_S_S_S_S_S_S_S_S_S_S_S_S_S_S_S_S_S_S_S_S_S_S_S_S_S_S_S_S_S_S_S_S_S_S_S_S_S_S_S_S_S_S_S_S_S_S_S_S_S_S_S_S_S_S_S_S_S_S_S_S_S_S_S_S_S_S_S_S_S_S_S_S_S_S_S_S_S_S_S_S_S_S_S_S_S_S_S_S_S_S_S_S_S_S_S_S_S_S_S_S_S_S_S_S_S_S_S_S_S_S_S_S_S_S_S_S_S_S_S_S_S_S_S_S_S_S_S_S_S_S_S_S_S_S_S_S_S_S_S_S_S_S_S_S_S_S_S_S_S_S_S_S_S_S_S_S_S_S_S_S_S_S_S_S_S_S_S_S_S_S_S_S_S_S_S_S_S_S_S_S_S_S_S_S_S_S_S_S_S_S_S_S_S_S_S_S_S_S_S_S_S_S_S_S_S_S_S_S_S_S_S_S_S_S_S_S_S_S_S_S_S_S_S_S_S_S_S_S_S_S_S_S_S_S_S_S_S_S_S_S_S_S_S_S_S_S_S_S_S_S_S_S_S_S_S_S_S_S_S_S_S_S_S_S_S_S_S_S_S_S_S_S_S_S_S_S_S_S_S_S_S_S_S_S_S_S_S_S_S_S_S_S_S_S_S_S_S_S_S_S_S_S_S_S_S_S_S_S_S_S_S_S_S_S_S_S_S_S_S_S_S_S_S_S_S_S_S_S_S_S_S_S_S_S_S_S_S_S_S_S_S_S_S_S_S_S_S_S_S_S_S_S_S_S_S_S_S_S_S_S_S_S_S_S_S_S_S_S_S_S_S_S_S_S_S_S_S_S_S_S_S_S_S_S_S_S_S_S_S_S_S_S_S_S_S_S_S_S_S_S_S_S_S_S_S_S_S_S_S_S_S_S_S_S_S_S_S_S_S_S_S_S_S_S_S_S_S_S_S_S_S_S_S_S_S_S_S_S_S_S_S_S_S_S_S_S_S_S_S_S_S_S_S_S_S_S_S_S_S_S_S_S_S_S_S_S_S_S_S_S_S_S_S_S_S__param_478,
	.param .u64 .ptr .align 1 _Z4racePiS_S_S_S_S_S_S_S_S_S_S_S_S_S_S_S_S_S_S_S_S_S_S_S_S_S_S_S_S_S_S_S_S_S_S_S_S_S_S_S_S_S_S_S_S_S_S_S_S_S_S_S_S_S_S_S_S_S_S_S_S_S_S_S_S_S_S_S_S_S_S_S_S_S_S_S_S_S_S_S_S_S_S_S_S_S_S_S_S_S_S_S_S_S_S_S_S_S_S_S_S_S_S_S_S_S_S_S_S_S_S_S_S_S_S_S_S_S_S_S_S_S_S_S_S_S_S_S_S_S_S_S_S_S_S_S_S_S_S_S_S_S_S_S_S_S_S_S_S_S_S_S_S_S_S_S_S_S_S_S_S_S_S_S_S_S_S_S_S_S_S_S_S_S_S_S_S_S_S_S_S_S_S_S_S_S_S_S_S_S_S_S_S_S_S_S_S_S_S_S_S_S_S_S_S_S_S_S_S_S_S_S_S_S_S_S_S_S_S_S_S_S_S_S_S_S_S_S_S_S_S_S_S_S_S_S_S_S_S_S_S_S_S_S_S_S_S_S_S_S_S_S_S_S_S_S_S_S_S_S_S_S_S_S_S_S_S_S_S_S_S_S_S_S_S_S_S_S_S_S_S_S_S_S_S_S_S_S_S_S_S_S_S_S_S_S_S_S_S_S_S_S_S_S_S_S_S_S_S_S_S_S_S_S_S_S_S_S_S_S_S_S_S_S_S_S_S_S_S_S_S_S_S_S_S_S_S_S_S_S_S_S_S_S_S_S_S_S_S_S_S_S_S_S_S_S_S_S_S_S_S_S_S_S_S_S_S_S_S_S_S_S_S_S_S_S_S_S_S_S_S_S_S_S_S_S_S_S_S_S_S_S_S_S_S_S_S_S_S_S_S_S_S_S_S_S_S_S_S_S_S_S_S_S_S_S_S_S_S_S_S_S_S_S_S_S_S_S_S_S_S_S_S_S_S_S_S_S_S_S_S_S_S_S_S_S_S_S_S_S_S_S_S_S_S_S_S_S_S_S_S_S_S_S_S_S_S_S_S_S_S_S_S_S_S_S_S_S_S_S_S_S_S_S_S_S_S_S_S_S_S_S_S_S_S_S_S_S_S_S_S_S_S_S_S_S_S_S_S_S_S__param_479,
	.param .u64 .ptr .align 1 _Z4racePiS_S_S_S_S_S_S_S_S_S_S_S_S_S_S_S_S_S_S_S_S_S_S_S_S_S_S_S_S_S_S_S_S_S_S_S_S_S_S_S_S_S_S_S_S_S_S_S_S_S_S_S_S_S_S_S_S_S_S_S_S_S_S_S_S_S_S_S_S_S_S_S_S_S_S_S_S_S_S_S_S_S_S_S_S_S_S_S_S_S_S_S_S_S_S_S_S_S_S_S_S_S_S_S_S_S_S_S_S_S_S_S_S_S_S_S_S_S_S_S_S_S_S_S_S_S_S_S_S_S_S_S_S_S_S_S_S_S_S_S_S_S_S_S_S_S_S_S_S_S_S_S_S_S_S_S_S_S_S_S_S_S_S_S_S_S_S_S_S_S_S_S_S_S_S_S_S_S_S_S_S_S_S_S_S_S_S_S_S_S_S_S_S_S_S_S_S_S_S_S_S_S_S_S_S_S_S_S_S_S_S_S_S_S_S_S_S_S_S_S_S_S_S_S_S_S_S_S_S_S_S_S_S_S_S_S_S_S_S_S_S_S_S_S_S_S_S_S_S_S_S_S_S_S_S_S_S_S_S_S_S_S_S_S_S_S_S_S_S_S_S_S_S_S_S_S_S_S_S_S_S_S_S_S_S_S_S_S_S_S_S_S_S_S_S_S_S_S_S_S_S_S_S_S_S_S_S_S_S_S_S_S_S_S_S_S_S_S_S_S_S_S_S_S_S_S_S_S_S_S_S_S_S_S_S_S_S_S_S_S_S_S_S_S_S_S_S_S_S_S_S_S_S_S_S_S_S_S_S_S_S_S_S_S_S_S_S_S_S_S_S_S_S_S_S_S_S_S_S_S_S_S_S_S_S_S_S_S_S_S_S_S_S_S_S_S_S_S_S_S_S_S_S_S_S_S_S_S_S_S_S_S_S_S_S_S_S_S_S_S_S_S_S_S_S_S_S_S_S_S_S_S_S_S_S_S_S_S_S_S_S_S_S_S_S_S_S_S_S_S_S_S_S_S_S_S_S_S_S_S_S_S_S_S_S_S_S_S_S_S_S_S_S_S_S_S_S_S_S_S_S_S_S_S_S_S_S_S_S_S_S_S_S_S_S_S_S_S_S_S_S_S_S_S_S_S_S_S_S_S_S__param_480,
	.param .u64 .ptr .align 1 _Z4racePiS_S_S_S_S_S_S_S_S_S_S_S_S_S_S_S_S_S_S_S_S_S_S_S_S_S_S_S_S_S_S_S_S_S_S_S_S_S_S_S_S_S_S_S_S_S_S_S_S_S_S_S_S_S_S_S_S_S_S_S_S_S_S_S_S_S_S_S_S_S_S_S_S_S_S_S_S_S_S_S_S_S_S_S_S_S_S_S_S_S_S_S_S_S_S_S_S_S_S_S_S_S_S_S_S_S_S_S_S_S_S_S_S_S_S_S_S_S_S_S_S_S_S_S_S_S_S_S_S_S_S_S_S_S_S_S_S_S_S_S_S_S_S_S_S_S_S_S_S_S_S_S_S_S_S_S_S_S_S_S_S_S_S_S_S_S_S_S_S_S_S_S_S_S_S_S_S_S_S_S_S_S_S_S_S_S_S_S_S_S_S_S_S_S_S_S_S_S_S_S_S_S_S_S_S_S_S_S_S_S_S_S_S_S_S_S_S_S_S_S_S_S_S_S_S_S_S_S_S_S_S_S_S_S_S_S_S_S_S_S_S_S_S_S_S_S_S_S_S_S_S_S_S_S_S_S_S_S_S_S_S_S_S_S_S_S_S_S_S_S_S_S_S_S_S_S_S_S_S_S_S_S_S_S_S_S_S_S_S_S_S_S_S_S_S_S_S_S_S_S_S_S_S_S_S_S_S_S_S_S_S_S_S_S_S_S_S_S_S_S_S_S_S_S_S_S_S_S_S_S_S_S_S_S_S_S_S_S_S_S_S_S_S_S_S_S_S_S_S_S_S_S_S_S_S_S_S_S_S_S_S_S_S_S_S_S_S_S_S_S_S_S_S_S_S_S_S_S_S_S_S_S_S_S_S_S_S_S_S_S_S_S_S_S_S_S_S_S_S_S_S_S_S_S_S_S_S_S_S_S_S_S_S_S_S_S_S_S_S_S_S_S_S_S_S_S_S_S_S_S_S_S_S_S_S_S_S_S_S_S_S_S_S_S_S_S_S_S_S_S_S_S_S_S_S_S_S_S_S_S_S_S_S_S_S_S_S_S_S_S_S_S_S_S_S_S_S_S_S_S_S_S_S_S_S_S_S_S_S_S_S_S_S_S_S_S_S_S_S_S_S_S_S_S_S_S_S_S_S_S_S__param_481,
	.param .u64 .ptr .align 1 _Z4racePiS_S_S_S_S_S_S_S_S_S_S_S_S_S_S_S_S_S_S_S_S_S_S_S_S_S_S_S_S_S_S_S_S_S_S_S_S_S_S_S_S_S_S_S_S_S_S_S_S_S_S_S_S_S_S_S_S_S_S_S_S_S_S_S_S_S_S_S_S_S_S_S_S_S_S_S_S_S_S_S_S_S_S_S_S_S_S_S_S_S_S_S_S_S_S_S_S_S_S_S_S_S_S_S_S_S_S_S_S_S_S_S_S_S_S_S_S_S_S_S_S_S_S_S_S_S_S_S_S_S_S_S_S_S_S_S_S_S_S_S_S_S_S_S_S_S_S_S_S_S_S_S_S_S_S_S_S_S_S_S_S_S_S_S_S_S_S_S_S_S_S_S_S_S_S_S_S_S_S_S_S_S_S_S_S_S_S_S_S_S_S_S_S_S_S_S_S_S_S_S_S_S_S_S_S_S_S_S_S_S_S_S_S_S_S_S_S_S_S_S_S_S_S_S_S_S_S_S_S_S_S_S_S_S_S_S_S_S_S_S_S_S_S_S_S_S_S_S_S_S_S_S_S_S_S_S_S_S_S_S_S_S_S_S_S_S_S_S_S_S_S_S_S_S_S_S_S_S_S_S_S_S_S_S_S_S_S_S_S_S_S_S_S_S_S_S_S_S_S_S_S_S_S_S_S_S_S_S_S_S_S_S_S_S_S_S_S_S_S_S_S_S_S_S_S_S_S_S_S_S_S_S_S_S_S_S_S_S_S_S_S_S_S_S_S_S_S_S_S_S_S_S_S_S_S_S_S_S_S_S_S_S_S_S_S_S_S_S_S_S_S_S_S_S_S_S_S_S_S_S_S_S_S_S_S_S_S_S_S_S_S_S_S_S_S_S_S_S_S_S_S_S_S_S_S_S_S_S_S_S_S_S_S_S_S_S_S_S_S_S_S_S_S_S_S_S_S_S_S_S_S_S_S_S_S_S_S_S_S_S_S_S_S_S_S_S_S_S_S_S_S_S_S_S_S_S_S_S_S_S_S_S_S_S_S_S_S_S_S_S_S_S_S_S_S_S_S_S_S_S_S_S_S_S_S_S_S_S_S_S_S_S_S_S_S_S_S_S_S_S_S_S_S_S_S_S_S_S_S_S_S__param_482,
	.param .u64 .ptr .align 1 _Z4racePiS_S_S_S_S_S_S_S_S_S_S_S_S_S_S_S_S_S_S_S_S_S_S_S_S_S_S_S_S_S_S_S_S_S_S_S_S_S_S_S_S_S_S_S_S_S_S_S_S_S_S_S_S_S_S_S_S_S_S_S_S_S_S_S_S_S_S_S_S_S_S_S_S_S_S_S_S_S_S_S_S_S_S_S_S_S_S_S_S_S_S_S_S_S_S_S_S_S_S_S_S_S_S_S_S_S_S_S_S_S_S_S_S_S_S_S_S_S_S_S_S_S_S_S_S_S_S_S_S_S_S_S_S_S_S_S_S_S_S_S_S_S_S_S_S_S_S_S_S_S_S_S_S_S_S_S_S_S_S_S_S_S_S_S_S_S_S_S_S_S_S_S_S_S_S_S_S_S_S_S_S_S_S_S_S_S_S_S_S_S_S_S_S_S_S_S_S_S_S_S_S_S_S_S_S_S_S_S_S_S_S_S_S_S_S_S_S_S_S_S_S_S_S_S_S_S_S_S_S_S_S_S_S_S_S_S_S_S_S_S_S_S_S_S_S_S_S_S_S_S_S_S_S_S_S_S_S_S_S_S_S_S_S_S_S_S_S_S_S_S_S_S_S_S_S_S_S_S_S_S_S_S_S_S_S_S_S_S_S_S_S_S_S_S_S_S_S_S_S_S_S_S_S_S_S_S_S_S_S_S_S_S_S_S_S_S_S_S_S_S_S_S_S_S_S_S_S_S_S_S_S_S_S_S_S_S_S_S_S_S_S_S_S_S_S_S_S_S_S_S_S_S_S_S_S_S_S_S_S_S_S_S_S_S_S_S_S_S_S_S_S_S_S_S_S_S_S_S_S_S_S_S_S_S_S_S_S_S_S_S_S_S_S_S_S_S_S_S_S_S_S_S_S_S_S_S_S_S_S_S_S_S_S_S_S_S_S_S_S_S_S_S_S_S_S_S_S_S_S_S_S_S_S_S_S_S_S_S_S_S_S_S_S_S_S_S_S_S_S_S_S_S_S_S_S_S_S_S_S_S_S_S_S_S_S_S_S_S_S_S_S_S_S_S_S_S_S_S_S_S_S_S_S_S_S_S_S_S_S_S_S_S_S_S_S_S_S_S_S_S_S_S_S_S_S_S_S_S_S_S_S__param_483,
	.param .u64 .ptr .align 1 _Z4racePiS_S_S_S_S_S_S_S_S_S_S_S_S_S_S_S_S_S_S_S_S_S_S_S_S_S_S_S_S_S_S_S_S_S_S_S_S_S_S_S_S_S_S_S_S_S_S_S_S_S_S_S_S_S_S_S_S_S_S_S_S_S_S_S_S_S_S_S_S_S_S_S_S_S_S_S_S_S_S_S_S_S_S_S_S_S_S_S_S_S_S_S_S_S_S_S_S_S_S_S_S_S_S_S_S_S_S_S_S_S_S_S_S_S_S_S_S_S_S_S_S_S_S_S_S_S_S_S_S_S_S_S_S_S_S_S_S_S_S_S_S_S_S_S_S_S_S_S_S_S_S_S_S_S_S_S_S_S_S_S_S_S_S_S_S_S_S_S_S_S_S_S_S_S_S_S_S_S_S_S_S_S_S_S_S_S_S_S_S_S_S_S_S_S_S_S_S_S_S_S_S_S_S_S_S_S_S_S_S_S_S_S_S_S_S_S_S_S_S_S_S_S_S_S_S_S_S_S_S_S_S_S_S_S_S_S_S_S_S_S_S_S_S_S_S_S_S_S_S_S_S_S_S_S_S_S_S_S_S_S_S_S_S_S_S_S_S_S_S_S_S_S_S_S_S_S_S_S_S_S_S_S_S_S_S_S_S_S_S_S_S_S_S_S_S_S_S_S_S_S_S_S_S_S_S_S_S_S_S_S_S_S_S_S_S_S_S_S_S_S_S_S_S_S_S_S_S_S_S_S_S_S_S_S_S_S_S_S_S_S_S_S_S_S_S_S_S_S_S_S_S_S_S_S_S_S_S_S_S_S_S_S_S_S_S_S_S_S_S_S_S_S_S_S_S_S_S_S_S_S_S_S_S_S_S_S_S_S_S_S_S_S_S_S_S_S_S_S_S_S_S_S_S_S_S_S_S_S_S_S_S_S_S_S_S_S_S_S_S_S_S_S_S_S_S_S_S_S_S_S_S_S_S_S_S_S_S_S_S_S_S_S_S_S_S_S_S_S_S_S_S_S_S_S_S_S_S_S_S_S_S_S_S_S_S_S_S_S_S_S_S_S_S_S_S_S_S_S_S_S_S_S_S_S_S_S_S_S_S_S_S_S_S_S_S_S_S_S_S_S_S_S_S_S_S_S_S_S_S_S_S__param_484,
	.param .u64 .ptr .align 1 _Z4racePiS_S_S_S_S_S_S_S_S_S_S_S_S_S_S_S_S_S_S_S_S_S_S_S_S_S_S_S_S_S_S_S_S_S_S_S_S_S_S_S_S_S_S_S_S_S_S_S_S_S_S_S_S_S_S_S_S_S_S_S_S_S_S_S_S_S_S_S_S_S_S_S_S_S_S_S_S_S_S_S_S_S_S_S_S_S_S_S_S_S_S_S_S_S_S_S_S_S_S_S_S_S_S_S_S_S_S_S_S_S_S_S_S_S_S_S_S_S_S_S_S_S_S_S_S_S_S_S_S_S_S_S_S_S_S_S_S_S_S_S_S_S_S_S_S_S_S_S_S_S_S_S_S_S_S_S_S_S_S_S_S_S_S_S_S_S_S_S_S_S_S_S_S_S_S_S_S_S_S_S_S_S_S_S_S_S_S_S_S_S_S_S_S_S_S_S_S_S_S_S_S_S_S_S_S_S_S_S_S_S_S_S_S_S_S_S_S_S_S_S_S_S_S_S_S_S_S_S_S_S_S_S_S_S_S_S_S_S_S_S_S_S_S_S_S_S_S_S_S_S_S_S_S_S_S_S_S_S_S_S_S_S_S_S_S_S_S_S_S_S_S_S_S_S_S_S_S_S_S_S_S_S_S_S_S_S_S_S_S_S_S_S_S_S_S_S_S_S_S_S_S_S_S_S_S_S_S_S_S_S_S_S_S_S_S_S_S_S_S_S_S_S_S_S_S_S_S_S_S_S_S_S_S_S_S_S_S_S_S_S_S_S_S_S_S_S_S_S_S_S_S_S_S_S_S_S_S_S_S_S_S_S_S_S_S_S_S_S_S_S_S_S_S_S_S_S_S_S_S_S_S_S_S_S_S_S_S_S_S_S_S_S_S_S_S_S_S_S_S_S_S_S_S_S_S_S_S_S_S_S_S_S_S_S_S_S_S_S_S_S_S_S_S_S_S_S_S_S_S_S_S_S_S_S_S_S_S_S_S_S_S_S_S_S_S_S_S_S_S_S_S_S_S_S_S_S_S_S_S_S_S_S_S_S_S_S_S_S_S_S_S_S_S_S_S_S_S_S_S_S_S_S_S_S_S_S_S_S_S_S_S_S_S_S_S_S_S_S_S_S_S_S_S_S_S_S_S_S_S_S_S__param_485,
	.param .u64 .ptr .align 1 _Z4racePiS_S_S_S_S_S_S_S_S_S_S_S_S_S_S_S_S_S_S_S_S_S_S_S_S_S_S_S_S_S_S_S_S_S_S_S_S_S_S_S_S_S_S_S_S_S_S_S_S_S_S_S_S_S_S_S_S_S_S_S_S_S_S_S_S_S_S_S_S_S_S_S_S_S_S_S_S_S_S_S_S_S_S_S_S_S_S_S_S_S_S_S_S_S_S_S_S_S_S_S_S_S_S_S_S_S_S_S_S_S_S_S_S_S_S_S_S_S_S_S_S_S_S_S_S_S_S_S_S_S_S_S_S_S_S_S_S_S_S_S_S_S_S_S_S_S_S_S_S_S_S_S_S_S_S_S_S_S_S_S_S_S_S_S_S_S_S_S_S_S_S_S_S_S_S_S_S_S_S_S_S_S_S_S_S_S_S_S_S_S_S_S_S_S_S_S_S_S_S_S_S_S_S_S_S_S_S_S_S_S_S_S_S_S_S_S_S_S_S_S_S_S_S_S_S_S_S_S_S_S_S_S_S_S_S_S_S_S_S_S_S_S_S_S_S_S_S_S_S_S_S_S_S_S_S_S_S_S_S_S_S_S_S_S_S_S_S_S_S_S_S_S_S_S_S_S_S_S_S_S_S_S_S_S_S_S_S_S_S_S_S_S_S_S_S_S_S_S_S_S_S_S_S_S_S_S_S_S_S_S_S_S_S_S_S_S_S_S_S_S_S_S_S_S_S_S_S_S_S_S_S_S_S_S_S_S_S_S_S_S_S_S_S_S_S_S_S_S_S_S_S_S_S_S_S_S_S_S_S_S_S_S_S_S_S_S_S_S_S_S_S_S_S_S_S_S_S_S_S_S_S_S_S_S_S_S_S_S_S_S_S_S_S_S_S_S_S_S_S_S_S_S_S_S_S_S_S_S_S_S_S_S_S_S_S_S_S_S_S_S_S_S_S_S_S_S_S_S_S_S_S_S_S_S_S_S_S_S_S_S_S_S_S_S_S_S_S_S_S_S_S_S_S_S_S_S_S_S_S_S_S_S_S_S_S_S_S_S_S_S_S_S_S_S_S_S_S_S_S_S_S_S_S_S_S_S_S_S_S_S_S_S_S_S_S_S_S_S_S_S_S_S_S_S_S_S_S_S_S_S_S__param_486,
	.param .u64 .ptr .align 1 _Z4racePiS_S_S_S_S_S_S_S_S_S_S_S_S_S_S_S_S_S_S_S_S_S_S_S_S_S_S_S_S_S_S_S_S_S_S_S_S_S_S_S_S_S_S_S_S_S_S_S_S_S_S_S_S_S_S_S_S_S_S_S_S_S_S_S_S_S_S_S_S_S_S_S_S_S_S_S_S_S_S_S_S_S_S_S_S_S_S_S_S_S_S_S_S_S_S_S_S_S_S_S_S_S_S_S_S_S_S_S_S_S_S_S_S_S_S_S_S_S_S_S_S_S_S_S_S_S_S_S_S_S_S_S_S_S_S_S_S_S_S_S_S_S_S_S_S_S_S_S_S_S_S_S_S_S_S_S_S_S_S_S_S_S_S_S_S_S_S_S_S_S_S_S_S_S_S_S_S_S_S_S_S_S_S_S_S_S_S_S_S_S_S_S_S_S_S_S_S_S_S_S_S_S_S_S_S_S_S_S_S_S_S_S_S_S_S_S_S_S_S_S_S_S_S_S_S_S_S_S_S_S_S_S_S_S_S_S_S_S_S_S_S_S_S_S_S_S_S_S_S_S_S_S_S_S_S_S_S_S_S_S_S_S_S_S_S_S_S_S_S_S_S_S_S_S_S_S_S_S_S_S_S_S_S_S_S_S_S_S_S_S_S_S_S_S_S_S_S_S_S_S_S_S_S_S_S_S_S_S_S_S_S_S_S_S_S_S_S_S_S_S_S_S_S_S_S_S_S_S_S_S_S_S_S_S_S_S_S_S_S_S_S_S_S_S_S_S_S_S_S_S_S_S_S_S_S_S_S_S_S_S_S_S_S_S_S_S_S_S_S_S_S_S_S_S_S_S_S_S_S_S_S_S_S_S_S_S_S_S_S_S_S_S_S_S_S_S_S_S_S_S_S_S_S_S_S_S_S_S_S_S_S_S_S_S_S_S_S_S_S_S_S_S_S_S_S_S_S_S_S_S_S_S_S_S_S_S_S_S_S_S_S_S_S_S_S_S_S_S_S_S_S_S_S_S_S_S_S_S_S_S_S_S_S_S_S_S_S_S_S_S_S_S_S_S_S_S_S_S_S_S_S_S_S_S_S_S_S_S_S_S_S_S_S_S_S_S_S_S_S_S_S_S_S_S_S_S_S_S_S_S_S__param_487,
	.param .u64 .ptr .align 1 _Z4racePiS_S_S_S_S_S_S_S_S_S_S_S_S_S_S_S_S_S_S_S_S_S_S_S_S_S_S_S_S_S_S_S_S_S_S_S_S_S_S_S_S_S_S_S_S_S_S_S_S_S_S_S_S_S_S_S_S_S_S_S_S_S_S_S_S_S_S_S_S_S_S_S_S_S_S_S_S_S_S_S_S_S_S_S_S_S_S_S_S_S_S_S_S_S_S_S_S_S_S_S_S_S_S_S_S_S_S_S_S_S_S_S_S_S_S_S_S_S_S_S_S_S_S_S_S_S_S_S_S_S_S_S_S_S_S_S_S_S_S_S_S_S_S_S_S_S_S_S_S_S_S_S_S_S_S_S_S_S_S_S_S_S_S_S_S_S_S_S_S_S_S_S_S_S_S_S_S_S_S_S_S_S_S_S_S_S_S_S_S_S_S_S_S_S_S_S_S_S_S_S_S_S_S_S_S_S_S_S_S_S_S_S_S_S_S_S_S_S_S_S_S_S_S_S_S_S_S_S_S_S_S_S_S_S_S_S_S_S_S_S_S_S_S_S_S_S_S_S_S_S_S_S_S_S_S_S_S_S_S_S_S_S_S_S_S_S_S_S_S_S_S_S_S_S_S_S_S_S_S_S_S_S_S_S_S_S_S_S_S_S_S_S_S_S_S_S_S_S_S_S_S_S_S_S_S_S_S_S_S_S_S_S_S_S_S_S_S_S_S_S_S_S_S_S_S_S_S_S_S_S_S_S_S_S_S_S_S_S_S_S_S_S_S_S_S_S_S_S_S_S_S_S_S_S_S_S_S_S_S_S_S_S_S_S_S_S_S_S_S_S_S_S_S_S_S_S_S_S_S_S_S_S_S_S_S_S_S_S_S_S_S_S_S_S_S_S_S_S_S_S_S_S_S_S_S_S_S_S_S_S_S_S_S_S_S_S_S_S_S_S_S_S_S_S_S_S_S_S_S_S_S_S_S_S_S_S_S_S_S_S_S_S_S_S_S_S_S_S_S_S_S_S_S_S_S_S_S_S_S_S_S_S_S_S_S_S_S_S_S_S_S_S_S_S_S_S_S_S_S_S_S_S_S_S_S_S_S_S_S_S_S_S_S_S_S_S_S_S_S_S_S_S_S_S_S_S_S_S_S_S_S__param_488,
	.param .u64 .ptr .align 1 _Z4racePiS_S_S_S_S_S_S_S_S_S_S_S_S_S_S_S_S_S_S_S_S_S_S_S_S_S_S_S_S_S_S_S_S_S_S_S_S_S_S_S_S_S_S_S_S_S_S_S_S_S_S_S_S_S_S_S_S_S_S_S_S_S_S_S_S_S_S_S_S_S_S_S_S_S_S_S_S_S_S_S_S_S_S_S_S_S_S_S_S_S_S_S_S_S_S_S_S_S_S_S_S_S_S_S_S_S_S_S_S_S_S_S_S_S_S_S_S_S_S_S_S_S_S_S_S_S_S_S_S_S_S_S_S_S_S_S_S_S_S_S_S_S_S_S_S_S_S_S_S_S_S_S_S_S_S_S_S_S_S_S_S_S_S_S_S_S_S_S_S_S_S_S_S_S_S_S_S_S_S_S_S_S_S_S_S_S_S_S_S_S_S_S_S_S_S_S_S_S_S_S_S_S_S_S_S_S_S_S_S_S_S_S_S_S_S_S_S_S_S_S_S_S_S_S_S_S_S_S_S_S_S_S_S_S_S_S_S_S_S_S_S_S_S_S_S_S_S_S_S_S_S_S_S_S_S_S_S_S_S_S_S_S_S_S_S_S_S_S_S_S_S_S_S_S_S_S_S_S_S_S_S_S_S_S_S_S_S_S_S_S_S_S_S_S_S_S_S_S_S_S_S_S_S_S_S_S_S_S_S_S_S_S_S_S_S_S_S_S_S_S_S_S_S_S_S_S_S_S_S_S_S_S_S_S_S_S_S_S_S_S_S_S_S_S_S_S_S_S_S_S_S_S_S_S_S_S_S_S_S_S_S_S_S_S_S_S_S_S_S_S_S_S_S_S_S_S_S_S_S_S_S_S_S_S_S_S_S_S_S_S_S_S_S_S_S_S_S_S_S_S_S_S_S_S_S_S_S_S_S_S_S_S_S_S_S_S_S_S_S_S_S_S_S_S_S_S_S_S_S_S_S_S_S_S_S_S_S_S_S_S_S_S_S_S_S_S_S_S_S_S_S_S_S_S_S_S_S_S_S_S_S_S_S_S_S_S_S_S_S_S_S_S_S_S_S_S_S_S_S_S_S_S_S_S_S_S_S_S_S_S_S_S_S_S_S_S_S_S_S_S_S_S_S_S_S_S_S_S_S_S_S__param_489,
	.param .u64 .ptr .align 1 _Z4racePiS_S_S_S_S_S_S_S_S_S_S_S_S_S_S_S_S_S_S_S_S_S_S_S_S_S_S_S_S_S_S_S_S_S_S_S_S_S_S_S_S_S_S_S_S_S_S_S_S_S_S_S_S_S_S_S_S_S_S_S_S_S_S_S_S_S_S_S_S_S_S_S_S_S_S_S_S_S_S_S_S_S_S_S_S_S_S_S_S_S_S_S_S_S_S_S_S_S_S_S_S_S_S_S_S_S_S_S_S_S_S_S_S_S_S_S_S_S_S_S_S_S_S_S_S_S_S_S_S_S_S_S_S_S_S_S_S_S_S_S_S_S_S_S_S_S_S_S_S_S_S_S_S_S_S_S_S_S_S_S_S_S_S_S_S_S_S_S_S_S_S_S_S_S_S_S_S_S_S_S_S_S_S_S_S_S_S_S_S_S_S_S_S_S_S_S_S_S_S_S_S_S_S_S_S_S_S_S_S_S_S_S_S_S_S_S_S_S_S_S_S_S_S_S_S_S_S_S_S_S_S_S_S_S_S_S_S_S_S_S_S_S_S_S_S_S_S_S_S_S_S_S_S_S_S_S_S_S_S_S_S_S_S_S_S_S_S_S_S_S_S_S_S_S_S_S_S_S_S_S_S_S_S_S_S_S_S_S_S_S_S_S_S_S_S_S_S_S_S_S_S_S_S_S_S_S_S_S_S_S_S_S_S_S_S_S_S_S_S_S_S_S_S_S_S_S_S_S_S_S_S_S_S_S_S_S_S_S_S_S_S_S_S_S_S_S_S_S_S_S_S_S_S_S_S_S_S_S_S_S_S_S_S_S_S_S_S_S_S_S_S_S_S_S_S_S_S_S_S_S_S_S_S_S_S_S_S_S_S_S_S_S_S_S_S_S_S_S_S_S_S_S_S_S_S_S_S_S_S_S_S_S_S_S_S_S_S_S_S_S_S_S_S_S_S_S_S_S_S_S_S_S_S_S_S_S_S_S_S_S_S_S_S_S_S_S_S_S_S_S_S_S_S_S_S_S_S_S_S_S_S_S_S_S_S_S_S_S_S_S_S_S_S_S_S_S_S_S_S_S_S_S_S_S_S_S_S_S_S_S_S_S_S_S_S_S_S_S_S_S_S_S_S_S_S_S_S_S_S_S_S__param_490,
	.param .u64 .ptr .align 1 _Z4racePiS_S_S_S_S_S_S_S_S_S_S_S_S_S_S_S_S_S_S_S_S_S_S_S_S_S_S_S_S_S_S_S_S_S_S_S_S_S_S_S_S_S_S_S_S_S_S_S_S_S_S_S_S_S_S_S_S_S_S_S_S_S_S_S_S_S_S_S_S_S_S_S_S_S_S_S_S_S_S_S_S_S_S_S_S_S_S_S_S_S_S_S_S_S_S_S_S_S_S_S_S_S_S_S_S_S_S_S_S_S_S_S_S_S_S_S_S_S_S_S_S_S_S_S_S_S_S_S_S_S_S_S_S_S_S_S_S_S_S_S_S_S_S_S_S_S_S_S_S_S_S_S_S_S_S_S_S_S_S_S_S_S_S_S_S_S_S_S_S_S_S_S_S_S_S_S_S_S_S_S_S_S_S_S_S_S_S_S_S_S_S_S_S_S_S_S_S_S_S_S_S_S_S_S_S_S_S_S_S_S_S_S_S_S_S_S_S_S_S_S_S_S_S_S_S_S_S_S_S_S_S_S_S_S_S_S_S_S_S_S_S_S_S_S_S_S_S_S_S_S_S_S_S_S_S_S_S_S_S_S_S_S_S_S_S_S_S_S_S_S_S_S_S_S_S_S_S_S_S_S_S_S_S_S_S_S_S_S_S_S_S_S_S_S_S_S_S_S_S_S_S_S_S_S_S_S_S_S_S_S_S_S_S_S_S_S_S_S_S_S_S_S_S_S_S_S_S_S_S_S_S_S_S_S_S_S_S_S_S_S_S_S_S_S_S_S_S_S_S_S_S_S_S_S_S_S_S_S_S_S_S_S_S_S_S_S_S_S_S_S_S_S_S_S_S_S_S_S_S_S_S_S_S_S_S_S_S_S_S_S_S_S_S_S_S_S_S_S_S_S_S_S_S_S_S_S_S_S_S_S_S_S_S_S_S_S_S_S_S_S_S_S_S_S_S_S_S_S_S_S_S_S_S_S_S_S_S_S_S_S_S_S_S_S_S_S_S_S_S_S_S_S_S_S_S_S_S_S_S_S_S_S_S_S_S_S_S_S_S_S_S_S_S_S_S_S_S_S_S_S_S_S_S_S_S_S_S_S_S_S_S_S_S_S_S_S_S_S_S_S_S_S_S_S_S_S_S_S_S_S_S__param_491,
	.param .u64 .ptr .align 1 _Z4racePiS_S_S_S_S_S_S_S_S_S_S_S_S_S_S_S_S_S_S_S_S_S_S_S_S_S_S_S_S_S_S_S_S_S_S_S_S_S_S_S_S_S_S_S_S_S_S_S_S_S_S_S_S_S_S_S_S_S_S_S_S_S_S_S_S_S_S_S_S_S_S_S_S_S_S_S_S_S_S_S_S_S_S_S_S_S_S_S_S_S_S_S_S_S_S_S_S_S_S_S_S_S_S_S_S_S_S_S_S_S_S_S_S_S_S_S_S_S_S_S_S_S_S_S_S_S_S_S_S_S_S_S_S_S_S_S_S_S_S_S_S_S_S_S_S_S_S_S_S_S_S_S_S_S_S_S_S_S_S_S_S_S_S_S_S_S_S_S_S_S_S_S_S_S_S_S_S_S_S_S_S_S_S_S_S_S_S_S_S_S_S_S_S_S_S_S_S_S_S_S_S_S_S_S_S_S_S_S_S_S_S_S_S_S_S_S_S_S_S_S_S_S_S_S_S_S_S_S_S_S_S_S_S_S_S_S_S_S_S_S_S_S_S_S_S_S_S_S_S_S_S_S_S_S_S_S_S_S_S_S_S_S_S_S_S_S_S_S_S_S_S_S_S_S_S_S_S_S_S_S_S_S_S_S_S_S_S_S_S_S_S_S_S_S_S_S_S_S_S_S_S_S_S_S_S_S_S_S_S_S_S_S_S_S_S_S_S_S_S_S_S_S_S_S_S_S_S_S_S_S_S_S_S_S_S_S_S_S_S_S_S_S_S_S_S_S_S_S_S_S_S_S_S_S_S_S_S_S_S_S_S_S_S_S_S_S_S_S_S_S_S_S_S_S_S_S_S_S_S_S_S_S_S_S_S_S_S_S_S_S_S_S_S_S_S_S_S_S_S_S_S_S_S_S_S_S_S_S_S_S_S_S_S_S_S_S_S_S_S_S_S_S_S_S_S_S_S_S_S_S_S_S_S_S_S_S_S_S_S_S_S_S_S_S_S_S_S_S_S_S_S_S_S_S_S_S_S_S_S_S_S_S_S_S_S_S_S_S_S_S_S_S_S_S_S_S_S_S_S_S_S_S_S_S_S_S_S_S_S_S_S_S_S_S_S_S_S_S_S_S_S_S_S_S_S_S_S_S_S_S_S__param_492,
	.param .u64 .ptr .align 1 _Z4racePiS_S_S_S_S_S_S_S_S_S_S_S_S_S_S_S_S_S_S_S_S_S_S_S_S_S_S_S_S_S_S_S_S_S_S_S_S_S_S_S_S_S_S_S_S_S_S_S_S_S_S_S_S_S_S_S_S_S_S_S_S_S_S_S_S_S_S_S_S_S_S_S_S_S_S_S_S_S_S_S_S_S_S_S_S_S_S_S_S_S_S_S_S_S_S_S_S_S_S_S_S_S_S_S_S_S_S_S_S_S_S_S_S_S_S_S_S_S_S_S_S_S_S_S_S_S_S_S_S_S_S_S_S_S_S_S_S_S_S_S_S_S_S_S_S_S_S_S_S_S_S_S_S_S_S_S_S_S_S_S_S_S_S_S_S_S_S_S_S_S_S_S_S_S_S_S_S_S_S_S_S_S_S_S_S_S_S_S_S_S_S_S_S_S_S_S_S_S_S_S_S_S_S_S_S_S_S_S_S_S_S_S_S_S_S_S_S_S_S_S_S_S_S_S_S_S_S_S_S_S_S_S_S_S_S_S_S_S_S_S_S_S_S_S_S_S_S_S_S_S_S_S_S_S_S_S_S_S_S_S_S_S_S_S_S_S_S_S_S_S_S_S_S_S_S_S_S_S_S_S_S_S_S_S_S_S_S_S_S_S_S_S_S_S_S_S_S_S_S_S_S_S_S_S_S_S_S_S_S_S_S_S_S_S_S_S_S_S_S_S_S_S_S_S_S_S_S_S_S_S_S_S_S_S_S_S_S_S_S_S_S_S_S_S_S_S_S_S_S_S_S_S_S_S_S_S_S_S_S_S_S_S_S_S_S_S_S_S_S_S_S_S_S_S_S_S_S_S_S_S_S_S_S_S_S_S_S_S_S_S_S_S_S_S_S_S_S_S_S_S_S_S_S_S_S_S_S_S_S_S_S_S_S_S_S_S_S_S_S_S_S_S_S_S_S_S_S_S_S_S_S_S_S_S_S_S_S_S_S_S_S_S_S_S_S_S_S_S_S_S_S_S_S_S_S_S_S_S_S_S_S_S_S_S_S_S_S_S_S_S_S_S_S_S_S_S_S_S_S_S_S_S_S_S_S_S_S_S_S_S_S_S_S_S_S_S_S_S_S_S_S_S_S_S_S_S_S_S_S_S_S__param_493,
	.param .u64 .ptr .align 1 _Z4racePiS_S_S_S_S_S_S_S_S_S_S_S_S_S_S_S_S_S_S_S_S_S_S_S_S_S_S_S_S_S_S_S_S_S_S_S_S_S_S_S_S_S_S_S_S_S_S_S_S_S_S_S_S_S_S_S_S_S_S_S_S_S_S_S_S_S_S_S_S_S_S_S_S_S_S_S_S_S_S_S_S_S_S_S_S_S_S_S_S_S_S_S_S_S_S_S_S_S_S_S_S_S_S_S_S_S_S_S_S_S_S_S_S_S_S_S_S_S_S_S_S_S_S_S_S_S_S_S_S_S_S_S_S_S_S_S_S_S_S_S_S_S_S_S_S_S_S_S_S_S_S_S_S_S_S_S_S_S_S_S_S_S_S_S_S_S_S_S_S_S_S_S_S_S_S_S_S_S_S_S_S_S_S_S_S_S_S_S_S_S_S_S_S_S_S_S_S_S_S_S_S_S_S_S_S_S_S_S_S_S_S_S_S_S_S_S_S_S_S_S_S_S_S_S_S_S_S_S_S_S_S_S_S_S_S_S_S_S_S_S_S_S_S_S_S_S_S_S_S_S_S_S_S_S_S_S_S_S_S_S_S_S_S_S_S_S_S_S_S_S_S_S_S_S_S_S_S_S_S_S_S_S_S_S_S_S_S_S_S_S_S_S_S_S_S_S_S_S_S_S_S_S_S_S_S_S_S_S_S_S_S_S_S_S_S_S_S_S_S_S_S_S_S_S_S_S_S_S_S_S_S_S_S_S_S_S_S_S_S_S_S_S_S_S_S_S_S_S_S_S_S_S_S_S_S_S_S_S_S_S_S_S_S_S_S_S_S_S_S_S_S_S_S_S_S_S_S_S_S_S_S_S_S_S_S_S_S_S_S_S_S_S_S_S_S_S_S_S_S_S_S_S_S_S_S_S_S_S_S_S_S_S_S_S_S_S_S_S_S_S_S_S_S_S_S_S_S_S_S_S_S_S_S_S_S_S_S_S_S_S_S_S_S_S_S_S_S_S_S_S_S_S_S_S_S_S_S_S_S_S_S_S_S_S_S_S_S_S_S_S_S_S_S_S_S_S_S_S_S_S_S_S_S_S_S_S_S_S_S_S_S_S_S_S_S_S_S_S_S_S_S_S_S_S_S_S_S_S_S_S_S__param_494,
	.param .u64 .ptr .align 1 _Z4racePiS_S_S_S_S_S_S_S_S_S_S_S_S_S_S_S_S_S_S_S_S_S_S_S_S_S_S_S_S_S_S_S_S_S_S_S_S_S_S_S_S_S_S_S_S_S_S_S_S_S_S_S_S_S_S_S_S_S_S_S_S_S_S_S_S_S_S_S_S_S_S_S_S_S_S_S_S_S_S_S_S_S_S_S_S_S_S_S_S_S_S_S_S_S_S_S_S_S_S_S_S_S_S_S_S_S_S_S_S_S_S_S_S_S_S_S_S_S_S_S_S_S_S_S_S_S_S_S_S_S_S_S_S_S_S_S_S_S_S_S_S_S_S_S_S_S_S_S_S_S_S_S_S_S_S_S_S_S_S_S_S_S_S_S_S_S_S_S_S_S_S_S_S_S_S_S_S_S_S_S_S_S_S_S_S_S_S_S_S_S_S_S_S_S_S_S_S_S_S_S_S_S_S_S_S_S_S_S_S_S_S_S_S_S_S_S_S_S_S_S_S_S_S_S_S_S_S_S_S_S_S_S_S_S_S_S_S_S_S_S_S_S_S_S_S_S_S_S_S_S_S_S_S_S_S_S_S_S_S_S_S_S_S_S_S_S_S_S_S_S_S_S_S_S_S_S_S_S_S_S_S_S_S_S_S_S_S_S_S_S_S_S_S_S_S_S_S_S_S_S_S_S_S_S_S_S_S_S_S_S_S_S_S_S_S_S_S_S_S_S_S_S_S_S_S_S_S_S_S_S_S_S_S_S_S_S_S_S_S_S_S_S_S_S_S_S_S_S_S_S_S_S_S_S_S_S_S_S_S_S_S_S_S_S_S_S_S_S_S_S_S_S_S_S_S_S_S_S_S_S_S_S_S_S_S_S_S_S_S_S_S_S_S_S_S_S_S_S_S_S_S_S_S_S_S_S_S_S_S_S_S_S_S_S_S_S_S_S_S_S_S_S_S_S_S_S_S_S_S_S_S_S_S_S_S_S_S_S_S_S_S_S_S_S_S_S_S_S_S_S_S_S_S_S_S_S_S_S_S_S_S_S_S_S_S_S_S_S_S_S_S_S_S_S_S_S_S_S_S_S_S_S_S_S_S_S_S_S_S_S_S_S_S_S_S_S_S_S_S_S_S_S_S_S_S_S_S_S_S_S_S__param_495,
	.param .u64 .ptr .align 1 _Z4racePiS_S_S_S_S_S_S_S_S_S_S_S_S_S_S_S_S_S_S_S_S_S_S_S_S_S_S_S_S_S_S_S_S_S_S_S_S_S_S_S_S_S_S_S_S_S_S_S_S_S_S_S_S_S_S_S_S_S_S_S_S_S_S_S_S_S_S_S_S_S_S_S_S_S_S_S_S_S_S_S_S_S_S_S_S_S_S_S_S_S_S_S_S_S_S_S_S_S_S_S_S_S_S_S_S_S_S_S_S_S_S_S_S_S_S_S_S_S_S_S_S_S_S_S_S_S_S_S_S_S_S_S_S_S_S_S_S_S_S_S_S_S_S_S_S_S_S_S_S_S_S_S_S_S_S_S_S_S_S_S_S_S_S_S_S_S_S_S_S_S_S_S_S_S_S_S_S_S_S_S_S_S_S_S_S_S_S_S_S_S_S_S_S_S_S_S_S_S_S_S_S_S_S_S_S_S_S_S_S_S_S_S_S_S_S_S_S_S_S_S_S_S_S_S_S_S_S_S_S_S_S_S_S_S_S_S_S_S_S_S_S_S_S_S_S_S_S_S_S_S_S_S_S_S_S_S_S_S_S_S_S_S_S_S_S_S_S_S_S_S_S_S_S_S_S_S_S_S_S_S_S_S_S_S_S_S_S_S_S_S_S_S_S_S_S_S_S_S_S_S_S_S_S_S_S_S_S_S_S_S_S_S_S_S_S_S_S_S_S_S_S_S_S_S_S_S_S_S_S_S_S_S_S_S_S_S_S_S_S_S_S_S_S_S_S_S_S_S_S_S_S_S_S_S_S_S_S_S_S_S_S_S_S_S_S_S_S_S_S_S_S_S_S_S_S_S_S_S_S_S_S_S_S_S_S_S_S_S_S_S_S_S_S_S_S_S_S_S_S_S_S_S_S_S_S_S_S_S_S_S_S_S_S_S_S_S_S_S_S_S_S_S_S_S_S_S_S_S_S_S_S_S_S_S_S_S_S_S_S_S_S_S_S_S_S_S_S_S_S_S_S_S_S_S_S_S_S_S_S_S_S_S_S_S_S_S_S_S_S_S_S_S_S_S_S_S_S_S_S_S_S_S_S_S_S_S_S_S_S_S_S_S_S_S_S_S_S_S_S_S_S_S_S_S_S_S_S_S_S_S_S__param_496,
	.param .u64 .ptr .align 1 _Z4racePiS_S_S_S_S_S_S_S_S_S_S_S_S_S_S_S_S_S_S_S_S_S_S_S_S_S_S_S_S_S_S_S_S_S_S_S_S_S_S_S_S_S_S_S_S_S_S_S_S_S_S_S_S_S_S_S_S_S_S_S_S_S_S_S_S_S_S_S_S_S_S_S_S_S_S_S_S_S_S_S_S_S_S_S_S_S_S_S_S_S_S_S_S_S_S_S_S_S_S_S_S_S_S_S_S_S_S_S_S_S_S_S_S_S_S_S_S_S_S_S_S_S_S_S_S_S_S_S_S_S_S_S_S_S_S_S_S_S_S_S_S_S_S_S_S_S_S_S_S_S_S_S_S_S_S_S_S_S_S_S_S_S_S_S_S_S_S_S_S_S_S_S_S_S_S_S_S_S_S_S_S_S_S_S_S_S_S_S_S_S_S_S_S_S_S_S_S_S_S_S_S_S_S_S_S_S_S_S_S_S_S_S_S_S_S_S_S_S_S_S_S_S_S_S_S_S_S_S_S_S_S_S_S_S_S_S_S_S_S_S_S_S_S_S_S_S_S_S_S_S_S_S_S_S_S_S_S_S_S_S_S_S_S_S_S_S_S_S_S_S_S_S_S_S_S_S_S_S_S_S_S_S_S_S_S_S_S_S_S_S_S_S_S_S_S_S_S_S_S_S_S_S_S_S_S_S_S_S_S_S_S_S_S_S_S_S_S_S_S_S_S_S_S_S_S_S_S_S_S_S_S_S_S_S_S_S_S_S_S_S_S_S_S_S_S_S_S_S_S_S_S_S_S_S_S_S_S_S_S_S_S_S_S_S_S_S_S_S_S_S_S_S_S_S_S_S_S_S_S_S_S_S_S_S_S_S_S_S_S_S_S_S_S_S_S_S_S_S_S_S_S_S_S_S_S_S_S_S_S_S_S_S_S_S_S_S_S_S_S_S_S_S_S_S_S_S_S_S_S_S_S_S_S_S_S_S_S_S_S_S_S_S_S_S_S_S_S_S_S_S_S_S_S_S_S_S_S_S_S_S_S_S_S_S_S_S_S_S_S_S_S_S_S_S_S_S_S_S_S_S_S_S_S_S_S_S_S_S_S_S_S_S_S_S_S_S_S_S_S_S_S_S_S_S_S_S_S_S_S_S_S__param_497,
	.param .u64 .ptr .align 1 _Z4racePiS_S_S_S_S_S_S_S_S_S_S_S_S_S_S_S_S_S_S_S_S_S_S_S_S_S_S_S_S_S_S_S_S_S_S_S_S_S_S_S_S_S_S_S_S_S_S_S_S_S_S_S_S_S_S_S_S_S_S_S_S_S_S_S_S_S_S_S_S_S_S_S_S_S_S_S_S_S_S_S_S_S_S_S_S_S_S_S_S_S_S_S_S_S_S_S_S_S_S_S_S_S_S_S_S_S_S_S_S_S_S_S_S_S_S_S_S_S_S_S_S_S_S_S_S_S_S_S_S_S_S_S_S_S_S_S_S_S_S_S_S_S_S_S_S_S_S_S_S_S_S_S_S_S_S_S_S_S_S_S_S_S_S_S_S_S_S_S_S_S_S_S_S_S_S_S_S_S_S_S_S_S_S_S_S_S_S_S_S_S_S_S_S_S_S_S_S_S_S_S_S_S_S_S_S_S_S_S_S_S_S_S_S_S_S_S_S_S_S_S_S_S_S_S_S_S_S_S_S_S_S_S_S_S_S_S_S_S_S_S_S_S_S_S_S_S_S_S_S_S_S_S_S_S_S_S_S_S_S_S_S_S_S_S_S_S_S_S_S_S_S_S_S_S_S_S_S_S_S_S_S_S_S_S_S_S_S_S_S_S_S_S_S_S_S_S_S_S_S_S_S_S_S_S_S_S_S_S_S_S_S_S_S_S_S_S_S_S_S_S_S_S_S_S_S_S_S_S_S_S_S_S_S_S_S_S_S_S_S_S_S_S_S_S_S_S_S_S_S_S_S_S_S_S_S_S_S_S_S_S_S_S_S_S_S_S_S_S_S_S_S_S_S_S_S_S_S_S_S_S_S_S_S_S_S_S_S_S_S_S_S_S_S_S_S_S_S_S_S_S_S_S_S_S_S_S_S_S_S_S_S_S_S_S_S_S_S_S_S_S_S_S_S_S_S_S_S_S_S_S_S_S_S_S_S_S_S_S_S_S_S_S_S_S_S_S_S_S_S_S_S_S_S_S_S_S_S_S_S_S_S_S_S_S_S_S_S_S_S_S_S_S_S_S_S_S_S_S_S_S_S_S_S_S_S_S_S_S_S_S_S_S_S_S_S_S_S_S_S_S_S_S_S_S_S_S_S_S_S_S_S__param_498,
	.param .u64 .ptr .align 1 _Z4racePiS_S_S_S_S_S_S_S_S_S_S_S_S_S_S_S_S_S_S_S_S_S_S_S_S_S_S_S_S_S_S_S_S_S_S_S_S_S_S_S_S_S_S_S_S_S_S_S_S_S_S_S_S_S_S_S_S_S_S_S_S_S_S_S_S_S_S_S_S_S_S_S_S_S_S_S_S_S_S_S_S_S_S_S_S_S_S_S_S_S_S_S_S_S_S_S_S_S_S_S_S_S_S_S_S_S_S_S_S_S_S_S_S_S_S_S_S_S_S_S_S_S_S_S_S_S_S_S_S_S_S_S_S_S_S_S_S_S_S_S_S_S_S_S_S_S_S_S_S_S_S_S_S_S_S_S_S_S_S_S_S_S_S_S_S_S_S_S_S_S_S_S_S_S_S_S_S_S_S_S_S_S_S_S_S_S_S_S_S_S_S_S_S_S_S_S_S_S_S_S_S_S_S_S_S_S_S_S_S_S_S_S_S_S_S_S_S_S_S_S_S_S_S_S_S_S_S_S_S_S_S_S_S_S_S_S_S_S_S_S_S_S_S_S_S_S_S_S_S_S_S_S_S_S_S_S_S_S_S_S_S_S_S_S_S_S_S_S_S_S_S_S_S_S_S_S_S_S_S_S_S_S_S_S_S_S_S_S_S_S_S_S_S_S_S_S_S_S_S_S_S_S_S_S_S_S_S_S_S_S_S_S_S_S_S_S_S_S_S_S_S_S_S_S_S_S_S_S_S_S_S_S_S_S_S_S_S_S_S_S_S_S_S_S_S_S_S_S_S_S_S_S_S_S_S_S_S_S_S_S_S_S_S_S_S_S_S_S_S_S_S_S_S_S_S_S_S_S_S_S_S_S_S_S_S_S_S_S_S_S_S_S_S_S_S_S_S_S_S_S_S_S_S_S_S_S_S_S_S_S_S_S_S_S_S_S_S_S_S_S_S_S_S_S_S_S_S_S_S_S_S_S_S_S_S_S_S_S_S_S_S_S_S_S_S_S_S_S_S_S_S_S_S_S_S_S_S_S_S_S_S_S_S_S_S_S_S_S_S_S_S_S_S_S_S_S_S_S_S_S_S_S_S_S_S_S_S_S_S_S_S_S_S_S_S_S_S_S_S_S_S_S_S_S_S_S_S_S_S_S_S__param_499,
	.param .u64 .ptr .align 1 _Z4racePiS_S_S_S_S_S_S_S_S_S_S_S_S_S_S_S_S_S_S_S_S_S_S_S_S_S_S_S_S_S_S_S_S_S_S_S_S_S_S_S_S_S_S_S_S_S_S_S_S_S_S_S_S_S_S_S_S_S_S_S_S_S_S_S_S_S_S_S_S_S_S_S_S_S_S_S_S_S_S_S_S_S_S_S_S_S_S_S_S_S_S_S_S_S_S_S_S_S_S_S_S_S_S_S_S_S_S_S_S_S_S_S_S_S_S_S_S_S_S_S_S_S_S_S_S_S_S_S_S_S_S_S_S_S_S_S_S_S_S_S_S_S_S_S_S_S_S_S_S_S_S_S_S_S_S_S_S_S_S_S_S_S_S_S_S_S_S_S_S_S_S_S_S_S_S_S_S_S_S_S_S_S_S_S_S_S_S_S_S_S_S_S_S_S_S_S_S_S_S_S_S_S_S_S_S_S_S_S_S_S_S_S_S_S_S_S_S_S_S_S_S_S_S_S_S_S_S_S_S_S_S_S_S_S_S_S_S_S_S_S_S_S_S_S_S_S_S_S_S_S_S_S_S_S_S_S_S_S_S_S_S_S_S_S_S_S_S_S_S_S_S_S_S_S_S_S_S_S_S_S_S_S_S_S_S_S_S_S_S_S_S_S_S_S_S_S_S_S_S_S_S_S_S_S_S_S_S_S_S_S_S_S_S_S_S_S_S_S_S_S_S_S_S_S_S_S_S_S_S_S_S_S_S_S_S_S_S_S_S_S_S_S_S_S_S_S_S_S_S_S_S_S_S_S_S_S_S_S_S_S_S_S_S_S_S_S_S_S_S_S_S_S_S_S_S_S_S_S_S_S_S_S_S_S_S_S_S_S_S_S_S_S_S_S_S_S_S_S_S_S_S_S_S_S_S_S_S_S_S_S_S_S_S_S_S_S_S_S_S_S_S_S_S_S_S_S_S_S_S_S_S_S_S_S_S_S_S_S_S_S_S_S_S_S_S_S_S_S_S_S_S_S_S_S_S_S_S_S_S_S_S_S_S_S_S_S_S_S_S_S_S_S_S_S_S_S_S_S_S_S_S_S_S_S_S_S_S_S_S_S_S_S_S_S_S_S_S_S_S_S_S_S_S_S_S_S_S_S_S_S_S__param_500,
	.param .u64 .ptr .align 1 _Z4racePiS_S_S_S_S_S_S_S_S_S_S_S_S_S_S_S_S_S_S_S_S_S_S_S_S_S_S_S_S_S_S_S_S_S_S_S_S_S_S_S_S_S_S_S_S_S_S_S_S_S_S_S_S_S_S_S_S_S_S_S_S_S_S_S_S_S_S_S_S_S_S_S_S_S_S_S_S_S_S_S_S_S_S_S_S_S_S_S_S_S_S_S_S_S_S_S_S_S_S_S_S_S_S_S_S_S_S_S_S_S_S_S_S_S_S_S_S_S_S_S_S_S_S_S_S_S_S_S_S_S_S_S_S_S_S_S_S_S_S_S_S_S_S_S_S_S_S_S_S_S_S_S_S_S_S_S_S_S_S_S_S_S_S_S_S_S_S_S_S_S_S_S_S_S_S_S_S_S_S_S_S_S_S_S_S_S_S_S_S_S_S_S_S_S_S_S_S_S_S_S_S_S_S_S_S_S_S_S_S_S_S_S_S_S_S_S_S_S_S_S_S_S_S_S_S_S_S_S_S_S_S_S_S_S_S_S_S_S_S_S_S_S_S_S_S_S_S_S_S_S_S_S_S_S_S_S_S_S_S_S_S_S_S_S_S_S_S_S_S_S_S_S_S_S_S_S_S_S_S_S_S_S_S_S_S_S_S_S_S_S_S_S_S_S_S_S_S_S_S_S_S_S_S_S_S_S_S_S_S_S_S_S_S_S_S_S_S_S_S_S_S_S_S_S_S_S_S_S_S_S_S_S_S_S_S_S_S_S_S_S_S_S_S_S_S_S_S_S_S_S_S_S_S_S_S_S_S_S_S_S_S_S_S_S_S_S_S_S_S_S_S_S_S_S_S_S_S_S_S_S_S_S_S_S_S_S_S_S_S_S_S_S_S_S_S_S_S_S_S_S_S_S_S_S_S_S_S_S_S_S_S_S_S_S_S_S_S_S_S_S_S_S_S_S_S_S_S_S_S_S_S_S_S_S_S_S_S_S_S_S_S_S_S_S_S_S_S_S_S_S_S_S_S_S_S_S_S_S_S_S_S_S_S_S_S_S_S_S_S_S_S_S_S_S_S_S_S_S_S_S_S_S_S_S_S_S_S_S_S_S_S_S_S_S_S_S_S_S_S_S_S_S_S_S_S_S_S_S_S_S_S__param_501,
	.param .u64 .ptr .align 1 _Z4racePiS_S_S_S_S_S_S_S_S_S_S_S_S_S_S_S_S_S_S_S_S_S_S_S_S_S_S_S_S_S_S_S_S_S_S_S_S_S_S_S_S_S_S_S_S_S_S_S_S_S_S_S_S_S_S_S_S_S_S_S_S_S_S_S_S_S_S_S_S_S_S_S_S_S_S_S_S_S_S_S_S_S_S_S_S_S_S_S_S_S_S_S_S_S_S_S_S_S_S_S_S_S_S_S_S_S_S_S_S_S_S_S_S_S_S_S_S_S_S_S_S_S_S_S_S_S_S_S_S_S_S_S_S_S_S_S_S_S_S_S_S_S_S_S_S_S_S_S_S_S_S_S_S_S_S_S_S_S_S_S_S_S_S_S_S_S_S_S_S_S_S_S_S_S_S_S_S_S_S_S_S_S_S_S_S_S_S_S_S_S_S_S_S_S_S_S_S_S_S_S_S_S_S_S_S_S_S_S_S_S_S_S_S_S_S_S_S_S_S_S_S_S_S_S_S_S_S_S_S_S_S_S_S_S_S_S_S_S_S_S_S_S_S_S_S_S_S_S_S_S_S_S_S_S_S_S_S_S_S_S_S_S_S_S_S_S_S_S_S_S_S_S_S_S_S_S_S_S_S_S_S_S_S_S_S_S_S_S_S_S_S_S_S_S_S_S_S_S_S_S_S_S_S_S_S_S_S_S_S_S_S_S_S_S_S_S_S_S_S_S_S_S_S_S_S_S_S_S_S_S_S_S_S_S_S_S_S_S_S_S_S_S_S_S_S_S_S_S_S_S_S_S_S_S_S_S_S_S_S_S_S_S_S_S_S_S_S_S_S_S_S_S_S_S_S_S_S_S_S_S_S_S_S_S_S_S_S_S_S_S_S_S_S_S_S_S_S_S_S_S_S_S_S_S_S_S_S_S_S_S_S_S_S_S_S_S_S_S_S_S_S_S_S_S_S_S_S_S_S_S_S_S_S_S_S_S_S_S_S_S_S_S_S_S_S_S_S_S_S_S_S_S_S_S_S_S_S_S_S_S_S_S_S_S_S_S_S_S_S_S_S_S_S_S_S_S_S_S_S_S_S_S_S_S_S_S_S_S_S_S_S_S_S_S_S_S_S_S_S_S_S_S_S_S_S_S_S_S_S_S_S__param_502,
	.param .u64 .ptr .align 1 _Z4racePiS_S_S_S_S_S_S_S_S_S_S_S_S_S_S_S_S_S_S_S_S_S_S_S_S_S_S_S_S_S_S_S_S_S_S_S_S_S_S_S_S_S_S_S_S_S_S_S_S_S_S_S_S_S_S_S_S_S_S_S_S_S_S_S_S_S_S_S_S_S_S_S_S_S_S_S_S_S_S_S_S_S_S_S_S_S_S_S_S_S_S_S_S_S_S_S_S_S_S_S_S_S_S_S_S_S_S_S_S_S_S_S_S_S_S_S_S_S_S_S_S_S_S_S_S_S_S_S_S_S_S_S_S_S_S_S_S_S_S_S_S_S_S_S_S_S_S_S_S_S_S_S_S_S_S_S_S_S_S_S_S_S_S_S_S_S_S_S_S_S_S_S_S_S_S_S_S_S_S_S_S_S_S_S_S_S_S_S_S_S_S_S_S_S_S_S_S_S_S_S_S_S_S_S_S_S_S_S_S_S_S_S_S_S_S_S_S_S_S_S_S_S_S_S_S_S_S_S_S_S_S_S_S_S_S_S_S_S_S_S_S_S_S_S_S_S_S_S_S_S_S_S_S_S_S_S_S_S_S_S_S_S_S_S_S_S_S_S_S_S_S_S_S_S_S_S_S_S_S_S_S_S_S_S_S_S_S_S_S_S_S_S_S_S_S_S_S_S_S_S_S_S_S_S_S_S_S_S_S_S_S_S_S_S_S_S_S_S_S_S_S_S_S_S_S_S_S_S_S_S_S_S_S_S_S_S_S_S_S_S_S_S_S_S_S_S_S_S_S_S_S_S_S_S_S_S_S_S_S_S_S_S_S_S_S_S_S_S_S_S_S_S_S_S_S_S_S_S_S_S_S_S_S_S_S_S_S_S_S_S_S_S_S_S_S_S_S_S_S_S_S_S_S_S_S_S_S_S_S_S_S_S_S_S_S_S_S_S_S_S_S_S_S_S_S_S_S_S_S_S_S_S_S_S_S_S_S_S_S_S_S_S_S_S_S_S_S_S_S_S_S_S_S_S_S_S_S_S_S_S_S_S_S_S_S_S_S_S_S_S_S_S_S_S_S_S_S_S_S_S_S_S_S_S_S_S_S_S_S_S_S_S_S_S_S_S_S_S_S_S_S_S_S_S_S_S_S_S_S_S_S__param_503,
	.param .u64 .ptr .align 1 _Z4racePiS_S_S_S_S_S_S_S_S_S_S_S_S_S_S_S_S_S_S_S_S_S_S_S_S_S_S_S_S_S_S_S_S_S_S_S_S_S_S_S_S_S_S_S_S_S_S_S_S_S_S_S_S_S_S_S_S_S_S_S_S_S_S_S_S_S_S_S_S_S_S_S_S_S_S_S_S_S_S_S_S_S_S_S_S_S_S_S_S_S_S_S_S_S_S_S_S_S_S_S_S_S_S_S_S_S_S_S_S_S_S_S_S_S_S_S_S_S_S_S_S_S_S_S_S_S_S_S_S_S_S_S_S_S_S_S_S_S_S_S_S_S_S_S_S_S_S_S_S_S_S_S_S_S_S_S_S_S_S_S_S_S_S_S_S_S_S_S_S_S_S_S_S_S_S_S_S_S_S_S_S_S_S_S_S_S_S_S_S_S_S_S_S_S_S_S_S_S_S_S_S_S_S_S_S_S_S_S_S_S_S_S_S_S_S_S_S_S_S_S_S_S_S_S_S_S_S_S_S_S_S_S_S_S_S_S_S_S_S_S_S_S_S_S_S_S_S_S_S_S_S_S_S_S_S_S_S_S_S_S_S_S_S_S_S_S_S_S_S_S_S_S_S_S_S_S_S_S_S_S_S_S_S_S_S_S_S_S_S_S_S_S_S_S_S_S_S_S_S_S_S_S_S_S_S_S_S_S_S_S_S_S_S_S_S_S_S_S_S_S_S_S_S_S_S_S_S_S_S_S_S_S_S_S_S_S_S_S_S_S_S_S_S_S_S_S_S_S_S_S_S_S_S_S_S_S_S_S_S_S_S_S_S_S_S_S_S_S_S_S_S_S_S_S_S_S_S_S_S_S_S_S_S_S_S_S_S_S_S_S_S_S_S_S_S_S_S_S_S_S_S_S_S_S_S_S_S_S_S_S_S_S_S_S_S_S_S_S_S_S_S_S_S_S_S_S_S_S_S_S_S_S_S_S_S_S_S_S_S_S_S_S_S_S_S_S_S_S_S_S_S_S_S_S_S_S_S_S_S_S_S_S_S_S_S_S_S_S_S_S_S_S_S_S_S_S_S_S_S_S_S_S_S_S_S_S_S_S_S_S_S_S_S_S_S_S_S_S_S_S_S_S_S_S_S_S_S_S_S_S_S__param_504,
	.param .u64 .ptr .align 1 _Z4racePiS_S_S_S_S_S_S_S_S_S_S_S_S_S_S_S_S_S_S_S_S_S_S_S_S_S_S_S_S_S_S_S_S_S_S_S_S_S_S_S_S_S_S_S_S_S_S_S_S_S_S_S_S_S_S_S_S_S_S_S_S_S_S_S_S_S_S_S_S_S_S_S_S_S_S_S_S_S_S_S_S_S_S_S_S_S_S_S_S_S_S_S_S_S_S_S_S_S_S_S_S_S_S_S_S_S_S_S_S_S_S_S_S_S_S_S_S_S_S_S_S_S_S_S_S_S_S_S_S_S_S_S_S_S_S_S_S_S_S_S_S_S_S_S_S_S_S_S_S_S_S_S_S_S_S_S_S_S_S_S_S_S_S_S_S_S_S_S_S_S_S_S_S_S_S_S_S_S_S_S_S_S_S_S_S_S_S_S_S_S_S_S_S_S_S_S_S_S_S_S_S_S_S_S_S_S_S_S_S_S_S_S_S_S_S_S_S_S_S_S_S_S_S_S_S_S_S_S_S_S_S_S_S_S_S_S_S_S_S_S_S_S_S_S_S_S_S_S_S_S_S_S_S_S_S_S_S_S_S_S_S_S_S_S_S_S_S_S_S_S_S_S_S_S_S_S_S_S_S_S_S_S_S_S_S_S_S_S_S_S_S_S_S_S_S_S_S_S_S_S_S_S_S_S_S_S_S_S_S_S_S_S_S_S_S_S_S_S_S_S_S_S_S_S_S_S_S_S_S_S_S_S_S_S_S_S_S_S_S_S_S_S_S_S_S_S_S_S_S_S_S_S_S_S_S_S_S_S_S_S_S_S_S_S_S_S_S_S_S_S_S_S_S_S_S_S_S_S_S_S_S_S_S_S_S_S_S_S_S_S_S_S_S_S_S_S_S_S_S_S_S_S_S_S_S_S_S_S_S_S_S_S_S_S_S_S_S_S_S_S_S_S_S_S_S_S_S_S_S_S_S_S_S_S_S_S_S_S_S_S_S_S_S_S_S_S_S_S_S_S_S_S_S_S_S_S_S_S_S_S_S_S_S_S_S_S_S_S_S_S_S_S_S_S_S_S_S_S_S_S_S_S_S_S_S_S_S_S_S_S_S_S_S_S_S_S_S_S_S_S_S_S_S_S_S_S_S_S_S_S_S__param_505,
	.param .u64 .ptr .align 1 _Z4racePiS_S_S_S_S_S_S_S_S_S_S_S_S_S_S_S_S_S_S_S_S_S_S_S_S_S_S_S_S_S_S_S_S_S_S_S_S_S_S_S_S_S_S_S_S_S_S_S_S_S_S_S_S_S_S_S_S_S_S_S_S_S_S_S_S_S_S_S_S_S_S_S_S_S_S_S_S_S_S_S_S_S_S_S_S_S_S_S_S_S_S_S_S_S_S_S_S_S_S_S_S_S_S_S_S_S_S_S_S_S_S_S_S_S_S_S_S_S_S_S_S_S_S_S_S_S_S_S_S_S_S_S_S_S_S_S_S_S_S_S_S_S_S_S_S_S_S_S_S_S_S_S_S_S_S_S_S_S_S_S_S_S_S_S_S_S_S_S_S_S_S_S_S_S_S_S_S_S_S_S_S_S_S_S_S_S_S_S_S_S_S_S_S_S_S_S_S_S_S_S_S_S_S_S_S_S_S_S_S_S_S_S_S_S_S_S_S_S_S_S_S_S_S_S_S_S_S_S_S_S_S_S_S_S_S_S_S_S_S_S_S_S_S_S_S_S_S_S_S_S_S_S_S_S_S_S_S_S_S_S_S_S_S_S_S_S_S_S_S_S_S_S_S_S_S_S_S_S_S_S_S_S_S_S_S_S_S_S_S_S_S_S_S_S_S_S_S_S_S_S_S_S_S_S_S_S_S_S_S_S_S_S_S_S_S_S_S_S_S_S_S_S_S_S_S_S_S_S_S_S_S_S_S_S_S_S_S_S_S_S_S_S_S_S_S_S_S_S_S_S_S_S_S_S_S_S_S_S_S_S_S_S_S_S_S_S_S_S_S_S_S_S_S_S_S_S_S_S_S_S_S_S_S_S_S_S_S_S_S_S_S_S_S_S_S_S_S_S_S_S_S_S_S_S_S_S_S_S_S_S_S_S_S_S_S_S_S_S_S_S_S_S_S_S_S_S_S_S_S_S_S_S_S_S_S_S_S_S_S_S_S_S_S_S_S_S_S_S_S_S_S_S_S_S_S_S_S_S_S_S_S_S_S_S_S_S_S_S_S_S_S_S_S_S_S_S_S_S_S_S_S_S_S_S_S_S_S_S_S_S_S_S_S_S_S_S_S_S_S_S_S_S_S_S_S_S_S_S_S_S_S__param_506,
	.param .u64 .ptr .align 1 _Z4racePiS_S_S_S_S_S_S_S_S_S_S_S_S_S_S_S_S_S_S_S_S_S_S_S_S_S_S_S_S_S_S_S_S_S_S_S_S_S_S_S_S_S_S_S_S_S_S_S_S_S_S_S_S_S_S_S_S_S_S_S_S_S_S_S_S_S_S_S_S_S_S_S_S_S_S_S_S_S_S_S_S_S_S_S_S_S_S_S_S_S_S_S_S_S_S_S_S_S_S_S_S_S_S_S_S_S_S_S_S_S_S_S_S_S_S_S_S_S_S_S_S_S_S_S_S_S_S_S_S_S_S_S_S_S_S_S_S_S_S_S_S_S_S_S_S_S_S_S_S_S_S_S_S_S_S_S_S_S_S_S_S_S_S_S_S_S_S_S_S_S_S_S_S_S_S_S_S_S_S_S_S_S_S_S_S_S_S_S_S_S_S_S_S_S_S_S_S_S_S_S_S_S_S_S_S_S_S_S_S_S_S_S_S_S_S_S_S_S_S_S_S_S_S_S_S_S_S_S_S_S_S_S_S_S_S_S_S_S_S_S_S_S_S_S_S_S_S_S_S_S_S_S_S_S_S_S_S_S_S_S_S_S_S_S_S_S_S_S_S_S_S_S_S_S_S_S_S_S_S_S_S_S_S_S_S_S_S_S_S_S_S_S_S_S_S_S_S_S_S_S_S_S_S_S_S_S_S_S_S_S_S_S_S_S_S_S_S_S_S_S_S_S_S_S_S_S_S_S_S_S_S_S_S_S_S_S_S_S_S_S_S_S_S_S_S_S_S_S_S_S_S_S_S_S_S_S_S_S_S_S_S_S_S_S_S_S_S_S_S_S_S_S_S_S_S_S_S_S_S_S_S_S_S_S_S_S_S_S_S_S_S_S_S_S_S_S_S_S_S_S_S_S_S_S_S_S_S_S_S_S_S_S_S_S_S_S_S_S_S_S_S_S_S_S_S_S_S_S_S_S_S_S_S_S_S_S_S_S_S_S_S_S_S_S_S_S_S_S_S_S_S_S_S_S_S_S_S_S_S_S_S_S_S_S_S_S_S_S_S_S_S_S_S_S_S_S_S_S_S_S_S_S_S_S_S_S_S_S_S_S_S_S_S_S_S_S_S_S_S_S_S_S_S_S_S_S_S_S_S_S_S__param_507,
	.param .u64 .ptr .align 1 _Z4racePiS_S_S_S_S_S_S_S_S_S_S_S_S_S_S_S_S_S_S_S_S_S_S_S_S_S_S_S_S_S_S_S_S_S_S_S_S_S_S_S_S_S_S_S_S_S_S_S_S_S_S_S_S_S_S_S_S_S_S_S_S_S_S_S_S_S_S_S_S_S_S_S_S_S_S_S_S_S_S_S_S_S_S_S_S_S_S_S_S_S_S_S_S_S_S_S_S_S_S_S_S_S_S_S_S_S_S_S_S_S_S_S_S_S_S_S_S_S_S_S_S_S_S_S_S_S_S_S_S_S_S_S_S_S_S_S_S_S_S_S_S_S_S_S_S_S_S_S_S_S_S_S_S_S_S_S_S_S_S_S_S_S_S_S_S_S_S_S_S_S_S_S_S_S_S_S_S_S_S_S_S_S_S_S_S_S_S_S_S_S_S_S_S_S_S_S_S_S_S_S_S_S_S_S_S_S_S_S_S_S_S_S_S_S_S_S_S_S_S_S_S_S_S_S_S_S_S_S_S_S_S_S_S_S_S_S_S_S_S_S_S_S_S_S_S_S_S_S_S_S_S_S_S_S_S_S_S_S_S_S_S_S_S_S_S_S_S_S_S_S_S_S_S_S_S_S_S_S_S_S_S_S_S_S_S_S_S_S_S_S_S_S_S_S_S_S_S_S_S_S_S_S_S_S_S_S_S_S_S_S_S_S_S_S_S_S_S_S_S_S_S_S_S_S_S_S_S_S_S_S_S_S_S_S_S_S_S_S_S_S_S_S_S_S_S_S_S_S_S_S_S_S_S_S_S_S_S_S_S_S_S_S_S_S_S_S_S_S_S_S_S_S_S_S_S_S_S_S_S_S_S_S_S_S_S_S_S_S_S_S_S_S_S_S_S_S_S_S_S_S_S_S_S_S_S_S_S_S_S_S_S_S_S_S_S_S_S_S_S_S_S_S_S_S_S_S_S_S_S_S_S_S_S_S_S_S_S_S_S_S_S_S_S_S_S_S_S_S_S_S_S_S_S_S_S_S_S_S_S_S_S_S_S_S_S_S_S_S_S_S_S_S_S_S_S_S_S_S_S_S_S_S_S_S_S_S_S_S_S_S_S_S_S_S_S_S_S_S_S_S_S_S_S_S_S_S_S_S_S_S_S__param_508,
	.param .u64 .ptr .align 1 _Z4racePiS_S_S_S_S_S_S_S_S_S_S_S_S_S_S_S_S_S_S_S_S_S_S_S_S_S_S_S_S_S_S_S_S_S_S_S_S_S_S_S_S_S_S_S_S_S_S_S_S_S_S_S_S_S_S_S_S_S_S_S_S_S_S_S_S_S_S_S_S_S_S_S_S_S_S_S_S_S_S_S_S_S_S_S_S_S_S_S_S_S_S_S_S_S_S_S_S_S_S_S_S_S_S_S_S_S_S_S_S_S_S_S_S_S_S_S_S_S_S_S_S_S_S_S_S_S_S_S_S_S_S_S_S_S_S_S_S_S_S_S_S_S_S_S_S_S_S_S_S_S_S_S_S_S_S_S_S_S_S_S_S_S_S_S_S_S_S_S_S_S_S_S_S_S_S_S_S_S_S_S_S_S_S_S_S_S_S_S_S_S_S_S_S_S_S_S_S_S_S_S_S_S_S_S_S_S_S_S_S_S_S_S_S_S_S_S_S_S_S_S_S_S_S_S_S_S_S_S_S_S_S_S_S_S_S_S_S_S_S_S_S_S_S_S_S_S_S_S_S_S_S_S_S_S_S_S_S_S_S_S_S_S_S_S_S_S_S_S_S_S_S_S_S_S_S_S_S_S_S_S_S_S_S_S_S_S_S_S_S_S_S_S_S_S_S_S_S_S_S_S_S_S_S_S_S_S_S_S_S_S_S_S_S_S_S_S_S_S_S_S_S_S_S_S_S_S_S_S_S_S_S_S_S_S_S_S_S_S_S_S_S_S_S_S_S_S_S_S_S_S_S_S_S_S_S_S_S_S_S_S_S_S_S_S_S_S_S_S_S_S_S_S_S_S_S_S_S_S_S_S_S_S_S_S_S_S_S_S_S_S_S_S_S_S_S_S_S_S_S_S_S_S_S_S_S_S_S_S_S_S_S_S_S_S_S_S_S_S_S_S_S_S_S_S_S_S_S_S_S_S_S_S_S_S_S_S_S_S_S_S_S_S_S_S_S_S_S_S_S_S_S_S_S_S_S_S_S_S_S_S_S_S_S_S_S_S_S_S_S_S_S_S_S_S_S_S_S_S_S_S_S_S_S_S_S_S_S_S_S_S_S_S_S_S_S_S_S_S_S_S_S_S_S_S_S_S_S_S_S_S_S__param_509,
	.param .u64 .ptr .align 1 _Z4racePiS_S_S_S_S_S_S_S_S_S_S_S_S_S_S_S_S_S_S_S_S_S_S_S_S_S_S_S_S_S_S_S_S_S_S_S_S_S_S_S_S_S_S_S_S_S_S_S_S_S_S_S_S_S_S_S_S_S_S_S_S_S_S_S_S_S_S_S_S_S_S_S_S_S_S_S_S_S_S_S_S_S_S_S_S_S_S_S_S_S_S_S_S_S_S_S_S_S_S_S_S_S_S_S_S_S_S_S_S_S_S_S_S_S_S_S_S_S_S_S_S_S_S_S_S_S_S_S_S_S_S_S_S_S_S_S_S_S_S_S_S_S_S_S_S_S_S_S_S_S_S_S_S_S_S_S_S_S_S_S_S_S_S_S_S_S_S_S_S_S_S_S_S_S_S_S_S_S_S_S_S_S_S_S_S_S_S_S_S_S_S_S_S_S_S_S_S_S_S_S_S_S_S_S_S_S_S_S_S_S_S_S_S_S_S_S_S_S_S_S_S_S_S_S_S_S_S_S_S_S_S_S_S_S_S_S_S_S_S_S_S_S_S_S_S_S_S_S_S_S_S_S_S_S_S_S_S_S_S_S_S_S_S_S_S_S_S_S_S_S_S_S_S_S_S_S_S_S_S_S_S_S_S_S_S_S_S_S_S_S_S_S_S_S_S_S_S_S_S_S_S_S_S_S_S_S_S_S_S_S_S_S_S_S_S_S_S_S_S_S_S_S_S_S_S_S_S_S_S_S_S_S_S_S_S_S_S_S_S_S_S_S_S_S_S_S_S_S_S_S_S_S_S_S_S_S_S_S_S_S_S_S_S_S_S_S_S_S_S_S_S_S_S_S_S_S_S_S_S_S_S_S_S_S_S_S_S_S_S_S_S_S_S_S_S_S_S_S_S_S_S_S_S_S_S_S_S_S_S_S_S_S_S_S_S_S_S_S_S_S_S_S_S_S_S_S_S_S_S_S_S_S_S_S_S_S_S_S_S_S_S_S_S_S_S_S_S_S_S_S_S_S_S_S_S_S_S_S_S_S_S_S_S_S_S_S_S_S_S_S_S_S_S_S_S_S_S_S_S_S_S_S_S_S_S_S_S_S_S_S_S_S_S_S_S_S_S_S_S_S_S_S_S_S_S_S_S_S_S_S_S__param_510,
	.param .u64 .ptr .align 1 _Z4racePiS_S_S_S_S_S_S_S_S_S_S_S_S_S_S_S_S_S_S_S_S_S_S_S_S_S_S_S_S_S_S_S_S_S_S_S_S_S_S_S_S_S_S_S_S_S_S_S_S_S_S_S_S_S_S_S_S_S_S_S_S_S_S_S_S_S_S_S_S_S_S_S_S_S_S_S_S_S_S_S_S_S_S_S_S_S_S_S_S_S_S_S_S_S_S_S_S_S_S_S_S_S_S_S_S_S_S_S_S_S_S_S_S_S_S_S_S_S_S_S_S_S_S_S_S_S_S_S_S_S_S_S_S_S_S_S_S_S_S_S_S_S_S_S_S_S_S_S_S_S_S_S_S_S_S_S_S_S_S_S_S_S_S_S_S_S_S_S_S_S_S_S_S_S_S_S_S_S_S_S_S_S_S_S_S_S_S_S_S_S_S_S_S_S_S_S_S_S_S_S_S_S_S_S_S_S_S_S_S_S_S_S_S_S_S_S_S_S_S_S_S_S_S_S_S_S_S_S_S_S_S_S_S_S_S_S_S_S_S_S_S_S_S_S_S_S_S_S_S_S_S_S_S_S_S_S_S_S_S_S_S_S_S_S_S_S_S_S_S_S_S_S_S_S_S_S_S_S_S_S_S_S_S_S_S_S_S_S_S_S_S_S_S_S_S_S_S_S_S_S_S_S_S_S_S_S_S_S_S_S_S_S_S_S_S_S_S_S_S_S_S_S_S_S_S_S_S_S_S_S_S_S_S_S_S_S_S_S_S_S_S_S_S_S_S_S_S_S_S_S_S_S_S_S_S_S_S_S_S_S_S_S_S_S_S_S_S_S_S_S_S_S_S_S_S_S_S_S_S_S_S_S_S_S_S_S_S_S_S_S_S_S_S_S_S_S_S_S_S_S_S_S_S_S_S_S_S_S_S_S_S_S_S_S_S_S_S_S_S_S_S_S_S_S_S_S_S_S_S_S_S_S_S_S_S_S_S_S_S_S_S_S_S_S_S_S_S_S_S_S_S_S_S_S_S_S_S_S_S_S_S_S_S_S_S_S_S_S_S_S_S_S_S_S_S_S_S_S_S_S_S_S_S_S_S_S_S_S_S_S_S_S_S_S_S_S_S_S_S_S_S_S_S_S_S_S_S_S_S_S_S__param_511
)
{
	.reg .b32 	%r<517>;
	.reg .b64 	%rd<1538>;

	ld.param.u64 	%rd1, [_Z4racePiS_S_S_S_S_S_S_S_S_S_S_S_S_S_S_S_S_S_S_S_S_S_S_S_S_S_S_S_S_S_S_S_S_S_S_S_S_S_S_S_S_S_S_S_S_S_S_S_S_S_S_S_S_S_S_S_S_S_S_S_S_S_S_S_S_S_S_S_S_S_S_S_S_S_S_S_S_S_S_S_S_S_S_S_S_S_S_S_S_S_S_S_S_S_S_S_S_S_S_S_S_S_S_S_S_S_S_S_S_S_S_S_S_S_S_S_S_S_S_S_S_S_S_S_S_S_S_S_S_S_S_S_S_S_S_S_S_S_S_S_S_S_S_S_S_S_S_S_S_S_S_S_S_S_S_S_S_S_S_S_S_S_S_S_S_S_S_S_S_S_S_S_S_S_S_S_S_S_S_S_S_S_S_S_S_S_S_S_S_S_S_S_S_S_S_S_S_S_S_S_S_S_S_S_S_S_S_S_S_S_S_S_S_S_S_S_S_S_S_S_S_S_S_S_S_S_S_S_S_S_S_S_S_S_S_S_S_S_S_S_S_S_S_S_S_S_S_S_S_S_S_S_S_S_S_S_S_S_S_S_S_S_S_S_S_S_S_S_S_S_S_S_S_S_S_S_S_S_S_S_S_S_S_S_S_S_S_S_S_S_S_S_S_S_S_S_S_S_S_S_S_S_S_S_S_S_S_S_S_S_S_S_S_S_S_S_S_S_S_S_S_S_S_S_S_S_S_S_S_S_S_S_S_S_S_S_S_S_S_S_S_S_S_S_S_S_S_S_S_S_S_S_S_S_S_S_S_S_S_S_S_S_S_S_S_S_S_S_S_S_S_S_S_S_S_S_S_S_S_S_S_S_S_S_S_S_S_S_S_S_S_S_S_S_S_S_S_S_S_S_S_S_S_S_S_S_S_S_S_S_S_S_S_S_S_S_S_S_S_S_S_S_S_S_S_S_S_S_S_S_S_S_S_S_S_S_S_S_S_S_S_S_S_S_S_S_S_S_S_S_S_S_S_S_S_S_S_S_S_S_S_S_S_S_S_S_S_S_S_S_S_S_S_S_S_S_S_S_S_S_S_S_S_S_S_S_S_S_S_S_S_S_S_S_S_S_S_S_S_S_S_S_S_S_S_S_S_S_S_S_S__param_0];
	ld.param.u64 	%rd2, [_Z4racePiS_S_S_S_S_S_S_S_S_S_S_S_S_S_S_S_S_S_S_S_S_S_S_S_S_S_S_S_S_S_S_S_S_S_S_S_S_S_S_S_S_S_S_S_S_S_S_S_S_S_S_S_S_S_S_S_S_S_S_S_S_S_S_S_S_S_S_S_S_S_S_S_S_S_S_S_S_S_S_S_S_S_S_S_S_S_S_S_S_S_S_S_S_S_S_S_S_S_S_S_S_S_S_S_S_S_S_S_S_S_S_S_S_S_S_S_S_S_S_S_S_S_S_S_S_S_S_S_S_S_S_S_S_S_S_S_S_S_S_S_S_S_S_S_S_S_S_S_S_S_S_S_S_S_S_S_S_S_S_S_S_S_S_S_S_S_S_S_S_S_S_S_S_S_S_S_S_S_S_S_S_S_S_S_S_S_S_S_S_S_S_S_S_S_S_S_S_S_S_S_S_S_S_S_S_S_S_S_S_S_S_S_S_S_S_S_S_S_S_S_S_S_S_S_S_S_S_S_S_S_S_S_S_S_S_S_S_S_S_S_S_S_S_S_S_S_S_S_S_S_S_S_S_S_S_S_S_S_S_S_S_S_S_S_S_S_S_S_S_S_S_S_S_S_S_S_S_S_S_S_S_S_S_S_S_S_S_S_S_S_S_S_S_S_S_S_S_S_S_S_S_S_S_S_S_S_S_S_S_S_S_S_S_S_S_S_S_S_S_S_S_S_S_S_S_S_S_S_S_S_S_S_S_S_S_S_S_S_S_S_S_S_S_S_S_S_S_S_S_S_S_S_S_S_S_S_S_S_S_S_S_S_S_S_S_S_S_S_S_S_S_S_S_S_S_S_S_S_S_S_S_S_S_S_S_S_S_S_S_S_S_S_S_S_S_S_S_S_S_S_S_S_S_S_S_S_S_S_S_S_S_S_S_S_S_S_S_S_S_S_S_S_S_S_S_S_S_S_S_S_S_S_S_S_S_S_S_S_S_S_S_S_S_S_S_S_S_S_S_S_S_S_S_S_S_S_S_S_S_S_S_S_S_S_S_S_S_S_S_S_S_S_S_S_S_S_S_S_S_S_S_S_S_S_S_S_S_S_S_S_S_S_S_S_S_S_S_S_S_S_S_S_S_S_S_S_S_S_S_S_S__param_1];
	ld.param.u64 	%rd3, [_Z4racePiS_S_S_S_S_S_S_S_S_S_S_S_S_S_S_S_S_S_S_S_S_S_S_S_S_S_S_S_S_S_S_S_S_S_S_S_S_S_S_S_S_S_S_S_S_S_S_S_S_S_S_S_S_S_S_S_S_S_S_S_S_S_S_S_S_S_S_S_S_S_S_S_S_S_S_S_S_S_S_S_S_S_S_S_S_S_S_S_S_S_S_S_S_S_S_S_S_S_S_S_S_S_S_S_S_S_S_S_S_S_S_S_S_S_S_S_S_S_S_S_S_S_S_S_S_S_S_S_S_S_S_S_S_S_S_S_S_S_S_S_S_S_S_S_S_S_S_S_S_S_S_S_S_S_S_S_S_S_S_S_S_S_S_S_S_S_S_S_S_S_S_S_S_S_S_S_S_S_S_S_S_S_S_S_S_S_S_S_S_S_S_S_S_S_S_S_S_S_S_S_S_S_S_S_S_S_S_S_S_S_S_S_S_S_S_S_S_S_S_S_S_S_S_S_S_S_S_S_S_S_S_S_S_S_S_S_S_S_S_S_S_S_S_S_S_S_S_S_S_S_S_S_S_S_S_S_S_S_S_S_S_S_S_S_S_S_S_S_S_S_S_S_S_S_S_S_S_S_S_S_S_S_S_S_S_S_S_S_S_S_S_S_S_S_S_S_S_S_S_S_S_S_S_S_S_S_S_S_S_S_S_S_S_S_S_S_S_S_S_S_S_S_S_S_S_S_S_S_S_S_S_S_S_S_S_S_S_S_S_S_S_S_S_S_S_S_S_S_S_S_S_S_S_S_S_S_S_S_S_S_S_S_S_S_S_S_S_S_S_S_S_S_S_S_S_S_S_S_S_S_S_S_S_S_S_S_S_S_S_S_S_S_S_S_S_S_S_S_S_S_S_S_S_S_S_S_S_S_S_S_S_S_S_S_S_S_S_S_S_S_S_S_S_S_S_S_S_S_S_S_S_S_S_S_S_S_S_S_S_S_S_S_S_S_S_S_S_S_S_S_S_S_S_S_S_S_S_S_S_S_S_S_S_S_S_S_S_S_S_S_S_S_S_S_S_S_S_S_S_S_S_S_S_S_S_S_S_S_S_S_S_S_S_S_S_S_S_S_S_S_S_S_S_S_S_S_S_S_S_S_S__param_2];
	ld.param.u64 	%rd4, [_Z4racePiS_S_S_S_S_S_S_S_S_S_S_S_S_S_S_S_S_S_S_S_S_S_S_S_S_S_S_S_S_S_S_S_S_S_S_S_S_S_S_S_S_S_S_S_S_S_S_S_S_S_S_S_S_S_S_S_S_S_S_S_S_S_S_S_S_S_S_S_S_S_S_S_S_S_S_S_S_S_S_S_S_S_S_S_S_S_S_S_S_S_S_S_S_S_S_S_S_S_S_S_S_S_S_S_S_S_S_S_S_S_S_S_S_S_S_S_S_S_S_S_S_S_S_S_S_S_S_S_S_S_S_S_S_S_S_S_S_S_S_S_S_S_S_S_S_S_S_S_S_S_S_S_S_S_S_S_S_S_S_S_S_S_S_S_S_S_S_S_S_S_S_S_S_S_S_S_S_S_S_S_S_S_S_S_S_S_S_S_S_S_S_S_S_S_S_S_S_S_S_S_S_S_S_S_S_S_S_S_S_S_S_S_S_S_S_S_S_S_S_S_S_S_S_S_S_S_S_S_S_S_S_S_S_S_S_S_S_S_S_S_S_S_S_S_S_S_S_S_S_S_S_S_S_S_S_S_S_S_S_S_S_S_S_S_S_S_S_S_S_S_S_S_S_S_S_S_S_S_S_S_S_S_S_S_S_S_S_S_S_S_S_S_S_S_S_S_S_S_S_S_S_S_S_S_S_S_S_S_S_S_S_S_S_S_S_S_S_S_S_S_S_S_S_S_S_S_S_S_S_S_S_S_S_S_S_S_S_S_S_S_S_S_S_S_S_S_S_S_S_S_S_S_S_S_S_S_S_S_S_S_S_S_S_S_S_S_S_S_S_S_S_S_S_S_S_S_S_S_S_S_S_S_S_S_S_S_S_S_S_S_S_S_S_S_S_S_S_S_S_S_S_S_S_S_S_S_S_S_S_S_S_S_S_S_S_S_S_S_S_S_S_S_S_S_S_S_S_S_S_S_S_S_S_S_S_S_S_S_S_S_S_S_S_S_S_S_S_S_S_S_S_S_S_S_S_S_S_S_S_S_S_S_S_S_S_S_S_S_S_S_S_S_S_S_S_S_S_S_S_S_S_S_S_S_S_S_S_S_S_S_S_S_S_S_S_S_S_S_S_S_S_S_S_S_S_S_S_S_S_S_S__param_3];
	ld.param.u64 	%rd5, [_Z4racePiS_S_S_S_S_S_S_S_S_S_S_S_S_S_S_S_S_S_S_S_S_S_S_S_S_S_S_S_S_S_S_S_S_S_S_S_S_S_S_S_S_S_S_S_S_S_S_S_S_S_S_S_S_S_S_S_S_S_S_S_S_S_S_S_S_S_S_S_S_S_S_S_S_S_S_S_S_S_S_S_S_S_S_S_S_S_S_S_S_S_S_S_S_S_S_S_S_S_S_S_S_S_S_S_S_S_S_S_S_S_S_S_S_S_S_S_S_S_S_S_S_S_S_S_S_S_S_S_S_S_S_S_S_S_S_S_S_S_S_S_S_S_S_S_S_S_S_S_S_S_S_S_S_S_S_S_S_S_S_S_S_S_S_S_S_S_S_S_S_S_S_S_S_S_S_S_S_S_S_S_S_S_S_S_S_S_S_S_S_S_S_S_S_S_S_S_S_S_S_S_S_S_S_S_S_S_S_S_S_S_S_S_S_S_S_S_S_S_S_S_S_S_S_S_S_S_S_S_S_S_S_S_S_S_S_S_S_S_S_S_S_S_S_S_S_S_S_S_S_S_S_S_S_S_S_S_S_S_S_S_S_S_S_S_S_S_S_S_S_S_S_S_S_S_S_S_S_S_S_S_S_S_S_S_S_S_S_S_S_S_S_S_S_S_S_S_S_S_S_S_S_S_S_S_S_S_S_S_S_S_S_S_S_S_S_S_S_S_S_S_S_S_S_S_S_S_S_S_S_S_S_S_S_S_S_S_S_S_S_S_S_S_S_S_S_S_S_S_S_S_S_S_S_S_S_S_S_S_S_S_S_S_S_S_S_S_S_S_S_S_S_S_S_S_S_S_S_S_S_S_S_S_S_S_S_S_S_S_S_S_S_S_S_S_S_S_S_S_S_S_S_S_S_S_S_S_S_S_S_S_S_S_S_S_S_S_S_S_S_S_S_S_S_S_S_S_S_S_S_S_S_S_S_S_S_S_S_S_S_S_S_S_S_S_S_S_S_S_S_S_S_S_S_S_S_S_S_S_S_S_S_S_S_S_S_S_S_S_S_S_S_S_S_S_S_S_S_S_S_S_S_S_S_S_S_S_S_S_S_S_S_S_S_S_S_S_S_S_S_S_S_S_S_S_S_S_S_S_S_S_S__param_4];
	ld.param.u64 	%rd6, [_Z4racePiS_S_S_S_S_S_S_S_S_S_S_S_S_S_S_S_S_S_S_S_S_S_S_S_S_S_S_S_S_S_S_S_S_S_S_S_S_S_S_S_S_S_S_S_S_S_S_S_S_S_S_S_S_S_S_S_S_S_S_S_S_S_S_S_S_S_S_S_S_S_S_S_S_S_S_S_S_S_S_S_S_S_S_S_S_S_S_S_S_S_S_S_S_S_S_S_S_S_S_S_S_S_S_S_S_S_S_S_S_S_S_S_S_S_S_S_S_S_S_S_S_S_S_S_S_S_S_S_S_S_S_S_S_S_S_S_S_S_S_S_S_S_S_S_S_S_S_S_S_S_S_S_S_S_S_S_S_S_S_S_S_S_S_S_S_S_S_S_S_S_S_S_S_S_S_S_S_S_S_S_S_S_S_S_S_S_S_S_S_S_S_S_S_S_S_S_S_S_S_S_S_S_S_S_S_S_S_S_S_S_S_S_S_S_S_S_S_S_S_S_S_S_S_S_S_S_S_S_S_S_S_S_S_S_S_S_S_S_S_S_S_S_S_S_S_S_S_S_S_S_S_S_S_S_S_S_S_S_S_S_S_S_S_S_S_S_S_S_S_S_S_S_S_S_S_S_S_S_S_S_S_S_S_S_S_S_S_S_S_S_S_S_S_S_S_S_S_S_S_S_S_S_S_S_S_S_S_S_S_S_S_S_S_S_S_S_S_S_S_S_S_S_S_S_S_S_S_S_S_S_S_S_S_S_S_S_S_S_S_S_S_S_S_S_S_S_S_S_S_S_S_S_S_S_S_S_S_S_S_S_S_S_S_S_S_S_S_S_S_S_S_S_S_S_S_S_S_S_S_S_S_S_S_S_S_S_S_S_S_S_S_S_S_S_S_S_S_S_S_S_S_S_S_S_S_S_S_S_S_S_S_S_S_S_S_S_S_S_S_S_S_S_S_S_S_S_S_S_S_S_S_S_S_S_S_S_S_S_S_S_S_S_S_S_S_S_S_S_S_S_S_S_S_S_S_S_S_S_S_S_S_S_S_S_S_S_S_S_S_S_S_S_S_S_S_S_S_S_S_S_S_S_S_S_S_S_S_S_S_S_S_S_S_S_S_S_S_S_S_S_S_S_S_S_S_S_S_S_S_S_S__param_5];
	ld.param.u64 	%rd7, [_Z4racePiS_S_S_S_S_S_S_S_S_S_S_S_S_S_S_S_S_S_S_S_S_S_S_S_S_S_S_S_S_S_S_S_S_S_S_S_S_S_S_S_S_S_S_S_S_S_S_S_S_S_S_S_S_S_S_S_S_S_S_S_S_S_S_S_S_S_S_S_S_S_S_S_S_S_S_S_S_S_S_S_S_S_S_S_S_S_S_S_S_S_S_S_S_S_S_S_S_S_S_S_S_S_S_S_S_S_S_S_S_S_S_S_S_S_S_S_S_S_S_S_S_S_S_S_S_S_S_S_S_S_S_S_S_S_S_S_S_S_S_S_S_S_S_S_S_S_S_S_S_S_S_S_S_S_S_S_S_S_S_S_S_S_S_S_S_S_S_S_S_S_S_S_S_S_S_S_S_S_S_S_S_S_S_S_S_S_S_S_S_S_S_S_S_S_S_S_S_S_S_S_S_S_S_S_S_S_S_S_S_S_S_S_S_S_S_S_S_S_S_S_S_S_S_S_S_S_S_S_S_S_S_S_S_S_S_S_S_S_S_S_S_S_S_S_S_S_S_S_S_S_S_S_S_S_S_S_S_S_S_S_S_S_S_S_S_S_S_S_S_S_S_S_S_S_S_S_S_S_S_S_S_S_S_S_S_S_S_S_S_S_S_S_S_S_S_S_S_S_S_S_S_S_S_S_S_S_S_S_S_S_S_S_S_S_S_S_S_S_S_S_S_S_S_S_S_S_S_S_S_S_S_S_S_S_S_S_S_S_S_S_S_S_S_S_S_S_S_S_S_S_S_S_S_S_S_S_S_S_S_S_S_S_S_S_S_S_S_S_S_S_S_S_S_S_S_S_S_S_S_S_S_S_S_S_S_S_S_S_S_S_S_S_S_S_S_S_S_S_S_S_S_S_S_S_S_S_S_S_S_S_S_S_S_S_S_S_S_S_S_S_S_S_S_S_S_S_S_S_S_S_S_S_S_S_S_S_S_S_S_S_S_S_S_S_S_S_S_S_S_S_S_S_S_S_S_S_S_S_S_S_S_S_S_S_S_S_S_S_S_S_S_S_S_S_S_S_S_S_S_S_S_S_S_S_S_S_S_S_S_S_S_S_S_S_S_S_S_S_S_S_S_S_S_S_S_S_S_S_S_S_S__param_6];
	ld.param.u64 	%rd8, [_Z4racePiS_S_S_S_S_S_S_S_S_S_S_S_S_S_S_S_S_S_S_S_S_S_S_S_S_S_S_S_S_S_S_S_S_S_S_S_S_S_S_S_S_S_S_S_S_S_S_S_S_S_S_S_S_S_S_S_S_S_S_S_S_S_S_S_S_S_S_S_S_S_S_S_S_S_S_S_S_S_S_S_S_S_S_S_S_S_S_S_S_S_S_S_S_S_S_S_S_S_S_S_S_S_S_S_S_S_S_S_S_S_S_S_S_S_S_S_S_S_S_S_S_S_S_S_S_S_S_S_S_S_S_S_S_S_S_S_S_S_S_S_S_S_S_S_S_S_S_S_S_S_S_S_S_S_S_S_S_S_S_S_S_S_S_S_S_S_S_S_S_S_S_S_S_S_S_S_S_S_S_S_S_S_S_S_S_S_S_S_S_S_S_S_S_S_S_S_S_S_S_S_S_S_S_S_S_S_S_S_S_S_S_S_S_S_S_S_S_S_S_S_S_S_S_S_S_S_S_S_S_S_S_S_S_S_S_S_S_S_S_S_S_S_S_S_S_S_S_S_S_S_S_S_S_S_S_S_S_S_S_S_S_S_S_S_S_S_S_S_S_S_S_S_S_S_S_S_S_S_S_S_S_S_S_S_S_S_S_S_S_S_S_S_S_S_S_S_S_S_S_S_S_S_S_S_S_S_S_S_S_S_S_S_S_S_S_S_S_S_S_S_S_S_S_S_S_S_S_S_S_S_S_S_S_S_S_S_S_S_S_S_S_S_S_S_S_S_S_S_S_S_S_S_S_S_S_S_S_S_S_S_S_S_S_S_S_S_S_S_S_S_S_S_S_S_S_S_S_S_S_S_S_S_S_S_S_S_S_S_S_S_S_S_S_S_S_S_S_S_S_S_S_S_S_S_S_S_S_S_S_S_S_S_S_S_S_S_S_S_S_S_S_S_S_S_S_S_S_S_S_S_S_S_S_S_S_S_S_S_S_S_S_S_S_S_S_S_S_S_S_S_S_S_S_S_S_S_S_S_S_S_S_S_S_S_S_S_S_S_S_S_S_S_S_S_S_S_S_S_S_S_S_S_S_S_S_S_S_S_S_S_S_S_S_S_S_S_S_S_S_S_S_S_S_S_S_S_S_S_S_S_S__param_7];
	ld.param.u64 	%rd9, [_Z4racePiS_S_S_S_S_S_S_S_S_S_S_S_S_S_S_S_S_S_S_S_S_S_S_S_S_S_S_S_S_S_S_S_S_S_S_S_S_S_S_S_S_S_S_S_S_S_S_S_S_S_S_S_S_S_S_S_S_S_S_S_S_S_S_S_S_S_S_S_S_S_S_S_S_S_S_S_S_S_S_S_S_S_S_S_S_S_S_S_S_S_S_S_S_S_S_S_S_S_S_S_S_S_S_S_S_S_S_S_S_S_S_S_S_S_S_S_S_S_S_S_S_S_S_S_S_S_S_S_S_S_S_S_S_S_S_S_S_S_S_S_S_S_S_S_S_S_S_S_S_S_S_S_S_S_S_S_S_S_S_S_S_S_S_S_S_S_S_S_S_S_S_S_S_S_S_S_S_S_S_S_S_S_S_S_S_S_S_S_S_S_S_S_S_S_S_S_S_S_S_S_S_S_S_S_S_S_S_S_S_S_S_S_S_S_S_S_S_S_S_S_S_S_S_S_S_S_S_S_S_S_S_S_S_S_S_S_S_S_S_S_S_S_S_S_S_S_S_S_S_S_S_S_S_S_S_S_S_S_S_S_S_S_S_S_S_S_S_S_S_S_S_S_S_S_S_S_S_S_S_S_S_S_S_S_S_S_S_S_S_S_S_S_S_S_S_S_S_S_S_S_S_S_S_S_S_S_S_S_S_S_S_S_S_S_S_S_S_S_S_S_S_S_S_S_S_S_S_S_S_S_S_S_S_S_S_S_S_S_S_S_S_S_S_S_S_S_S_S_S_S_S_S_S_S_S_S_S_S_S_S_S_S_S_S_S_S_S_S_S_S_S_S_S_S_S_S_S_S_S_S_S_S_S_S_S_S_S_S_S_S_S_S_S_S_S_S_S_S_S_S_S_S_S_S_S_S_S_S_S_S_S_S_S_S_S_S_S_S_S_S_S_S_S_S_S_S_S_S_S_S_S_S_S_S_S_S_S_S_S_S_S_S_S_S_S_S_S_S_S_S_S_S_S_S_S_S_S_S_S_S_S_S_S_S_S_S_S_S_S_S_S_S_S_S_S_S_S_S_S_S_S_S_S_S_S_S_S_S_S_S_S_S_S_S_S_S_S_S_S_S_S_S_S_S_S_S_S_S_S_S_S__param_8];
	ld.param.u64 	%rd10, [_Z4racePiS_S_S_S_S_S_S_S_S_S_S_S_S_S_S_S_S_S_S_S_S_S_S_S_S_S_S_S_S_S_S_S_S_S_S_S_S_S_S_S_S_S_S_S_S_S_S_S_S_S_S_S_S_S_S_S_S_S_S_S_S_S_S_S_S_S_S_S_S_S_S_S_S_S_S_S_S_S_S_S_S_S_S_S_S_S_S_S_S_S_S_S_S_S_S_S_S_S_S_S_S_S_S_S_S_S_S_S_S_S_S_S_S_S_S_S_S_S_S_S_S_S_S_S_S_S_S_S_S_S_S_S_S_S_S_S_S_S_S_S_S_S_S_S_S_S_S_S_S_S_S_S_S_S_S_S_S_S_S_S_S_S_S_S_S_S_S_S_S_S_S_S_S_S_S_S_S_S_S_S_S_S_S_S_S_S_S_S_S_S_S_S_S_S_S_S_S_S_S_S_S_S_S_S_S_S_S_S_S_S_S_S_S_S_S_S_S_S_S_S_S_S_S_S_S_S_S_S_S_S_S_S_S_S_S_S_S_S_S_S_S_S_S_S_S_S_S_S_S_S_S_S_S_S_S_S_S_S_S_S_S_S_S_S_S_S_S_S_S_S_S_S_S_S_S_S_S_S_S_S_S_S_S_S_S_S_S_S_S_S_S_S_S_S_S_S_S_S_S_S_S_S_S_S_S_S_S_S_S_S_S_S_S_S_S_S_S_S_S_S_S_S_S_S_S_S_S_S_S_S_S_S_S_S_S_S_S_S_S_S_S_S_S_S_S_S_S_S_S_S_S_S_S_S_S_S_S_S_S_S_S_S_S_S_S_S_S_S_S_S_S_S_S_S_S_S_S_S_S_S_S_S_S_S_S_S_S_S_S_S_S_S_S_S_S_S_S_S_S_S_S_S_S_S_S_S_S_S_S_S_S_S_S_S_S_S_S_S_S_S_S_S_S_S_S_S_S_S_S_S_S_S_S_S_S_S_S_S_S_S_S_S_S_S_S_S_S_S_S_S_S_S_S_S_S_S_S_S_S_S_S_S_S_S_S_S_S_S_S_S_S_S_S_S_S_S_S_S_S_S_S_S_S_S_S_S_S_S_S_S_S_S_S_S_S_S_S_S_S_S_S_S_S_S_S_S_S_S_S_S_S__param_9];
	ld.param.u64 	%rd11, [_Z4racePiS_S_S_S_S_S_S_S_S_S_S_S_S_S_S_S_S_S_S_S_S_S_S_S_S_S_S_S_S_S_S_S_S_S_S_S_S_S_S_S_S_S_S_S_S_S_S_S_S_S_S_S_S_S_S_S_S_S_S_S_S_S_S_S_S_S_S_S_S_S_S_S_S_S_S_S_S_S_S_S_S_S_S_S_S_S_S_S_S_S_S_S_S_S_S_S_S_S_S_S_S_S_S_S_S_S_S_S_S_S_S_S_S_S_S_S_S_S_S_S_S_S_S_S_S_S_S_S_S_S_S_S_S_S_S_S_S_S_S_S_S_S_S_S_S_S_S_S_S_S_S_S_S_S_S_S_S_S_S_S_S_S_S_S_S_S_S_S_S_S_S_S_S_S_S_S_S_S_S_S_S_S_S_S_S_S_S_S_S_S_S_S_S_S_S_S_S_S_S_S_S_S_S_S_S_S_S_S_S_S_S_S_S_S_S_S_S_S_S_S_S_S_S_S_S_S_S_S_S_S_S_S_S_S_S_S_S_S_S_S_S_S_S_S_S_S_S_S_S_S_S_S_S_S_S_S_S_S_S_S_S_S_S_S_S_S_S_S_S_S_S_S_S_S_S_S_S_S_S_S_S_S_S_S_S_S_S_S_S_S_S_S_S_S_S_S_S_S_S_S_S_S_S_S_S_S_S_S_S_S_S_S_S_S_S_S_S_S_S_S_S_S_S_S_S_S_S_S_S_S_S_S_S_S_S_S_S_S_S_S_S_S_S_S_S_S_S_S_S_S_S_S_S_S_S_S_S_S_S_S_S_S_S_S_S_S_S_S_S_S_S_S_S_S_S_S_S_S_S_S_S_S_S_S_S_S_S_S_S_S_S_S_S_S_S_S_S_S_S_S_S_S_S_S_S_S_S_S_S_S_S_S_S_S_S_S_S_S_S_S_S_S_S_S_S_S_S_S_S_S_S_S_S_S_S_S_S_S_S_S_S_S_S_S_S_S_S_S_S_S_S_S_S_S_S_S_S_S_S_S_S_S_S_S_S_S_S_S_S_S_S_S_S_S_S_S_S_S_S_S_S_S_S_S_S_S_S_S_S_S_S_S_S_S_S_S_S_S_S_S_S_S_S_S_S_S_S_S_S_S_S__param_10];
	ld.param.u64 	%rd12, [_Z4racePiS_S_S_S_S_S_S_S_S_S_S_S_S_S_S_S_S_S_S_S_S_S_S_S_S_S_S_S_S_S_S_S_S_S_S_S_S_S_S_S_S_S_S_S_S_S_S_S_S_S_S_S_S_S_S_S_S_S_S_S_S_S_S_S_S_S_S_S_S_S_S_S_S_S_S_S_S_S_S_S_S_S_S_S_S_S_S_S_S_S_S_S_S_S_S_S_S_S_S_S_S_S_S_S_S_S_S_S_S_S_S_S_S_S_S_S_S_S_S_S_S_S_S_S_S_S_S_S_S_S_S_S_S_S_S_S_S_S_S_S_S_S_S_S_S_S_S_S_S_S_S_S_S_S_S_S_S_S_S_S_S_S_S_S_S_S_S_S_S_S_S_S_S_S_S_S_S_S_S_S_S_S_S_S_S_S_S_S_S_S_S_S_S_S_S_S_S_S_S_S_S_S_S_S_S_S_S_S_S_S_S_S_S_S_S_S_S_S_S_S_S_S_S_S_S_S_S_S_S_S_S_S_S_S_S_S_S_S_S_S_S_S_S_S_S_S_S_S_S_S_S_S_S_S_S_S_S_S_S_S_S_S_S_S_S_S_S_S_S_S_S_S_S_S_S_S_S_S_S_S_S_S_S_S_S_S_S_S_S_S_S_S_S_S_S_S_S_S_S_S_S_S_S_S_S_S_S_S_S_S_S_S_S_S_S_S_S_S_S_S_S_S_S_S_S_S_S_S_S_S_S_S_S_S_S_S_S_S_S_S_S_S_S_S_S_S_S_S_S_S_S_S_S_S_S_S_S_S_S_S_S_S_S_S_S_S_S_S_S_S_S_S_S_S_S_S_S_S_S_S_S_S_S_S_S_S_S_S_S_S_S_S_S_S_S_S_S_S_S_S_S_S_S_S_S_S_S_S_S_S_S_S_S_S_S_S_S_S_S_S_S_S_S_S_S_S_S_S_S_S_S_S_S_S_S_S_S_S_S_S_S_S_S_S_S_S_S_S_S_S_S_S_S_S_S_S_S_S_S_S_S_S_S_S_S_S_S_S_S_S_S_S_S_S_S_S_S_S_S_S_S_S_S_S_S_S_S_S_S_S_S_S_S_S_S_S_S_S_S_S_S_S_S_S_S_S_S_S_S_S_S__param_11];
	ld.param.u64 	%rd13, [_Z4racePiS_S_S_S_S_S_S_S_S_S_S_S_S_S_S_S_S_S_S_S_S_S_S_S_S_S_S_S_S_S_S_S_S_S_S_S_S_S_S_S_S_S_S_S_S_S_S_S_S_S_S_S_S_S_S_S_S_S_S_S_S_S_S_S_S_S_S_S_S_S_S_S_S_S_S_S_S_S_S_S_S_S_S_S_S_S_S_S_S_S_S_S_S_S_S_S_S_S_S_S_S_S_S_S_S_S_S_S_S_S_S_S_S_S_S_S_S_S_S_S_S_S_S_S_S_S_S_S_S_S_S_S_S_S_S_S_S_S_S_S_S_S_S_S_S_S_S_S_S_S_S_S_S_S_S_S_S_S_S_S_S_S_S_S_S_S_S_S_S_S_S_S_S_S_S_S_S_S_S_S_S_S_S_S_S_S_S_S_S_S_S_S_S_S_S_S_S_S_S_S_S_S_S_S_S_S_S_S_S_S_S_S_S_S_S_S_S_S_S_S_S_S_S_S_S_S_S_S_S_S_S_S_S_S_S_S_S_S_S_S_S_S_S_S_S_S_S_S_S_S_S_S_S_S_S_S_S_S_S_S_S_S_S_S_S_S_S_S_S_S_S_S_S_S_S_S_S_S_S_S_S_S_S_S_S_S_S_S_S_S_S_S_S_S_S_S_S_S_S_S_S_S_S_S_S_S_S_S_S_S_S_S_S_S_S_S_S_S_S_S_S_S_S_S_S_S_S_S_S_S_S_S_S_S_S_S_S_S_S_S_S_S_S_S_S_S_S_S_S_S_S_S_S_S_S_S_S_S_S_S_S_S_S_S_S_S_S_S_S_S_S_S_S_S_S_S_S_S_S_S_S_S_S_S_S_S_S_S_S_S_S_S_S_S_S_S_S_S_S_S_S_S_S_S_S_S_S_S_S_S_S_S_S_S_S_S_S_S_S_S_S_S_S_S_S_S_S_S_S_S_S_S_S_S_S_S_S_S_S_S_S_S_S_S_S_S_S_S_S_S_S_S_S_S_S_S_S_S_S_S_S_S_S_S_S_S_S_S_S_S_S_S_S_S_S_S_S_S_S_S_S_S_S_S_S_S_S_S_S_S_S_S_S_S_S_S_S_S_S_S_S_S_S_S_S_S_S_S_S_S_S__param_12];
	ld.param.u64 	%rd14, [_Z4racePiS_S_S_S_S_S_S_S_S_S_S_S_S_S_S_S_S_S_S_S_S_S_S_S_S_S_S_S_S_S_S_S_S_S_S_S_S_S_S_S_S_S_S_S_S_S_S_S_S_S_S_S_S_S_S_S_S_S_S_S_S_S_S_S_S_S_S_S_S_S_S_S_S_S_S_S_S_S_S_S_S_S_S_S_S_S_S_S_S_S_S_S_S_S_S_S_S_S_S_S_S_S_S_S_S_S_S_S_S_S_S_S_S_S_S_S_S_S_S_S_S_S_S_S_S_S_S_S_S_S_S_S_S_S_S_S_S_S_S_S_S_S_S_S_S_S_S_S_S_S_S_S_S_S_S_S_S_S_S_S_S_S_S_S_S_S_S_S_S_S_S_S_S_S_S_S_S_S_S_S_S_S_S_S_S_S_S_S_S_S_S_S_S_S_S_S_S_S_S_S_S_S_S_S_S_S_S_S_S_S_S_S_S_S_S_S_S_S_S_S_S_S_S_S_S_S_S_S_S_S_S_S_S_S_S_S_S_S_S_S_S_S_S_S_S_S_S_S_S_S_S_S_S_S_S_S_S_S_S_S_S_S_S_S_S_S_S_S_S_S_S_S_S_S_S_S_S_S_S_S_S_S_S_S_S_S_S_S_S_S_S_S_S_S_S_S_S_S_S_S_S_S_S_S_S_S_S_S_S_S_S_S_S_S_S_S_S_S_S_S_S_S_S_S_S_S_S_S_S_S_S_S_S_S_S_S_S_S_S_S_S_S_S_S_S_S_S_S_S_S_S_S_S_S_S_S_S_S_S_S_S_S_S_S_S_S_S_S_S_S_S_S_S_S_S_S_S_S_S_S_S_S_S_S_S_S_S_S_S_S_S_S_S_S_S_S_S_S_S_S_S_S_S_S_S_S_S_S_S_S_S_S_S_S_S_S_S_S_S_S_S_S_S_S_S_S_S_S_S_S_S_S_S_S_S_S_S_S_S_S_S_S_S_S_S_S_S_S_S_S_S_S_S_S_S_S_S_S_S_S_S_S_S_S_S_S_S_S_S_S_S_S_S_S_S_S_S_S_S_S_S_S_S_S_S_S_S_S_S_S_S_S_S_S_S_S_S_S_S_S_S_S_S_S_S_S_S_S_S_S_S__param_13];
	ld.param.u64 	%rd15, [_Z4racePiS_S_S_S_S_S_S_S_S_S_S_S_S_S_S_S_S_S_S_S_S_S_S_S_S_S_S_S_S_S_S_S_S_S_S_S_S_S_S_S_S_S_S_S_S_S_S_S_S_S_S_S_S_S_S_S_S_S_S_S_S_S_S_S_S_S_S_S_S_S_S_S_S_S_S_S_S_S_S_S_S_S_S_S_S_S_S_S_S_S_S_S_S_S_S_S_S_S_S_S_S_S_S_S_S_S_S_S_S_S_S_S_S_S_S_S_S_S_S_S_S_S_S_S_S_S_S_S_S_S_S_S_S_S_S_S_S_S_S_S_S_S_S_S_S_S_S_S_S_S_S_S_S_S_S_S_S_S_S_S_S_S_S_S_S_S_S_S_S_S_S_S_S_S_S_S_S_S_S_S_S_S_S_S_S_S_S_S_S_S_S_S_S_S_S_S_S_S_S_S_S_S_S_S_S_S_S_S_S_S_S_S_S_S_S_S_S_S_S_S_S_S_S_S_S_S_S_S_S_S_S_S_S_S_S_S_S_S_S_S_S_S_S_S_S_S_S_S_S_S_S_S_S_S_S_S_S_S_S_S_S_S_S_S_S_S_S_S_S_S_S_S_S_S_S_S_S_S_S_S_S_S_S_S_S_S_S_S_S_S_S_S_S_S_S_S_S_S_S_S_S_S_S_S_S_S_S_S_S_S_S_S_S_S_S_S_S_S_S_S_S_S_S_S_S_S_S_S_S_S_S_S_S_S_S_S_S_S_S_S_S_S_S_S_S_S_S_S_S_S_S_S_S_S_S_S_S_S_S_S_S_S_S_S_S_S_S_S_S_S_S_S_S_S_S_S_S_S_S_S_S_S_S_S_S_S_S_S_S_S_S_S_S_S_S_S_S_S_S_S_S_S_S_S_S_S_S_S_S_S_S_S_S_S_S_S_S_S_S_S_S_S_S_S_S_S_S_S_S_S_S_S_S_S_S_S_S_S_S_S_S_S_S_S_S_S_S_S_S_S_S_S_S_S_S_S_S_S_S_S_S_S_S_S_S_S_S_S_S_S_S_S_S_S_S_S_S_S_S_S_S_S_S_S_S_S_S_S_S_S_S_S_S_S_S_S_S_S_S_S_S_S_S_S_S_S_S_S_S_S_S__param_14];
	ld.param.u64 	%rd16, [_Z4racePiS_S_S_S_S_S_S_S_S_S_S_S_S_S_S_S_S_S_S_S_S_S_S_S_S_S_S_S_S_S_S_S_S_S_S_S_S_S_S_S_S_S_S_S_S_S_S_S_S_S_S_S_S_S_S_S_S_S_S_S_S_S_S_S_S_S_S_S_S_S_S_S_S_S_S_S_S_S_S_S_S_S_S_S_S_S_S_S_S_S_S_S_S_S_S_S_S_S_S_S_S_S_S_S_S_S_S_S_S_S_S_S_S_S_S_S_S_S_S_S_S_S_S_S_S_S_S_S_S_S_S_S_S_S_S_S_S_S_S_S_S_S_S_S_S_S_S_S_S_S_S_S_S_S_S_S_S_S_S_S_S_S_S_S_S_S_S_S_S_S_S_S_S_S_S_S_S_S_S_S_S_S_S_S_S_S_S_S_S_S_S_S_S_S_S_S_S_S_S_S_S_S_S_S_S_S_S_S_S_S_S_S_S_S_S_S_S_S_S_S_S_S_S_S_S_S_S_S_S_S_S_S_S_S_S_S_S_S_S_S_S_S_S_S_S_S_S_S_S_S_S_S_S_S_S_S_S_S_S_S_S_S_S_S_S_S_S_S_S_S_S_S_S_S_S_S_S_S_S_S_S_S_S_S_S_S_S_S_S_S_S_S_S_S_S_S_S_S_S_S_S_S_S_S_S_S_S_S_S_S_S_S_S_S_S_S_S_S_S_S_S_S_S_S_S_S_S_S_S_S_S_S_S_S_S_S_S_S_S_S_S_S_S_S_S_S_S_S_S_S_S_S_S_S_S_S_S_S_S_S_S_S_S_S_S_S_S_S_S_S_S_S_S_S_S_S_S_S_S_S_S_S_S_S_S_S_S_S_S_S_S_S_S_S_S_S_S_S_S_S_S_S_S_S_S_S_S_S_S_S_S_S_S_S_S_S_S_S_S_S_S_S_S_S_S_S_S_S_S_S_S_S_S_S_S_S_S_S_S_S_S_S_S_S_S_S_S_S_S_S_S_S_S_S_S_S_S_S_S_S_S_S_S_S_S_S_S_S_S_S_S_S_S_S_S_S_S_S_S_S_S_S_S_S_S_S_S_S_S_S_S_S_S_S_S_S_S_S_S_S_S_S_S_S_S_S_S_S_S_S_S__param_15];
	ld.param.u64 	%rd17, [_Z4racePiS_S_S_S_S_S_S_S_S_S_S_S_S_S_S_S_S_S_S_S_S_S_S_S_S_S_S_S_S_S_S_S_S_S_S_S_S_S_S_S_S_S_S_S_S_S_S_S_S_S_S_S_S_S_S_S_S_S_S_S_S_S_S_S_S_S_S_S_S_S_S_S_S_S_S_S_S_S_S_S_S_S_S_S_S_S_S_S_S_S_S_S_S_S_S_S_S_S_S_S_S_S_S_S_S_S_S_S_S_S_S_S_S_S_S_S_S_S_S_S_S_S_S_S_S_S_S_S_S_S_S_S_S_S_S_S_S_S_S_S_S_S_S_S_S_S_S_S_S_S_S_S_S_S_S_S_S_S_S_S_S_S_S_S_S_S_S_S_S_S_S_S_S_S_S_S_S_S_S_S_S_S_S_S_S_S_S_S_S_S_S_S_S_S_S_S_S_S_S_S_S_S_S_S_S_S_S_S_S_S_S_S_S_S_S_S_S_S_S_S_S_S_S_S_S_S_S_S_S_S_S_S_S_S_S_S_S_S_S_S_S_S_S_S_S_S_S_S_S_S_S_S_S_S_S_S_S_S_S_S_S_S_S_S_S_S_S_S_S_S_S_S_S_S_S_S_S_S_S_S_S_S_S_S_S_S_S_S_S_S_S_S_S_S_S_S_S_S_S_S_S_S_S_S_S_S_S_S_S_S_S_S_S_S_S_S_S_S_S_S_S_S_S_S_S_S_S_S_S_S_S_S_S_S_S_S_S_S_S_S_S_S_S_S_S_S_S_S_S_S_S_S_S_S_S_S_S_S_S_S_S_S_S_S_S_S_S_S_S_S_S_S_S_S_S_S_S_S_S_S_S_S_S_S_S_S_S_S_S_S_S_S_S_S_S_S_S_S_S_S_S_S_S_S_S_S_S_S_S_S_S_S_S_S_S_S_S_S_S_S_S_S_S_S_S_S_S_S_S_S_S_S_S_S_S_S_S_S_S_S_S_S_S_S_S_S_S_S_S_S_S_S_S_S_S_S_S_S_S_S_S_S_S_S_S_S_S_S_S_S_S_S_S_S_S_S_S_S_S_S_S_S_S_S_S_S_S_S_S_S_S_S_S_S_S_S_S_S_S_S_S_S_S_S_S_S_S_S_S_S_S__param_16];
	ld.param.u64 	%rd18, [_Z4racePiS_S_S_S_S_S_S_S_S_S_S_S_S_S_S_S_S_S_S_S_S_S_S_S_S_S_S_S_S_S_S_S_S_S_S_S_S_S_S_S_S_S_S_S_S_S_S_S_S_S_S_S_S_S_S_S_S_S_S_S_S_S_S_S_S_S_S_S_S_S_S_S_S_S_S_S_S_S_S_S_S_S_S_S_S_S_S_S_S_S_S_S_S_S_S_S_S_S_S_S_S_S_S_S_S_S_S_S_S_S_S_S_S_S_S_S_S_S_S_S_S_S_S_S_S_S_S_S_S_S_S_S_S_S_S_S_S_S_S_S_S_S_S_S_S_S_S_S_S_S_S_S_S_S_S_S_S_S_S_S_S_S_S_S_S_S_S_S_S_S_S_S_S_S_S_S_S_S_S_S_S_S_S_S_S_S_S_S_S_S_S_S_S_S_S_S_S_S_S_S_S_S_S_S_S_S_S_S_S_S_S_S_S_S_S_S_S_S_S_S_S_S_S_S_S_S_S_S_S_S_S_S_S_S_S_S_S_S_S_S_S_S_S_S_S_S_S_S_S_S_S_S_S_S_S_S_S_S_S_S_S_S_S_S_S_S_S_S_S_S_S_S_S_S_S_S_S_S_S_S_S_S_S_S_S_S_S_S_S_S_S_S_S_S_S_S_S_S_S_S_S_S_S_S_S_S_S_S_S_S_S_S_S_S_S_S_S_S_S_S_S_S_S_S_S_S_S_S_S_S_S_S_S_S_S_S_S_S_S_S_S_S_S_S_S_S_S_S_S_S_S_S_S_S_S_S_S_S_S_S_S_S_S_S_S_S_S_S_S_S_S_S_S_S_S_S_S_S_S_S_S_S_S_S_S_S_S_S_S_S_S_S_S_S_S_S_S_S_S_S_S_S_S_S_S_S_S_S_S_S_S_S_S_S_S_S_S_S_S_S_S_S_S_S_S_S_S_S_S_S_S_S_S_S_S_S_S_S_S_S_S_S_S_S_S_S_S_S_S_S_S_S_S_S_S_S_S_S_S_S_S_S_S_S_S_S_S_S_S_S_S_S_S_S_S_S_S_S_S_S_S_S_S_S_S_S_S_S_S_S_S_S_S_S_S_S_S_S_S_S_S_S_S_S_S_S_S_S_S_S_S__param_17];
	ld.param.u64 	%rd19, [_Z4racePiS_S_S_S_S_S_S_S_S_S_S_S_S_S_S_S_S_S_S_S_S_S_S_S_S_S_S_S_S_S_S_S_S_S_S_S_S_S_S_S_S_S_S_S_S_S_S_S_S_S_S_S_S_S_S_S_S_S_S_S_S_S_S_S_S_S_S_S_S_S_S_S_S_S_S_S_S_S_S_S_S_S_S_S_S_S_S_S_S_S_S_S_S_S_S_S_S_S_S_S_S_S_S_S_S_S_S_S_S_S_S_S_S_S_S_S_S_S_S_S_S_S_S_S_S_S_S_S_S_S_S_S_S_S_S_S_S_S_S_S_S_S_S_S_S_S_S_S_S_S_S_S_S_S_S_S_S_S_S_S_S_S_S_S_S_S_S_S_S_S_S_S_S_S_S_S_S_S_S_S_S_S_S_S_S_S_S_S_S_S_S_S_S_S_S_S_S_S_S_S_S_S_S_S_S_S_S_S_S_S_S_S_S_S_S_S_S_S_S_S_S_S_S_S_S_S_S_S_S_S_S_S_S_S_S_S_S_S_S_S_S_S_S_S_S_S_S_S_S_S_S_S_S_S_S_S_S_S_S_S_S_S_S_S_S_S_S_S_S_S_S_S_S_S_S_S_S_S_S_S_S_S_S_S_S_S_S_S_S_S_S_S_S_S_S_S_S_S_S_S_S_S_S_S_S_S_S_S_S_S_S_S_S_S_S_S_S_S_S_S_S_S_S_S_S_S_S_S_S_S_S_S_S_S_S_S_S_S_S_S_S_S_S_S_S_S_S_S_S_S_S_S_S_S_S_S_S_S_S_S_S_S_S_S_S_S_S_S_S_S_S_S_S_S_S_S_S_S_S_S_S_S_S_S_S_S_S_S_S_S_S_S_S_S_S_S_S_S_S_S_S_S_S_S_S_S_S_S_S_S_S_S_S_S_S_S_S_S_S_S_S_S_S_S_S_S_S_S_S_S_S_S_S_S_S_S_S_S_S_S_S_S_S_S_S_S_S_S_S_S_S_S_S_S_S_S_S_S_S_S_S_S_S_S_S_S_S_S_S_S_S_S_S_S_S_S_S_S_S_S_S_S_S_S_S_S_S_S_S_S_S_S_S_S_S_S_S_S_S_S_S_S_S_S_S_S_S_S_S_S_S__param_18];
	ld.param.u64 	%rd20, [_Z4racePiS_S_S_S_S_S_S_S_S_S_S_S_S_S_S_S_S_S_S_S_S_S_S_S_S_S_S_S_S_S_S_S_S_S_S_S_S_S_S_S_S_S_S_S_S_S_S_S_S_S_S_S_S_S_S_S_S_S_S_S_S_S_S_S_S_S_S_S_S_S_S_S_S_S_S_S_S_S_S_S_S_S_S_S_S_S_S_S_S_S_S_S_S_S_S_S_S_S_S_S_S_S_S_S_S_S_S_S_S_S_S_S_S_S_S_S_S_S_S_S_S_S_S_S_S_S_S_S_S_S_S_S_S_S_S_S_S_S_S_S_S_S_S_S_S_S_S_S_S_S_S_S_S_S_S_S_S_S_S_S_S_S_S_S_S_S_S_S_S_S_S_S_S_S_S_S_S_S_S_S_S_S_S_S_S_S_S_S_S_S_S_S_S_S_S_S_S_S_S_S_S_S_S_S_S_S_S_S_S_S_S_S_S_S_S_S_S_S_S_S_S_S_S_S_S_S_S_S_S_S_S_S_S_S_S_S_S_S_S_S_S_S_S_S_S_S_S_S_S_S_S_S_S_S_S_S_S_S_S_S_S_S_S_S_S_S_S_S_S_S_S_S_S_S_S_S_S_S_S_S_S_S_S_S_S_S_S_S_S_S_S_S_S_S_S_S_S_S_S_S_S_S_S_S_S_S_S_S_S_S_S_S_S_S_S_S_S_S_S_S_S_S_S_S_S_S_S_S_S_S_S_S_S_S_S_S_S_S_S_S_S_S_S_S_S_S_S_S_S_S_S_S_S_S_S_S_S_S_S_S_S_S_S_S_S_S_S_S_S_S_S_S_S_S_S_S_S_S_S_S_S_S_S_S_S_S_S_S_S_S_S_S_S_S_S_S_S_S_S_S_S_S_S_S_S_S_S_S_S_S_S_S_S_S_S_S_S_S_S_S_S_S_S_S_S_S_S_S_S_S_S_S_S_S_S_S_S_S_S_S_S_S_S_S_S_S_S_S_S_S_S_S_S_S_S_S_S_S_S_S_S_S_S_S_S_S_S_S_S_S_S_S_S_S_S_S_S_S_S_S_S_S_S_S_S_S_S_S_S_S_S_S_S_S_S_S_S_S_S_S_S_S_S_S_S_S_S_S_S_S_S__param_19];
	ld.param.u64 	%rd21, [_Z4racePiS_S_S_S_S_S_S_S_S_S_S_S_S_S_S_S_S_S_S_S_S_S_S_S_S_S_S_S_S_S_S_S_S_S_S_S_S_S_S_S_S_S_S_S_S_S_S_S_S_S_S_S_S_S_S_S_S_S_S_S_S_S_S_S_S_S_S_S_S_S_S_S_S_S_S_S_S_S_S_S_S_S_S_S_S_S_S_S_S_S_S_S_S_S_S_S_S_S_S_S_S_S_S_S_S_S_S_S_S_S_S_S_S_S_S_S_S_S_S_S_S_S_S_S_S_S_S_S_S_S_S_S_S_S_S_S_S_S_S_S_S_S_S_S_S_S_S_S_S_S_S_S_S_S_S_S_S_S_S_S_S_S_S_S_S_S_S_S_S_S_S_S_S_S_S_S_S_S_S_S_S_S_S_S_S_S_S_S_S_S_S_S_S_S_S_S_S_S_S_S_S_S_S_S_S_S_S_S_S_S_S_S_S_S_S_S_S_S_S_S_S_S_S_S_S_S_S_S_S_S_S_S_S_S_S_S_S_S_S_S_S_S_S_S_S_S_S_S_S_S_S_S_S_S_S_S_S_S_S_S_S_S_S_S_S_S_S_S_S_S_S_S_S_S_S_S_S_S_S_S_S_S_S_S_S_S_S_S_S_S_S_S_S_S_S_S_S_S_S_S_S_S_S_S_S_S_S_S_S_S_S_S_S_S_S_S_S_S_S_S_S_S_S_S_S_S_S_S_S_S_S_S_S_S_S_S_S_S_S_S_S_S_S_S_S_S_S_S_S_S_S_S_S_S_S_S_S_S_S_S_S_S_S_S_S_S_S_S_S_S_S_S_S_S_S_S_S_S_S_S_S_S_S_S_S_S_S_S_S_S_S_S_S_S_S_S_S_S_S_S_S_S_S_S_S_S_S_S_S_S_S_S_S_S_S_S_S_S_S_S_S_S_S_S_S_S_S_S_S_S_S_S_S_S_S_S_S_S_S_S_S_S_S_S_S_S_S_S_S_S_S_S_S_S_S_S_S_S_S_S_S_S_S_S_S_S_S_S_S_S_S_S_S_S_S_S_S_S_S_S_S_S_S_S_S_S_S_S_S_S_S_S_S_S_S_S_S_S_S_S_S_S_S_S_S_S_S_S_S_S_S__param_20];
	ld.param.u64 	%rd22, [_Z4racePiS_S_S_S_S_S_S_S_S_S_S_S_S_S_S_S_S_S_S_S_S_S_S_S_S_S_S_S_S_S_S_S_S_S_S_S_S_S_S_S_S_S_S_S_S_S_S_S_S_S_S_S_S_S_S_S_S_S_S_S_S_S_S_S_S_S_S_S_S_S_S_S_S_S_S_S_S_S_S_S_S_S_S_S_S_S_S_S_S_S_S_S_S_S_S_S_S_S_S_S_S_S_S_S_S_S_S_S_S_S_S_S_S_S_S_S_S_S_S_S_S_S_S_S_S_S_S_S_S_S_S_S_S_S_S_S_S_S_S_S_S_S_S_S_S_S_S_S_S_S_S_S_S_S_S_S_S_S_S_S_S_S_S_S_S_S_S_S_S_S_S_S_S_S_S_S_S_S_S_S_S_S_S_S_S_S_S_S_S_S_S_S_S_S_S_S_S_S_S_S_S_S_S_S_S_S_S_S_S_S_S_S_S_S_S_S_S_S_S_S_S_S_S_S_S_S_S_S_S_S_S_S_S_S_S_S_S_S_S_S_S_S_S_S_S_S_S_S_S_S_S_S_S_S_S_S_S_S_S_S_S_S_S_S_S_S_S_S_S_S_S_S_S_S_S_S_S_S_S_S_S_S_S_S_S_S_S_S_S_S_S_S_S_S_S_S_S_S_S_S_S_S_S_S_S_S_S_S_S_S_S_S_S_S_S_S_S_S_S_S_S_S_S_S_S_S_S_S_S_S_S_S_S_S_S_S_S_S_S_S_S_S_S_S_S_S_S_S_S_S_S_S_S_S_S_S_S_S_S_S_S_S_S_S_S_S_S_S_S_S_S_S_S_S_S_S_S_S_S_S_S_S_S_S_S_S_S_S_S_S_S_S_S_S_S_S_S_S_S_S_S_S_S_S_S_S_S_S_S_S_S_S_S_S_S_S_S_S_S_S_S_S_S_S_S_S_S_S_S_S_S_S_S_S_S_S_S_S_S_S_S_S_S_S_S_S_S_S_S_S_S_S_S_S_S_S_S_S_S_S_S_S_S_S_S_S_S_S_S_S_S_S_S_S_S_S_S_S_S_S_S_S_S_S_S_S_S_S_S_S_S_S_S_S_S_S_S_S_S_S_S_S_S_S_S_S_S_S_S_S_S__param_21];
	ld.param.u64 	%rd23, [_Z4racePiS_S_S_S_S_S_S_S_S_S_S_S_S_S_S_S_S_S_S_S_S_S_S_S_S_S_S_S_S_S_S_S_S_S_S_S_S_S_S_S_S_S_S_S_S_S_S_S_S_S_S_S_S_S_S_S_S_S_S_S_S_S_S_S_S_S_S_S_S_S_S_S_S_S_S_S_S_S_S_S_S_S_S_S_S_S_S_S_S_S_S_S_S_S_S_S_S_S_S_S_S_S_S_S_S_S_S_S_S_S_S_S_S_S_S_S_S_S_S_S_S_S_S_S_S_S_S_S_S_S_S_S_S_S_S_S_S_S_S_S_S_S_S_S_S_S_S_S_S_S_S_S_S_S_S_S_S_S_S_S_S_S_S_S_S_S_S_S_S_S_S_S_S_S_S_S_S_S_S_S_S_S_S_S_S_S_S_S_S_S_S_S_S_S_S_S_S_S_S_S_S_S_S_S_S_S_S_S_S_S_S_S_S_S_S_S_S_S_S_S_S_S_S_S_S_S_S_S_S_S_S_S_S_S_S_S_S_S_S_S_S_S_S_S_S_S_S_S_S_S_S_S_S_S_S_S_S_S_S_S_S_S_S_S_S_S_S_S_S_S_S_S_S_S_S_S_S_S_S_S_S_S_S_S_S_S_S_S_S_S_S_S_S_S_S_S_S_S_S_S_S_S_S_S_S_S_S_S_S_S_S_S_S_S_S_S_S_S_S_S_S_S_S_S_S_S_S_S_S_S_S_S_S_S_S_S_S_S_S_S_S_S_S_S_S_S_S_S_S_S_S_S_S_S_S_S_S_S_S_S_S_S_S_S_S_S_S_S_S_S_S_S_S_S_S_S_S_S_S_S_S_S_S_S_S_S_S_S_S_S_S_S_S_S_S_S_S_S_S_S_S_S_S_S_S_S_S_S_S_S_S_S_S_S_S_S_S_S_S_S_S_S_S_S_S_S_S_S_S_S_S_S_S_S_S_S_S_S_S_S_S_S_S_S_S_S_S_S_S_S_S_S_S_S_S_S_S_S_S_S_S_S_S_S_S_S_S_S_S_S_S_S_S_S_S_S_S_S_S_S_S_S_S_S_S_S_S_S_S_S_S_S_S_S_S_S_S_S_S_S_S_S_S_S_S_S_S_S_S_S_S__param_22];
	ld.param.u64 	%rd24, [_Z4racePiS_S_S_S_S_S_S_S_S_S_S_S_S_S_S_S_S_S_S_S_S_S_S_S_S_S_S_S_S_S_S_S_S_S_S_S_S_S_S_S_S_S_S_S_S_S_S_S_S_S_S_S_S_S_S_S_S_S_S_S_S_S_S_S_S_S_S_S_S_S_S_S_S_S_S_S_S_S_S_S_S_S_S_S_S_S_S_S_S_S_S_S_S_S_S_S_S_S_S_S_S_S_S_S_S_S_S_S_S_S_S_S_S_S_S_S_S_S_S_S_S_S_S_S_S_S_S_S_S_S_S_S_S_S_S_S_S_S_S_S_S_S_S_S_S_S_S_S_S_S_S_S_S_S_S_S_S_S_S_S_S_S_S_S_S_S_S_S_S_S_S_S_S_S_S_S_S_S_S_S_S_S_S_S_S_S_S_S_S_S_S_S_S_S_S_S_S_S_S_S_S_S_S_S_S_S_S_S_S_S_S_S_S_S_S_S_S_S_S_S_S_S_S_S_S_S_S_S_S_S_S_S_S_S_S_S_S_S_S_S_S_S_S_S_S_S_S_S_S_S_S_S_S_S_S_S_S_S_S_S_S_S_S_S_S_S_S_S_S_S_S_S_S_S_S_S_S_S_S_S_S_S_S_S_S_S_S_S_S_S_S_S_S_S_S_S_S_S_S_S_S_S_S_S_S_S_S_S_S_S_S_S_S_S_S_S_S_S_S_S_S_S_S_S_S_S_S_S_S_S_S_S_S_S_S_S_S_S_S_S_S_S_S_S_S_S_S_S_S_S_S_S_S_S_S_S_S_S_S_S_S_S_S_S_S_S_S_S_S_S_S_S_S_S_S_S_S_S_S_S_S_S_S_S_S_S_S_S_S_S_S_S_S_S_S_S_S_S_S_S_S_S_S_S_S_S_S_S_S_S_S_S_S_S_S_S_S_S_S_S_S_S_S_S_S_S_S_S_S_S_S_S_S_S_S_S_S_S_S_S_S_S_S_S_S_S_S_S_S_S_S_S_S_S_S_S_S_S_S_S_S_S_S_S_S_S_S_S_S_S_S_S_S_S_S_S_S_S_S_S_S_S_S_S_S_S_S_S_S_S_S_S_S_S_S_S_S_S_S_S_S_S_S_S_S_S_S_S_S_S_S__param_23];
	ld.param.u64 	%rd25, [_Z4racePiS_S_S_S_S_S_S_S_S_S_S_S_S_S_S_S_S_S_S_S_S_S_S_S_S_S_S_S_S_S_S_S_S_S_S_S_S_S_S_S_S_S_S_S_S_S_S_S_S_S_S_S_S_S_S_S_S_S_S_S_S_S_S_S_S_S_S_S_S_S_S_S_S_S_S_S_S_S_S_S_S_S_S_S_S_S_S_S_S_S_S_S_S_S_S_S_S_S_S_S_S_S_S_S_S_S_S_S_S_S_S_S_S_S_S_S_S_S_S_S_S_S_S_S_S_S_S_S_S_S_S_S_S_S_S_S_S_S_S_S_S_S_S_S_S_S_S_S_S_S_S_S_S_S_S_S_S_S_S_S_S_S_S_S_S_S_S_S_S_S_S_S_S_S_S_S_S_S_S_S_S_S_S_S_S_S_S_S_S_S_S_S_S_S_S_S_S_S_S_S_S_S_S_S_S_S_S_S_S_S_S_S_S_S_S_S_S_S_S_S_S_S_S_S_S_S_S_S_S_S_S_S_S_S_S_S_S_S_S_S_S_S_S_S_S_S_S_S_S_S_S_S_S_S_S_S_S_S_S_S_S_S_S_S_S_S_S_S_S_S_S_S_S_S_S_S_S_S_S_S_S_S_S_S_S_S_S_S_S_S_S_S_S_S_S_S_S_S_S_S_S_S_S_S_S_S_S_S_S_S_S_S_S_S_S_S_S_S_S_S_S_S_S_S_S_S_S_S_S_S_S_S_S_S_S_S_S_S_S_S_S_S_S_S_S_S_S_S_S_S_S_S_S_S_S_S_S_S_S_S_S_S_S_S_S_S_S_S_S_S_S_S_S_S_S_S_S_S_S_S_S_S_S_S_S_S_S_S_S_S_S_S_S_S_S_S_S_S_S_S_S_S_S_S_S_S_S_S_S_S_S_S_S_S_S_S_S_S_S_S_S_S_S_S_S_S_S_S_S_S_S_S_S_S_S_S_S_S_S_S_S_S_S_S_S_S_S_S_S_S_S_S_S_S_S_S_S_S_S_S_S_S_S_S_S_S_S_S_S_S_S_S_S_S_S_S_S_S_S_S_S_S_S_S_S_S_S_S_S_S_S_S_S_S_S_S_S_S_S_S_S_S_S_S_S_S_S_S_S_S_S__param_24];
	ld.param.u64 	%rd26, [_Z4racePiS_S_S_S_S_S_S_S_S_S_S_S_S_S_S_S_S_S_S_S_S_S_S_S_S_S_S_S_S_S_S_S_S_S_S_S_S_S_S_S_S_S_S_S_S_S_S_S_S_S_S_S_S_S_S_S_S_S_S_S_S_S_S_S_S_S_S_S_S_S_S_S_S_S_S_S_S_S_S_S_S_S_S_S_S_S_S_S_S_S_S_S_S_S_S_S_S_S_S_S_S_S_S_S_S_S_S_S_S_S_S_S_S_S_S_S_S_S_S_S_S_S_S_S_S_S_S_S_S_S_S_S_S_S_S_S_S_S_S_S_S_S_S_S_S_S_S_S_S_S_S_S_S_S_S_S_S_S_S_S_S_S_S_S_S_S_S_S_S_S_S_S_S_S_S_S_S_S_S_S_S_S_S_S_S_S_S_S_S_S_S_S_S_S_S_S_S_S_S_S_S_S_S_S_S_S_S_S_S_S_S_S_S_S_S_S_S_S_S_S_S_S_S_S_S_S_S_S_S_S_S_S_S_S_S_S_S_S_S_S_S_S_S_S_S_S_S_S_S_S_S_S_S_S_S_S_S_S_S_S_S_S_S_S_S_S_S_S_S_S_S_S_S_S_S_S_S_S_S_S_S_S_S_S_S_S_S_S_S_S_S_S_S_S_S_S_S_S_S_S_S_S_S_S_S_S_S_S_S_S_S_S_S_S_S_S_S_S_S_S_S_S_S_S_S_S_S_S_S_S_S_S_S_S_S_S_S_S_S_S_S_S_S_S_S_S_S_S_S_S_S_S_S_S_S_S_S_S_S_S_S_S_S_S_S_S_S_S_S_S_S_S_S_S_S_S_S_S_S_S_S_S_S_S_S_S_S_S_S_S_S_S_S_S_S_S_S_S_S_S_S_S_S_S_S_S_S_S_S_S_S_S_S_S_S_S_S_S_S_S_S_S_S_S_S_S_S_S_S_S_S_S_S_S_S_S_S_S_S_S_S_S_S_S_S_S_S_S_S_S_S_S_S_S_S_S_S_S_S_S_S_S_S_S_S_S_S_S_S_S_S_S_S_S_S_S_S_S_S_S_S_S_S_S_S_S_S_S_S_S_S_S_S_S_S_S_S_S_S_S_S_S_S_S_S_S_S_S_S_S_S__param_25];
	ld.param.u64 	%rd27, [_Z4racePiS_S_S_S_S_S_S_S_S_S_S_S_S_S_S_S_S_S_S_S_S_S_S_S_S_S_S_S_S_S_S_S_S_S_S_S_S_S_S_S_S_S_S_S_S_S_S_S_S_S_S_S_S_S_S_S_S_S_S_S_S_S_S_S_S_S_S_S_S_S_S_S_S_S_S_S_S_S_S_S_S_S_S_S_S_S_S_S_S_S_S_S_S_S_S_S_S_S_S_S_S_S_S_S_S_S_S_S_S_S_S_S_S_S_S_S_S_S_S_S_S_S_S_S_S_S_S_S_S_S_S_S_S_S_S_S_S_S_S_S_S_S_S_S_S_S_S_S_S_S_S_S_S_S_S_S_S_S_S_S_S_S_S_S_S_S_S_S_S_S_S_S_S_S_S_S_S_S_S_S_S_S_S_S_S_S_S_S_S_S_S_S_S_S_S_S_S_S_S_S_S_S_S_S_S_S_S_S_S_S_S_S_S_S_S_S_S_S_S_S_S_S_S_S_S_S_S_S_S_S_S_S_S_S_S_S_S_S_S_S_S_S_S_S_S_S_S_S_S_S_S_S_S_S_S_S_S_S_S_S_S_S_S_S_S_S_S_S_S_S_S_S_S_S_S_S_S_S_S_S_S_S_S_S_S_S_S_S_S_S_S_S_S_S_S_S_S_S_S_S_S_S_S_S_S_S_S_S_S_S_S_S_S_S_S_S_S_S_S_S_S_S_S_S_S_S_S_S_S_S_S_S_S_S_S_S_S_S_S_S_S_S_S_S_S_S_S_S_S_S_S_S_S_S_S_S_S_S_S_S_S_S_S_S_S_S_S_S_S_S_S_S_S_S_S_S_S_S_S_S_S_S_S_S_S_S_S_S_S_S_S_S_S_S_S_S_S_S_S_S_S_S_S_S_S_S_S_S_S_S_S_S_S_S_S_S_S_S_S_S_S_S_S_S_S_S_S_S_S_S_S_S_S_S_S_S_S_S_S_S_S_S_S_S_S_S_S_S_S_S_S_S_S_S_S_S_S_S_S_S_S_S_S_S_S_S_S_S_S_S_S_S_S_S_S_S_S_S_S_S_S_S_S_S_S_S_S_S_S_S_S_S_S_S_S_S_S_S_S_S_S_S_S_S_S_S_S_S_S_S_S__param_26];
	ld.param.u64 	%rd28, [_Z4racePiS_S_S_S_S_S_S_S_S_S_S_S_S_S_S_S_S_S_S_S_S_S_S_S_S_S_S_S_S_S_S_S_S_S_S_S_S_S_S_S_S_S_S_S_S_S_S_S_S_S_S_S_S_S_S_S_S_S_S_S_S_S_S_S_S_S_S_S_S_S_S_S_S_S_S_S_S_S_S_S_S_S_S_S_S_S_S_S_S_S_S_S_S_S_S_S_S_S_S_S_S_S_S_S_S_S_S_S_S_S_S_S_S_S_S_S_S_S_S_S_S_S_S_S_S_S_S_S_S_S_S_S_S_S_S_S_S_S_S_S_S_S_S_S_S_S_S_S_S_S_S_S_S_S_S_S_S_S_S_S_S_S_S_S_S_S_S_S_S_S_S_S_S_S_S_S_S_S_S_S_S_S_S_S_S_S_S_S_S_S_S_S_S_S_S_S_S_S_S_S_S_S_S_S_S_S_S_S_S_S_S_S_S_S_S_S_S_S_S_S_S_S_S_S_S_S_S_S_S_S_S_S_S_S_S_S_S_S_S_S_S_S_S_S_S_S_S_S_S_S_S_S_S_S_S_S_S_S_S_S_S_S_S_S_S_S_S_S_S_S_S_S_S_S_S_S_S_S_S_S_S_S_S_S_S_S_S_S_S_S_S_S_S_S_S_S_S_S_S_S_S_S_S_S_S_S_S_S_S_S_S_S_S_S_S_S_S_S_S_S_S_S_S_S_S_S_S_S_S_S_S_S_S_S_S_S_S_S_S_S_S_S_S_S_S_S_S_S_S_S_S_S_S_S_S_S_S_S_S_S_S_S_S_S_S_S_S_S_S_S_S_S_S_S_S_S_S_S_S_S_S_S_S_S_S_S_S_S_S_S_S_S_S_S_S_S_S_S_S_S_S_S_S_S_S_S_S_S_S_S_S_S_S_S_S_S_S_S_S_S_S_S_S_S_S_S_S_S_S_S_S_S_S_S_S_S_S_S_S_S_S_S_S_S_S_S_S_S_S_S_S_S_S_S_S_S_S_S_S_S_S_S_S_S_S_S_S_S_S_S_S_S_S_S_S_S_S_S_S_S_S_S_S_S_S_S_S_S_S_S_S_S_S_S_S_S_S_S_S_S_S_S_S_S_S_S_S_S_S_S_S__param_27];
	ld.param.u64 	%rd29, [_Z4racePiS_S_S_S_S_S_S_S_S_S_S_S_S_S_S_S_S_S_S_S_S_S_S_S_S_S_S_S_S_S_S_S_S_S_S_S_S_S_S_S_S_S_S_S_S_S_S_S_S_S_S_S_S_S_S_S_S_S_S_S_S_S_S_S_S_S_S_S_S_S_S_S_S_S_S_S_S_S_S_S_S_S_S_S_S_S_S_S_S_S_S_S_S_S_S_S_S_S_S_S_S_S_S_S_S_S_S_S_S_S_S_S_S_S_S_S_S_S_S_S_S_S_S_S_S_S_S_S_S_S_S_S_S_S_S_S_S_S_S_S_S_S_S_S_S_S_S_S_S_S_S_S_S_S_S_S_S_S_S_S_S_S_S_S_S_S_S_S_S_S_S_S_S_S_S_S_S_S_S_S_S_S_S_S_S_S_S_S_S_S_S_S_S_S_S_S_S_S_S_S_S_S_S_S_S_S_S_S_S_S_S_S_S_S_S_S_S_S_S_S_S_S_S_S_S_S_S_S_S_S_S_S_S_S_S_S_S_S_S_S_S_S_S_S_S_S_S_S_S_S_S_S_S_S_S_S_S_S_S_S_S_S_S_S_S_S_S_S_S_S_S_S_S_S_S_S_S_S_S_S_S_S_S_S_S_S_S_S_S_S_S_S_S_S_S_S_S_S_S_S_S_S_S_S_S_S_S_S_S_S_S_S_S_S_S_S_S_S_S_S_S_S_S_S_S_S_S_S_S_S_S_S_S_S_S_S_S_S_S_S_S_S_S_S_S_S_S_S_S_S_S_S_S_S_S_S_S_S_S_S_S_S_S_S_S_S_S_S_S_S_S_S_S_S_S_S_S_S_S_S_S_S_S_S_S_S_S_S_S_S_S_S_S_S_S_S_S_S_S_S_S_S_S_S_S_S_S_S_S_S_S_S_S_S_S_S_S_S_S_S_S_S_S_S_S_S_S_S_S_S_S_S_S_S_S_S_S_S_S_S_S_S_S_S_S_S_S_S_S_S_S_S_S_S_S_S_S_S_S_S_S_S_S_S_S_S_S_S_S_S_S_S_S_S_S_S_S_S_S_S_S_S_S_S_S_S_S_S_S_S_S_S_S_S_S_S_S_S_S_S_S_S_S_S_S_S_S_S_S_S_S__param_28];
	ld.param.u64 	%rd30, [_Z4racePiS_S_S_S_S_S_S_S_S_S_S_S_S_S_S_S_S_S_S_S_S_S_S_S_S_S_S_S_S_S_S_S_S_S_S_S_S_S_S_S_S_S_S_S_S_S_S_S_S_S_S_S_S_S_S_S_S_S_S_S_S_S_S_S_S_S_S_S_S_S_S_S_S_S_S_S_S_S_S_S_S_S_S_S_S_S_S_S_S_S_S_S_S_S_S_S_S_S_S_S_S_S_S_S_S_S_S_S_S_S_S_S_S_S_S_S_S_S_S_S_S_S_S_S_S_S_S_S_S_S_S_S_S_S_S_S_S_S_S_S_S_S_S_S_S_S_S_S_S_S_S_S_S_S_S_S_S_S_S_S_S_S_S_S_S_S_S_S_S_S_S_S_S_S_S_S_S_S_S_S_S_S_S_S_S_S_S_S_S_S_S_S_S_S_S_S_S_S_S_S_S_S_S_S_S_S_S_S_S_S_S_S_S_S_S_S_S_S_S_S_S_S_S_S_S_S_S_S_S_S_S_S_S_S_S_S_S_S_S_S_S_S_S_S_S_S_S_S_S_S_S_S_S_S_S_S_S_S_S_S_S_S_S_S_S_S_S_S_S_S_S_S_S_S_S_S_S_S_S_S_S_S_S_S_S_S_S_S_S_S_S_S_S_S_S_S_S_S_S_S_S_S_S_S_S_S_S_S_S_S_S_S_S_S_S_S_S_S_S_S_S_S_S_S_S_S_S_S_S_S_S_S_S_S_S_S_S_S_S_S_S_S_S_S_S_S_S_S_S_S_S_S_S_S_S_S_S_S_S_S_S_S_S_S_S_S_S_S_S_S_S_S_S_S_S_S_S_S_S_S_S_S_S_S_S_S_S_S_S_S_S_S_S_S_S_S_S_S_S_S_S_S_S_S_S_S_S_S_S_S_S_S_S_S_S_S_S_S_S_S_S_S_S_S_S_S_S_S_S_S_S_S_S_S_S_S_S_S_S_S_S_S_S_S_S_S_S_S_S_S_S_S_S_S_S_S_S_S_S_S_S_S_S_S_S_S_S_S_S_S_S_S_S_S_S_S_S_S_S_S_S_S_S_S_S_S_S_S_S_S_S_S_S_S_S_S_S_S_S_S_S_S_S_S_S_S_S_S_S_S_S__param_29];
	ld.param.u64 	%rd31, [_Z4racePiS_S_S_S_S_S_S_S_S_S_S_S_S_S_S_S_S_S_S_S_S_S_S_S_S_S_S_S_S_S_S_S_S_S_S_S_S_S_S_S_S_S_S_S_S_S_S_S_S_S_S_S_S_S_S_S_S_S_S_S_S_S_S_S_S_S_S_S_S_S_S_S_S_S_S_S_S_S_S_S_S_S_S_S_S_S_S_S_S_S_S_S_S_S_S_S_S_S_S_S_S_S_S_S_S_S_S_S_S_S_S_S_S_S_S_S_S_S_S_S_S_S_S_S_S_S_S_S_S_S_S_S_S_S_S_S_S_S_S_S_S_S_S_S_S_S_S_S_S_S_S_S_S_S_S_S_S_S_S_S_S_S_S_S_S_S_S_S_S_S_S_S_S_S_S_S_S_S_S_S_S_S_S_S_S_S_S_S_S_S_S_S_S_S_S_S_S_S_S_S_S_S_S_S_S_S_S_S_S_S_S_S_S_S_S_S_S_S_S_S_S_S_S_S_S_S_S_S_S_S_S_S_S_S_S_S_S_S_S_S_S_S_S_S_S_S_S_S_S_S_S_S_S_S_S_S_S_S_S_S_S_S_S_S_S_S_S_S_S_S_S_S_S_S_S_S_S_S_S_S_S_S_S_S_S_S_S_S_S_S_S_S_S_S_S_S_S_S_S_S_S_S_S_S_S_S_S_S_S_S_S_S_S_S_S_S_S_S_S_S_S_S_S_S_S_S_S_S_S_S_S_S_S_S_S_S_S_S_S_S_S_S_S_S_S_S_S_S_S_S_S_S_S_S_S_S_S_S_S_S_S_S_S_S_S_S_S_S_S_S_S_S_S_S_S_S_S_S_S_S_S_S_S_S_S_S_S_S_S_S_S_S_S_S_S_S_S_S_S_S_S_S_S_S_S_S_S_S_S_S_S_S_S_S_S_S_S_S_S_S_S_S_S_S_S_S_S_S_S_S_S_S_S_S_S_S_S_S_S_S_S_S_S_S_S_S_S_S_S_S_S_S_S_S_S_S_S_S_S_S_S_S_S_S_S_S_S_S_S_S_S_S_S_S_S_S_S_S_S_S_S_S_S_S_S_S_S_S_S_S_S_S_S_S_S_S_S_S_S_S_S_S_S_S_S_S_S_S_S_S_S__param_30];
	ld.param.u64 	%rd32, [_Z4racePiS_S_S_S_S_S_S_S_S_S_S_S_S_S_S_S_S_S_S_S_S_S_S_S_S_S_S_S_S_S_S_S_S_S_S_S_S_S_S_S_S_S_S_S_S_S_S_S_S_S_S_S_S_S_S_S_S_S_S_S_S_S_S_S_S_S_S_S_S_S_S_S_S_S_S_S_S_S_S_S_S_S_S_S_S_S_S_S_S_S_S_S_S_S_S_S_S_S_S_S_S_S_S_S_S_S_S_S_S_S_S_S_S_S_S_S_S_S_S_S_S_S_S_S_S_S_S_S_S_S_S_S_S_S_S_S_S_S_S_S_S_S_S_S_S_S_S_S_S_S_S_S_S_S_S_S_S_S_S_S_S_S_S_S_S_S_S_S_S_S_S_S_S_S_S_S_S_S_S_S_S_S_S_S_S_S_S_S_S_S_S_S_S_S_S_S_S_S_S_S_S_S_S_S_S_S_S_S_S_S_S_S_S_S_S_S_S_S_S_S_S_S_S_S_S_S_S_S_S_S_S_S_S_S_S_S_S_S_S_S_S_S_S_S_S_S_S_S_S_S_S_S_S_S_S_S_S_S_S_S_S_S_S_S_S_S_S_S_S_S_S_S_S_S_S_S_S_S_S_S_S_S_S_S_S_S_S_S_S_S_S_S_S_S_S_S_S_S_S_S_S_S_S_S_S_S_S_S_S_S_S_S_S_S_S_S_S_S_S_S_S_S_S_S_S_S_S_S_S_S_S_S_S_S_S_S_S_S_S_S_S_S_S_S_S_S_S_S_S_S_S_S_S_S_S_S_S_S_S_S_S_S_S_S_S_S_S_S_S_S_S_S_S_S_S_S_S_S_S_S_S_S_S_S_S_S_S_S_S_S_S_S_S_S_S_S_S_S_S_S_S_S_S_S_S_S_S_S_S_S_S_S_S_S_S_S_S_S_S_S_S_S_S_S_S_S_S_S_S_S_S_S_S_S_S_S_S_S_S_S_S_S_S_S_S_S_S_S_S_S_S_S_S_S_S_S_S_S_S_S_S_S_S_S_S_S_S_S_S_S_S_S_S_S_S_S_S_S_S_S_S_S_S_S_S_S_S_S_S_S_S_S_S_S_S_S_S_S_S_S_S_S_S_S_S_S_S_S_S_S_S__param_31];
	ld.param.u64 	%rd33, [_Z4racePiS_S_S_S_S_S_S_S_S_S_S_S_S_S_S_S_S_S_S_S_S_S_S_S_S_S_S_S_S_S_S_S_S_S_S_S_S_S_S_S_S_S_S_S_S_S_S_S_S_S_S_S_S_S_S_S_S_S_S_S_S_S_S_S_S_S_S_S_S_S_S_S_S_S_S_S_S_S_S_S_S_S_S_S_S_S_S_S_S_S_S_S_S_S_S_S_S_S_S_S_S_S_S_S_S_S_S_S_S_S_S_S_S_S_S_S_S_S_S_S_S_S_S_S_S_S_S_S_S_S_S_S_S_S_S_S_S_S_S_S_S_S_S_S_S_S_S_S_S_S_S_S_S_S_S_S_S_S_S_S_S_S_S_S_S_S_S_S_S_S_S_S_S_S_S_S_S_S_S_S_S_S_S_S_S_S_S_S_S_S_S_S_S_S_S_S_S_S_S_S_S_S_S_S_S_S_S_S_S_S_S_S_S_S_S_S_S_S_S_S_S_S_S_S_S_S_S_S_S_S_S_S_S_S_S_S_S_S_S_S_S_S_S_S_S_S_S_S_S_S_S_S_S_S_S_S_S_S_S_S_S_S_S_S_S_S_S_S_S_S_S_S_S_S_S_S_S_S_S_S_S_S_S_S_S_S_S_S_S_S_S_S_S_S_S_S_S_S_S_S_S_S_S_S_S_S_S_S_S_S_S_S_S_S_S_S_S_S_S_S_S_S_S_S_S_S_S_S_S_S_S_S_S_S_S_S_S_S_S_S_S_S_S_S_S_S_S_S_S_S_S_S_S_S_S_S_S_S_S_S_S_S_S_S_S_S_S_S_S_S_S_S_S_S_S_S_S_S_S_S_S_S_S_S_S_S_S_S_S_S_S_S_S_S_S_S_S_S_S_S_S_S_S_S_S_S_S_S_S_S_S_S_S_S_S_S_S_S_S_S_S_S_S_S_S_S_S_S_S_S_S_S_S_S_S_S_S_S_S_S_S_S_S_S_S_S_S_S_S_S_S_S_S_S_S_S_S_S_S_S_S_S_S_S_S_S_S_S_S_S_S_S_S_S_S_S_S_S_S_S_S_S_S_S_S_S_S_S_S_S_S_S_S_S_S_S_S_S_S_S_S_S_S_S_S_S_S_S_S_S_S__param_32];
	ld.param.u64 	%rd34, [_Z4racePiS_S_S_S_S_S_S_S_S_S_S_S_S_S_S_S_S_S_S_S_S_S_S_S_S_S_S_S_S_S_S_S_S_S_S_S_S_S_S_S_S_S_S_S_S_S_S_S_S_S_S_S_S_S_S_S_S_S_S_S_S_S_S_S_S_S_S_S_S_S_S_S_S_S_S_S_S_S_S_S_S_S_S_S_S_S_S_S_S_S_S_S_S_S_S_S_S_S_S_S_S_S_S_S_S_S_S_S_S_S_S_S_S_S_S_S_S_S_S_S_S_S_S_S_S_S_S_S_S_S_S_S_S_S_S_S_S_S_S_S_S_S_S_S_S_S_S_S_S_S_S_S_S_S_S_S_S_S_S_S_S_S_S_S_S_S_S_S_S_S_S_S_S_S_S_S_S_S_S_S_S_S_S_S_S_S_S_S_S_S_S_S_S_S_S_S_S_S_S_S_S_S_S_S_S_S_S_S_S_S_S_S_S_S_S_S_S_S_S_S_S_S_S_S_S_S_S_S_S_S_S_S_S_S_S_S_S_S_S_S_S_S_S_S_S_S_S_S_S_S_S_S_S_S_S_S_S_S_S_S_S_S_S_S_S_S_S_S_S_S_S_S_S_S_S_S_S_S_S_S_S_S_S_S_S_S_S_S_S_S_S_S_S_S_S_S_S_S_S_S_S_S_S_S_S_S_S_S_S_S_S_S_S_S_S_S_S_S_S_S_S_S_S_S_S_S_S_S_S_S_S_S_S_S_S_S_S_S_S_S_S_S_S_S_S_S_S_S_S_S_S_S_S_S_S_S_S_S_S_S_S_S_S_S_S_S_S_S_S_S_S_S_S_S_S_S_S_S_S_S_S_S_S_S_S_S_S_S_S_S_S_S_S_S_S_S_S_S_S_S_S_S_S_S_S_S_S_S_S_S_S_S_S_S_S_S_S_S_S_S_S_S_S_S_S_S_S_S_S_S_S_S_S_S_S_S_S_S_S_S_S_S_S_S_S_S_S_S_S_S_S_S_S_S_S_S_S_S_S_S_S_S_S_S_S_S_S_S_S_S_S_S_S_S_S_S_S_S_S_S_S_S_S_S_S_S_S_S_S_S_S_S_S_S_S_S_S_S_S_S_S_S_S_S_S_S_S_S_S_S_S__param_33];
	ld.param.u64 	%rd35, [_Z4racePiS_S_S_S_S_S_S_S_S_S_S_S_S_S_S_S_S_S_S_S_S_S_S_S_S_S_S_S_S_S_S_S_S_S_S_S_S_S_S_S_S_S_S_S_S_S_S_S_S_S_S_S_S_S_S_S_S_S_S_S_S_S_S_S_S_S_S_S_S_S_S_S_S_S_S_S_S_S_S_S_S_S_S_S_S_S_S_S_S_S_S_S_S_S_S_S_S_S_S_S_S_S_S_S_S_S_S_S_S_S_S_S_S_S_S_S_S_S_S_S_S_S_S_S_S_S_S_S_S_S_S_S_S_S_S_S_S_S_S_S_S_S_S_S_S_S_S_S_S_S_S_S_S_S_S_S_S_S_S_S_S_S_S_S_S_S_S_S_S_S_S_S_S_S_S_S_S_S_S_S_S_S_S_S_S_S_S_S_S_S_S_S_S_S_S_S_S_S_S_S_S_S_S_S_S_S_S_S_S_S_S_S_S_S_S_S_S_S_S_S_S_S_S_S_S_S_S_S_S_S_S_S_S_S_S_S_S_S_S_S_S_S_S_S_S_S_S_S_S_S_S_S_S_S_S_S_S_S_S_S_S_S_S_S_S_S_S_S_S_S_S_S_S_S_S_S_S_S_S_S_S_S_S_S_S_S_S_S_S_S_S_S_S_S_S_S_S_S_S_S_S_S_S_S_S_S_S_S_S_S_S_S_S_S_S_S_S_S_S_S_S_S_S_S_S_S_S_S_S_S_S_S_S_S_S_S_S_S_S_S_S_S_S_S_S_S_S_S_S_S_S_S_S_S_S_S_S_S_S_S_S_S_S_S_S_S_S_S_S_S_S_S_S_S_S_S_S_S_S_S_S_S_S_S_S_S_S_S_S_S_S_S_S_S_S_S_S_S_S_S_S_S_S_S_S_S_S_S_S_S_S_S_S_S_S_S_S_S_S_S_S_S_S_S_S_S_S_S_S_S_S_S_S_S_S_S_S_S_S_S_S_S_S_S_S_S_S_S_S_S_S_S_S_S_S_S_S_S_S_S_S_S_S_S_S_S_S_S_S_S_S_S_S_S_S_S_S_S_S_S_S_S_S_S_S_S_S_S_S_S_S_S_S_S_S_S_S_S_S_S_S_S_S_S_S_S_S_S_S_S_S__param_34];
	ld.param.u64 	%rd36, [_Z4racePiS_S_S_S_S_S_S_S_S_S_S_S_S_S_S_S_S_S_S_S_S_S_S_S_S_S_S_S_S_S_S_S_S_S_S_S_S_S_S_S_S_S_S_S_S_S_S_S_S_S_S_S_S_S_S_S_S_S_S_S_S_S_S_S_S_S_S_S_S_S_S_S_S_S_S_S_S_S_S_S_S_S_S_S_S_S_S_S_S_S_S_S_S_S_S_S_S_S_S_S_S_S_S_S_S_S_S_S_S_S_S_S_S_S_S_S_S_S_S_S_S_S_S_S_S_S_S_S_S_S_S_S_S_S_S_S_S_S_S_S_S_S_S_S_S_S_S_S_S_S_S_S_S_S_S_S_S_S_S_S_S_S_S_S_S_S_S_S_S_S_S_S_S_S_S_S_S_S_S_S_S_S_S_S_S_S_S_S_S_S_S_S_S_S_S_S_S_S_S_S_S_S_S_S_S_S_S_S_S_S_S_S_S_S_S_S_S_S_S_S_S_S_S_S_S_S_S_S_S_S_S_S_S_S_S_S_S_S_S_S_S_S_S_S_S_S_S_S_S_S_S_S_S_S_S_S_S_S_S_S_S_S_S_S_S_S_S_S_S_S_S_S_S_S_S_S_S_S_S_S_S_S_S_S_S_S_S_S_S_S_S_S_S_S_S_S_S_S_S_S_S_S_S_S_S_S_S_S_S_S_S_S_S_S_S_S_S_S_S_S_S_S_S_S_S_S_S_S_S_S_S_S_S_S_S_S_S_S_S_S_S_S_S_S_S_S_S_S_S_S_S_S_S_S_S_S_S_S_S_S_S_S_S_S_S_S_S_S_S_S_S_S_S_S_S_S_S_S_S_S_S_S_S_S_S_S_S_S_S_S_S_S_S_S_S_S_S_S_S_S_S_S_S_S_S_S_S_S_S_S_S_S_S_S_S_S_S_S_S_S_S_S_S_S_S_S_S_S_S_S_S_S_S_S_S_S_S_S_S_S_S_S_S_S_S_S_S_S_S_S_S_S_S_S_S_S_S_S_S_S_S_S_S_S_S_S_S_S_S_S_S_S_S_S_S_S_S_S_S_S_S_S_S_S_S_S_S_S_S_S_S_S_S_S_S_S_S_S_S_S_S_S_S_S_S_S_S_S_S_S_S__param_35];
	ld.param.u64 	%rd37, [_Z4racePiS_S_S_S_S_S_S_S_S_S_S_S_S_S_S_S_S_S_S_S_S_S_S_S_S_S_S_S_S_S_S_S_S_S_S_S_S_S_S_S_S_S_S_S_S_S_S_S_S_S_S_S_S_S_S_S_S_S_S_S_S_S_S_S_S_S_S_S_S_S_S_S_S_S_S_S_S_S_S_S_S_S_S_S_S_S_S_S_S_S_S_S_S_S_S_S_S_S_S_S_S_S_S_S_S_S_S_S_S_S_S_S_S_S_S_S_S_S_S_S_S_S_S_S_S_S_S_S_S_S_S_S_S_S_S_S_S_S_S_S_S_S_S_S_S_S_S_S_S_S_S_S_S_S_S_S_S_S_S_S_S_S_S_S_S_S_S_S_S_S_S_S_S_S_S_S_S_S_S_S_S_S_S_S_S_S_S_S_S_S_S_S_S_S_S_S_S_S_S_S_S_S_S_S_S_S_S_S_S_S_S_S_S_S_S_S_S_S_S_S_S_S_S_S_S_S_S_S_S_S_S_S_S_S_S_S_S_S_S_S_S_S_S_S_S_S_S_S_S_S_S_S_S_S_S_S_S_S_S_S_S_S_S_S_S_S_S_S_S_S_S_S_S_S_S_S_S_S_S_S_S_S_S_S_S_S_S_S_S_S_S_S_S_S_S_S_S_S_S_S_S_S_S_S_S_S_S_S_S_S_S_S_S_S_S_S_S_S_S_S_S_S_S_S_S_S_S_S_S_S_S_S_S_S_S_S_S_S_S_S_S_S_S_S_S_S_S_S_S_S_S_S_S_S_S_S_S_S_S_S_S_S_S_S_S_S_S_S_S_S_S_S_S_S_S_S_S_S_S_S_S_S_S_S_S_S_S_S_S_S_S_S_S_S_S_S_S_S_S_S_S_S_S_S_S_S_S_S_S_S_S_S_S_S_S_S_S_S_S_S_S_S_S_S_S_S_S_S_S_S_S_S_S_S_S_S_S_S_S_S_S_S_S_S_S_S_S_S_S_S_S_S_S_S_S_S_S_S_S_S_S_S_S_S_S_S_S_S_S_S_S_S_S_S_S_S_S_S_S_S_S_S_S_S_S_S_S_S_S_S_S_S_S_S_S_S_S_S_S_S_S_S_S_S_S_S_S_S_S_S_S__param_36];
	ld.param.u64 	%rd38, [_Z4racePiS_S_S_S_S_S_S_S_S_S_S_S_S_S_S_S_S_S_S_S_S_S_S_S_S_S_S_S_S_S_S_S_S_S_S_S_S_S_S_S_S_S_S_S_S_S_S_S_S_S_S_S_S_S_S_S_S_S_S_S_S_S_S_S_S_S_S_S_S_S_S_S_S_S_S_S_S_S_S_S_S_S_S_S_S_S_S_S_S_S_S_S_S_S_S_S_S_S_S_S_S_S_S_S_S_S_S_S_S_S_S_S_S_S_S_S_S_S_S_S_S_S_S_S_S_S_S_S_S_S_S_S_S_S_S_S_S_S_S_S_S_S_S_S_S_S_S_S_S_S_S_S_S_S_S_S_S_S_S_S_S_S_S_S_S_S_S_S_S_S_S_S_S_S_S_S_S_S_S_S_S_S_S_S_S_S_S_S_S_S_S_S_S_S_S_S_S_S_S_S_S_S_S_S_S_S_S_S_S_S_S_S_S_S_S_S_S_S_S_S_S_S_S_S_S_S_S_S_S_S_S_S_S_S_S_S_S_S_S_S_S_S_S_S_S_S_S_S_S_S_S_S_S_S_S_S_S_S_S_S_S_S_S_S_S_S_S_S_S_S_S_S_S_S_S_S_S_S_S_S_S_S_S_S_S_S_S_S_S_S_S_S_S_S_S_S_S_S_S_S_S_S_S_S_S_S_S_S_S_S_S_S_S_S_S_S_S_S_S_S_S_S_S_S_S_S_S_S_S_S_S_S_S_S_S_S_S_S_S_S_S_S_S_S_S_S_S_S_S_S_S_S_S_S_S_S_S_S_S_S_S_S_S_S_S_S_S_S_S_S_S_S_S_S_S_S_S_S_S_S_S_S_S_S_S_S_S_S_S_S_S_S_S_S_S_S_S_S_S_S_S_S_S_S_S_S_S_S_S_S_S_S_S_S_S_S_S_S_S_S_S_S_S_S_S_S_S_S_S_S_S_S_S_S_S_S_S_S_S_S_S_S_S_S_S_S_S_S_S_S_S_S_S_S_S_S_S_S_S_S_S_S_S_S_S_S_S_S_S_S_S_S_S_S_S_S_S_S_S_S_S_S_S_S_S_S_S_S_S_S_S_S_S_S_S_S_S_S_S_S_S_S_S_S_S_S_S_S_S_S_S__param_37];
	ld.param.u64 	%rd39, [_Z4racePiS_S_S_S_S_S_S_S_S_S_S_S_S_S_S_S_S_S_S_S_S_S_S_S_S_S_S_S_S_S_S_S_S_S_S_S_S_S_S_S_S_S_S_S_S_S_S_S_S_S_S_S_S_S_S_S_S_S_S_S_S_S_S_S_S_S_S_S_S_S_S_S_S_S_S_S_S_S_S_S_S_S_S_S_S_S_S_S_S_S_S_S_S_S_S_S_S_S_S_S_S_S_S_S_S_S_S_S_S_S_S_S_S_S_S_S_S_S_S_S_S_S_S_S_S_S_S_S_S_S_S_S_S_S_S_S_S_S_S_S_S_S_S_S_S_S_S_S_S_S_S_S_S_S_S_S_S_S_S_S_S_S_S_S_S_S_S_S_S_S_S_S_S_S_S_S_S_S_S_S_S_S_S_S_S_S_S_S_S_S_S_S_S_S_S_S_S_S_S_S_S_S_S_S_S_S_S_S_S_S_S_S_S_S_S_S_S_S_S_S_S_S_S_S_S_S_S_S_S_S_S_S_S_S_S_S_S_S_S_S_S_S_S_S_S_S_S_S_S_S_S_S_S_S_S_S_S_S_S_S_S_S_S_S_S_S_S_S_S_S_S_S_S_S_S_S_S_S_S_S_S_S_S_S_S_S_S_S_S_S_S_S_S_S_S_S_S_S_S_S_S_S_S_S_S_S_S_S_S_S_S_S_S_S_S_S_S_S_S_S_S_S_S_S_S_S_S_S_S_S_S_S_S_S_S_S_S_S_S_S_S_S_S_S_S_S_S_S_S_S_S_S_S_S_S_S_S_S_S_S_S_S_S_S_S_S_S_S_S_S_S_S_S_S_S_S_S_S_S_S_S_S_S_S_S_S_S_S_S_S_S_S_S_S_S_S_S_S_S_S_S_S_S_S_S_S_S_S_S_S_S_S_S_S_S_S_S_S_S_S_S_S_S_S_S_S_S_S_S_S_S_S_S_S_S_S_S_S_S_S_S_S_S_S_S_S_S_S_S_S_S_S_S_S_S_S_S_S_S_S_S_S_S_S_S_S_S_S_S_S_S_S_S_S_S_S_S_S_S_S_S_S_S_S_S_S_S_S_S_S_S_S_S_S_S_S_S_S_S_S_S_S_S_S_S_S_S_S_S_S_S__param_38];
	ld.param.u64 	%rd40, [_Z4racePiS_S_S_S_S_S_S_S_S_S_S_S_S_S_S_S_S_S_S_S_S_S_S_S_S_S_S_S_S_S_S_S_S_S_S_S_S_S_S_S_S_S_S_S_S_S_S_S_S_S_S_S_S_S_S_S_S_S_S_S_S_S_S_S_S_S_S_S_S_S_S_S_S_S_S_S_S_S_S_S_S_S_S_S_S_S_S_S_S_S_S_S_S_S_S_S_S_S_S_S_S_S_S_S_S_S_S_S_S_S_S_S_S_S_S_S_S_S_S_S_S_S_S_S_S_S_S_S_S_S_S_S_S_S_S_S_S_S_S_S_S_S_S_S_S_S_S_S_S_S_S_S_S_S_S_S_S_S_S_S_S_S_S_S_S_S_S_S_S_S_S_S_S_S_S_S_S_S_S_S_S_S_S_S_S_S_S_S_S_S_S_S_S_S_S_S_S_S_S_S_S_S_S_S_S_S_S_S_S_S_S_S_S_S_S_S_S_S_S_S_S_S_S_S_S_S_S_S_S_S_S_S_S_S_S_S_S_S_S_S_S_S_S_S_S_S_S_S_S_S_S_S_S_S_S_S_S_S_S_S_S_S_S_S_S_S_S_S_S_S_S_S_S_S_S_S_S_S_S_S_S_S_S_S_S_S_S_S_S_S_S_S_S_S_S_S_S_S_S_S_S_S_S_S_S_S_S_S_S_S_S_S_S_S_S_S_S_S_S_S_S_S_S_S_S_S_S_S_S_S_S_S_S_S_S_S_S_S_S_S_S_S_S_S_S_S_S_S_S_S_S_S_S_S_S_S_S_S_S_S_S_S_S_S_S_S_S_S_S_S_S_S_S_S_S_S_S_S_S_S_S_S_S_S_S_S_S_S_S_S_S_S_S_S_S_S_S_S_S_S_S_S_S_S_S_S_S_S_S_S_S_S_S_S_S_S_S_S_S_S_S_S_S_S_S_S_S_S_S_S_S_S_S_S_S_S_S_S_S_S_S_S_S_S_S_S_S_S_S_S_S_S_S_S_S_S_S_S_S_S_S_S_S_S_S_S_S_S_S_S_S_S_S_S_S_S_S_S_S_S_S_S_S_S_S_S_S_S_S_S_S_S_S_S_S_S_S_S_S_S_S_S_S_S_S_S_S_S_S_S_S__param_39];
	ld.param.u64 	%rd41, [_Z4racePiS_S_S_S_S_S_S_S_S_S_S_S_S_S_S_S_S_S_S_S_S_S_S_S_S_S_S_S_S_S_S_S_S_S_S_S_S_S_S_S_S_S_S_S_S_S_S_S_S_S_S_S_S_S_S_S_S_S_S_S_S_S_S_S_S_S_S_S_S_S_S_S_S_S_S_S_S_S_S_S_S_S_S_S_S_S_S_S_S_S_S_S_S_S_S_S_S_S_S_S_S_S_S_S_S_S_S_S_S_S_S_S_S_S_S_S_S_S_S_S_S_S_S_S_S_S_S_S_S_S_S_S_S_S_S_S_S_S_S_S_S_S_S_S_S_S_S_S_S_S_S_S_S_S_S_S_S_S_S_S_S_S_S_S_S_S_S_S_S_S_S_S_S_S_S_S_S_S_S_S_S_S_S_S_S_S_S_S_S_S_S_S_S_S_S_S_S_S_S_S_S_S_S_S_S_S_S_S_S_S_S_S_S_S_S_S_S_S_S_S_S_S_S_S_S_S_S_S_S_S_S_S_S_S_S_S_S_S_S_S_S_S_S_S_S_S_S_S_S_S_S_S_S_S_S_S_S_S_S_S_S_S_S_S_S_S_S_S_S_S_S_S_S_S_S_S_S_S_S_S_S_S_S_S_S_S_S_S_S_S_S_S_S_S_S_S_S_S_S_S_S_S_S_S_S_S_S_S_S_S_S_S_S_S_S_S_S_S_S_S_S_S_S_S_S_S_S_S_S_S_S_S_S_S_S_S_S_S_S_S_S_S_S_S_S_S_S_S_S_S_S_S_S_S_S_S_S_S_S_S_S_S_S_S_S_S_S_S_S_S_S_S_S_S_S_S_S_S_S_S_S_S_S_S_S_S_S_S_S_S_S_S_S_S_S_S_S_S_S_S_S_S_S_S_S_S_S_S_S_S_S_S_S_S_S_S_S_S_S_S_S_S_S_S_S_S_S_S_S_S_S_S_S_S_S_S_S_S_S_S_S_S_S_S_S_S_S_S_S_S_S_S_S_S_S_S_S_S_S_S_S_S_S_S_S_S_S_S_S_S_S_S_S_S_S_S_S_S_S_S_S_S_S_S_S_S_S_S_S_S_S_S_S_S_S_S_S_S_S_S_S_S_S_S_S_S_S_S_S_S_S__param_40];
	ld.param.u64 	%rd42, [_Z4racePiS_S_S_S_S_S_S_S_S_S_S_S_S_S_S_S_S_S_S_S_S_S_S_S_S_S_S_S_S_S_S_S_S_S_S_S_S_S_S_S_S_S_S_S_S_S_S_S_S_S_S_S_S_S_S_S_S_S_S_S_S_S_S_S_S_S_S_S_S_S_S_S_S_S_S_S_S_S_S_S_S_S_S_S_S_S_S_S_S_S_S_S_S_S_S_S_S_S_S_S_S_S_S_S_S_S_S_S_S_S_S_S_S_S_S_S_S_S_S_S_S_S_S_S_S_S_S_S_S_S_S_S_S_S_S_S_S_S_S_S_S_S_S_S_S_S_S_S_S_S_S_S_S_S_S_S_S_S_S_S_S_S_S_S_S_S_S_S_S_S_S_S_S_S_S_S_S_S_S_S_S_S_S_S_S_S_S_S_S_S_S_S_S_S_S_S_S_S_S_S_S_S_S_S_S_S_S_S_S_S_S_S_S_S_S_S_S_S_S_S_S_S_S_S_S_S_S_S_S_S_S_S_S_S_S_S_S_S_S_S_S_S_S_S_S_S_S_S_S_S_S_S_S_S_S_S_S_S_S_S_S_S_S_S_S_S_S_S_S_S_S_S_S_S_S_S_S_S_S_S_S_S_S_S_S_S_S_S_S_S_S_S_S_S_S_S_S_S_S_S_S_S_S_S_S_S_S_S_S_S_S_S_S_S_S_S_S_S_S_S_S_S_S_S_S_S_S_S_S_S_S_S_S_S_S_S_S_S_S_S_S_S_S_S_S_S_S_S_S_S_S_S_S_S_S_S_S_S_S_S_S_S_S_S_S_S_S_S_S_S_S_S_S_S_S_S_S_S_S_S_S_S_S_S_S_S_S_S_S_S_S_S_S_S_S_S_S_S_S_S_S_S_S_S_S_S_S_S_S_S_S_S_S_S_S_S_S_S_S_S_S_S_S_S_S_S_S_S_S_S_S_S_S_S_S_S_S_S_S_S_S_S_S_S_S_S_S_S_S_S_S_S_S_S_S_S_S_S_S_S_S_S_S_S_S_S_S_S_S_S_S_S_S_S_S_S_S_S_S_S_S_S_S_S_S_S_S_S_S_S_S_S_S_S_S_S_S_S_S_S_S_S_S_S_S_S_S_S_S_S_S__param_41];
	ld.param.u64 	%rd43, [_Z4racePiS_S_S_S_S_S_S_S_S_S_S_S_S_S_S_S_S_S_S_S_S_S_S_S_S_S_S_S_S_S_S_S_S_S_S_S_S_S_S_S_S_S_S_S_S_S_S_S_S_S_S_S_S_S_S_S_S_S_S_S_S_S_S_S_S_S_S_S_S_S_S_S_S_S_S_S_S_S_S_S_S_S_S_S_S_S_S_S_S_S_S_S_S_S_S_S_S_S_S_S_S_S_S_S_S_S_S_S_S_S_S_S_S_S_S_S_S_S_S_S_S_S_S_S_S_S_S_S_S_S_S_S_S_S_S_S_S_S_S_S_S_S_S_S_S_S_S_S_S_S_S_S_S_S_S_S_S_S_S_S_S_S_S_S_S_S_S_S_S_S_S_S_S_S_S_S_S_S_S_S_S_S_S_S_S_S_S_S_S_S_S_S_S_S_S_S_S_S_S_S_S_S_S_S_S_S_S_S_S_S_S_S_S_S_S_S_S_S_S_S_S_S_S_S_S_S_S_S_S_S_S_S_S_S_S_S_S_S_S_S_S_S_S_S_S_S_S_S_S_S_S_S_S_S_S_S_S_S_S_S_S_S_S_S_S_S_S_S_S_S_S_S_S_S_S_S_S_S_S_S_S_S_S_S_S_S_S_S_S_S_S_S_S_S_S_S_S_S_S_S_S_S_S_S_S_S_S_S_S_S_S_S_S_S_S_S_S_S_S_S_S_S_S_S_S_S_S_S_S_S_S_S_S_S_S_S_S_S_S_S_S_S_S_S_S_S_S_S_S_S_S_S_S_S_S_S_S_S_S_S_S_S_S_S_S_S_S_S_S_S_S_S_S_S_S_S_S_S_S_S_S_S_S_S_S_S_S_S_S_S_S_S_S_S_S_S_S_S_S_S_S_S_S_S_S_S_S_S_S_S_S_S_S_S_S_S_S_S_S_S_S_S_S_S_S_S_S_S_S_S_S_S_S_S_S_S_S_S_S_S_S_S_S_S_S_S_S_S_S_S_S_S_S_S_S_S_S_S_S_S_S_S_S_S_S_S_S_S_S_S_S_S_S_S_S_S_S_S_S_S_S_S_S_S_S_S_S_S_S_S_S_S_S_S_S_S_S_S_S_S_S_S_S_S_S_S_S_S_S_S_S__param_42];
	ld.param.u64 	%rd44, [_Z4racePiS_S_S_S_S_S_S_S_S_S_S_S_S_S_S_S_S_S_S_S_S_S_S_S_S_S_S_S_S_S_S_S_S_S_S_S_S_S_S_S_S_S_S_S_S_S_S_S_S_S_S_S_S_S_S_S_S_S_S_S_S_S_S_S_S_S_S_S_S_S_S_S_S_S_S_S_S_S_S_S_S_S_S_S_S_S_S_S_S_S_S_S_S_S_S_S_S_S_S_S_S_S_S_S_S_S_S_S_S_S_S_S_S_S_S_S_S_S_S_S_S_S_S_S_S_S_S_S_S_S_S_S_S_S_S_S_S_S_S_S_S_S_S_S_S_S_S_S_S_S_S_S_S_S_S_S_S_S_S_S_S_S_S_S_S_S_S_S_S_S_S_S_S_S_S_S_S_S_S_S_S_S_S_S_S_S_S_S_S_S_S_S_S_S_S_S_S_S_S_S_S_S_S_S_S_S_S_S_S_S_S_S_S_S_S_S_S_S_S_S_S_S_S_S_S_S_S_S_S_S_S_S_S_S_S_S_S_S_S_S_S_S_S_S_S_S_S_S_S_S_S_S_S_S_S_S_S_S_S_S_S_S_S_S_S_S_S_S_S_S_S_S_S_S_S_S_S_S_S_S_S_S_S_S_S_S_S_S_S_S_S_S_S_S_S_S_S_S_S_S_S_S_S_S_S_S_S_S_S_S_S_S_S_S_S_S_S_S_S_S_S_S_S_S_S_S_S_S_S_S_S_S_S_S_S_S_S_S_S_S_S_S_S_S_S_S_S_S_S_S_S_S_S_S_S_S_S_S_S_S_S_S_S_S_S_S_S_S_S_S_S_S_S_S_S_S_S_S_S_S_S_S_S_S_S_S_S_S_S_S_S_S_S_S_S_S_S_S_S_S_S_S_S_S_S_S_S_S_S_S_S_S_S_S_S_S_S_S_S_S_S_S_S_S_S_S_S_S_S_S_S_S_S_S_S_S_S_S_S_S_S_S_S_S_S_S_S_S_S_S_S_S_S_S_S_S_S_S_S_S_S_S_S_S_S_S_S_S_S_S_S_S_S_S_S_S_S_S_S_S_S_S_S_S_S_S_S_S_S_S_S_S_S_S_S_S_S_S_S_S_S_S_S_S_S_S_S_S_S_S_S__param_43];
	ld.param.u64 	%rd45, [_Z4racePiS_S_S_S_S_S_S_S_S_S_S_S_S_S_S_S_S_S_S_S_S_S_S_S_S_S_S_S_S_S_S_S_S_S_S_S_S_S_S_S_S_S_S_S_S_S_S_S_S_S_S_S_S_S_S_S_S_S_S_S_S_S_S_S_S_S_S_S_S_S_S_S_S_S_S_S_S_S_S_S_S_S_S_S_S_S_S_S_S_S_S_S_S_S_S_S_S_S_S_S_S_S_S_S_S_S_S_S_S_S_S_S_S_S_S_S_S_S_S_S_S_S_S_S_S_S_S_S_S_S_S_S_S_S_S_S_S_S_S_S_S_S_S_S_S_S_S_S_S_S_S_S_S_S_S_S_S_S_S_S_S_S_S_S_S_S_S_S_S_S_S_S_S_S_S_S_S_S_S_S_S_S_S_S_S_S_S_S_S_S_S_S_S_S_S_S_S_S_S_S_S_S_S_S_S_S_S_S_S_S_S_S_S_S_S_S_S_S_S_S_S_S_S_S_S_S_S_S_S_S_S_S_S_S_S_S_S_S_S_S_S_S_S_S_S_S_S_S_S_S_S_S_S_S_S_S_S_S_S_S_S_S_S_S_S_S_S_S_S_S_S_S_S_S_S_S_S_S_S_S_S_S_S_S_S_S_S_S_S_S_S_S_S_S_S_S_S_S_S_S_S_S_S_S_S_S_S_S_S_S_S_S_S_S_S_S_S_S_S_S_S_S_S_S_S_S_S_S_S_S_S_S_S_S_S_S_S_S_S_S_S_S_S_S_S_S_S_S_S_S_S_S_S_S_S_S_S_S_S_S_S_S_S_S_S_S_S_S_S_S_S_S_S_S_S_S_S_S_S_S_S_S_S_S_S_S_S_S_S_S_S_S_S_S_S_S_S_S_S_S_S_S_S_S_S_S_S_S_S_S_S_S_S_S_S_S_S_S_S_S_S_S_S_S_S_S_S_S_S_S_S_S_S_S_S_S_S_S_S_S_S_S_S_S_S_S_S_S_S_S_S_S_S_S_S_S_S_S_S_S_S_S_S_S_S_S_S_S_S_S_S_S_S_S_S_S_S_S_S_S_S_S_S_S_S_S_S_S_S_S_S_S_S_S_S_S_S_S_S_S_S_S_S_S_S_S_S_S_S_S_S__param_44];
	ld.param.u64 	%rd46, [_Z4racePiS_S_S_S_S_S_S_S_S_S_S_S_S_S_S_S_S_S_S_S_S_S_S_S_S_S_S_S_S_S_S_S_S_S_S_S_S_S_S_S_S_S_S_S_S_S_S_S_S_S_S_S_S_S_S_S_S_S_S_S_S_S_S_S_S_S_S_S_S_S_S_S_S_S_S_S_S_S_S_S_S_S_S_S_S_S_S_S_S_S_S_S_S_S_S_S_S_S_S_S_S_S_S_S_S_S_S_S_S_S_S_S_S_S_S_S_S_S_S_S_S_S_S_S_S_S_S_S_S_S_S_S_S_S_S_S_S_S_S_S_S_S_S_S_S_S_S_S_S_S_S_S_S_S_S_S_S_S_S_S_S_S_S_S_S_S_S_S_S_S_S_S_S_S_S_S_S_S_S_S_S_S_S_S_S_S_S_S_S_S_S_S_S_S_S_S_S_S_S_S_S_S_S_S_S_S_S_S_S_S_S_S_S_S_S_S_S_S_S_S_S_S_S_S_S_S_S_S_S_S_S_S_S_S_S_S_S_S_S_S_S_S_S_S_S_S_S_S_S_S_S_S_S_S_S_S_S_S_S_S_S_S_S_S_S_S_S_S_S_S_S_S_S_S_S_S_S_S_S_S_S_S_S_S_S_S_S_S_S_S_S_S_S_S_S_S_S_S_S_S_S_S_S_S_S_S_S_S_S_S_S_S_S_S_S_S_S_S_S_S_S_S_S_S_S_S_S_S_S_S_S_S_S_S_S_S_S_S_S_S_S_S_S_S_S_S_S_S_S_S_S_S_S_S_S_S_S_S_S_S_S_S_S_S_S_S_S_S_S_S_S_S_S_S_S_S_S_S_S_S_S_S_S_S_S_S_S_S_S_S_S_S_S_S_S_S_S_S_S_S_S_S_S_S_S_S_S_S_S_S_S_S_S_S_S_S_S_S_S_S_S_S_S_S_S_S_S_S_S_S_S_S_S_S_S_S_S_S_S_S_S_S_S_S_S_S_S_S_S_S_S_S_S_S_S_S_S_S_S_S_S_S_S_S_S_S_S_S_S_S_S_S_S_S_S_S_S_S_S_S_S_S_S_S_S_S_S_S_S_S_S_S_S_S_S_S_S_S_S_S_S_S_S_S_S_S_S_S_S_S_S__param_45];
	ld.param.u64 	%rd47, [_Z4racePiS_S_S_S_S_S_S_S_S_S_S_S_S_S_S_S_S_S_S_S_S_S_S_S_S_S_S_S_S_S_S_S_S_S_S_S_S_S_S_S_S_S_S_S_S_S_S_S_S_S_S_S_S_S_S_S_S_S_S_S_S_S_S_S_S_S_S_S_S_S_S_S_S_S_S_S_S_S_S_S_S_S_S_S_S_S_S_S_S_S_S_S_S_S_S_S_S_S_S_S_S_S_S_S_S_S_S_S_S_S_S_S_S_S_S_S_S_S_S_S_S_S_S_S_S_S_S_S_S_S_S_S_S_S_S_S_S_S_S_S_S_S_S_S_S_S_S_S_S_S_S_S_S_S_S_S_S_S_S_S_S_S_S_S_S_S_S_S_S_S_S_S_S_S_S_S_S_S_S_S_S_S_S_S_S_S_S_S_S_S_S_S_S_S_S_S_S_S_S_S_S_S_S_S_S_S_S_S_S_S_S_S_S_S_S_S_S_S_S_S_S_S_S_S_S_S_S_S_S_S_S_S_S_S_S_S_S_S_S_S_S_S_S_S_S_S_S_S_S_S_S_S_S_S_S_S_S_S_S_S_S_S_S_S_S_S_S_S_S_S_S_S_S_S_S_S_S_S_S_S_S_S_S_S_S_S_S_S_S_S_S_S_S_S_S_S_S_S_S_S_S_S_S_S_S_S_S_S_S_S_S_S_S_S_S_S_S_S_S_S_S_S_S_S_S_S_S_S_S_S_S_S_S_S_S_S_S_S_S_S_S_S_S_S_S_S_S_S_S_S_S_S_S_S_S_S_S_S_S_S_S_S_S_S_S_S_S_S_S_S_S_S_S_S_S_S_S_S_S_S_S_S_S_S_S_S_S_S_S_S_S_S_S_S_S_S_S_S_S_S_S_S_S_S_S_S_S_S_S_S_S_S_S_S_S_S_S_S_S_S_S_S_S_S_S_S_S_S_S_S_S_S_S_S_S_S_S_S_S_S_S_S_S_S_S_S_S_S_S_S_S_S_S_S_S_S_S_S_S_S_S_S_S_S_S_S_S_S_S_S_S_S_S_S_S_S_S_S_S_S_S_S_S_S_S_S_S_S_S_S_S_S_S_S_S_S_S_S_S_S_S_S_S_S_S_S_S_S_S_S_S__param_46];
	ld.param.u64 	%rd48, [_Z4racePiS_S_S_S_S_S_S_S_S_S_S_S_S_S_S_S_S_S_S_S_S_S_S_S_S_S_S_S_S_S_S_S_S_S_S_S_S_S_S_S_S_S_S_S_S_S_S_S_S_S_S_S_S_S_S_S_S_S_S_S_S_S_S_S_S_S_S_S_S_S_S_S_S_S_S_S_S_S_S_S_S_S_S_S_S_S_S_S_S_S_S_S_S_S_S_S_S_S_S_S_S_S_S_S_S_S_S_S_S_S_S_S_S_S_S_S_S_S_S_S_S_S_S_S_S_S_S_S_S_S_S_S_S_S_S_S_S_S_S_S_S_S_S_S_S_S_S_S_S_S_S_S_S_S_S_S_S_S_S_S_S_S_S_S_S_S_S_S_S_S_S_S_S_S_S_S_S_S_S_S_S_S_S_S_S_S_S_S_S_S_S_S_S_S_S_S_S_S_S_S_S_S_S_S_S_S_S_S_S_S_S_S_S_S_S_S_S_S_S_S_S_S_S_S_S_S_S_S_S_S_S_S_S_S_S_S_S_S_S_S_S_S_S_S_S_S_S_S_S_S_S_S_S_S_S_S_S_S_S_S_S_S_S_S_S_S_S_S_S_S_S_S_S_S_S_S_S_S_S_S_S_S_S_S_S_S_S_S_S_S_S_S_S_S_S_S_S_S_S_S_S_S_S_S_S_S_S_S_S_S_S_S_S_S_S_S_S_S_S_S_S_S_S_S_S_S_S_S_S_S_S_S_S_S_S_S_S_S_S_S_S_S_S_S_S_S_S_S_S_S_S_S_S_S_S_S_S_S_S_S_S_S_S_S_S_S_S_S_S_S_S_S_S_S_S_S_S_S_S_S_S_S_S_S_S_S_S_S_S_S_S_S_S_S_S_S_S_S_S_S_S_S_S_S_S_S_S_S_S_S_S_S_S_S_S_S_S_S_S_S_S_S_S_S_S_S_S_S_S_S_S_S_S_S_S_S_S_S_S_S_S_S_S_S_S_S_S_S_S_S_S_S_S_S_S_S_S_S_S_S_S_S_S_S_S_S_S_S_S_S_S_S_S_S_S_S_S_S_S_S_S_S_S_S_S_S_S_S_S_S_S_S_S_S_S_S_S_S_S_S_S_S_S_S_S_S_S_S_S_S_S__param_47];
	ld.param.u64 	%rd49, [_Z4racePiS_S_S_S_S_S_S_S_S_S_S_S_S_S_S_S_S_S_S_S_S_S_S_S_S_S_S_S_S_S_S_S_S_S_S_S_S_S_S_S_S_S_S_S_S_S_S_S_S_S_S_S_S_S_S_S_S_S_S_S_S_S_S_S_S_S_S_S_S_S_S_S_S_S_S_S_S_S_S_S_S_S_S_S_S_S_S_S_S_S_S_S_S_S_S_S_S_S_S_S_S_S_S_S_S_S_S_S_S_S_S_S_S_S_S_S_S_S_S_S_S_S_S_S_S_S_S_S_S_S_S_S_S_S_S_S_S_S_S_S_S_S_S_S_S_S_S_S_S_S_S_S_S_S_S_S_S_S_S_S_S_S_S_S_S_S_S_S_S_S_S_S_S_S_S_S_S_S_S_S_S_S_S_S_S_S_S_S_S_S_S_S_S_S_S_S_S_S_S_S_S_S_S_S_S_S_S_S_S_S_S_S_S_S_S_S_S_S_S_S_S_S_S_S_S_S_S_S_S_S_S_S_S_S_S_S_S_S_S_S_S_S_S_S_S_S_S_S_S_S_S_S_S_S_S_S_S_S_S_S_S_S_S_S_S_S_S_S_S_S_S_S_S_S_S_S_S_S_S_S_S_S_S_S_S_S_S_S_S_S_S_S_S_S_S_S_S_S_S_S_S_S_S_S_S_S_S_S_S_S_S_S_S_S_S_S_S_S_S_S_S_S_S_S_S_S_S_S_S_S_S_S_S_S_S_S_S_S_S_S_S_S_S_S_S_S_S_S_S_S_S_S_S_S_S_S_S_S_S_S_S_S_S_S_S_S_S_S_S_S_S_S_S_S_S_S_S_S_S_S_S_S_S_S_S_S_S_S_S_S_S_S_S_S_S_S_S_S_S_S_S_S_S_S_S_S_S_S_S_S_S_S_S_S_S_S_S_S_S_S_S_S_S_S_S_S_S_S_S_S_S_S_S_S_S_S_S_S_S_S_S_S_S_S_S_S_S_S_S_S_S_S_S_S_S_S_S_S_S_S_S_S_S_S_S_S_S_S_S_S_S_S_S_S_S_S_S_S_S_S_S_S_S_S_S_S_S_S_S_S_S_S_S_S_S_S_S_S_S_S_S_S_S_S_S_S_S_S_S_S_S__param_48];
	ld.param.u64 	%rd50, [_Z4racePiS_S_S_S_S_S_S_S_S_S_S_S_S_S_S_S_S_S_S_S_S_S_S_S_S_S_S_S_S_S_S_S_S_S_S_S_S_S_S_S_S_S_S_S_S_S_S_S_S_S_S_S_S_S_S_S_S_S_S_S_S_S_S_S_S_S_S_S_S_S_S_S_S_S_S_S_S_S_S_S_S_S_S_S_S_S_S_S_S_S_S_S_S_S_S_S_S_S_S_S_S_S_S_S_S_S_S_S_S_S_S_S_S_S_S_S_S_S_S_S_S_S_S_S_S_S_S_S_S_S_S_S_S_S_S_S_S_S_S_S_S_S_S_S_S_S_S_S_S_S_S_S_S_S_S_S_S_S_S_S_S_S_S_S_S_S_S_S_S_S_S_S_S_S_S_S_S_S_S_S_S_S_S_S_S_S_S_S_S_S_S_S_S_S_S_S_S_S_S_S_S_S_S_S_S_S_S_S_S_S_S_S_S_S_S_S_S_S_S_S_S_S_S_S_S_S_S_S_S_S_S_S_S_S_S_S_S_S_S_S_S_S_S_S_S_S_S_S_S_S_S_S_S_S_S_S_S_S_S_S_S_S_S_S_S_S_S_S_S_S_S_S_S_S_S_S_S_S_S_S_S_S_S_S_S_S_S_S_S_S_S_S_S_S_S_S_S_S_S_S_S_S_S_S_S_S_S_S_S_S_S_S_S_S_S_S_S_S_S_S_S_S_S_S_S_S_S_S_S_S_S_S_S_S_S_S_S_S_S_S_S_S_S_S_S_S_S_S_S_S_S_S_S_S_S_S_S_S_S_S_S_S_S_S_S_S_S_S_S_S_S_S_S_S_S_S_S_S_S_S_S_S_S_S_S_S_S_S_S_S_S_S_S_S_S_S_S_S_S_S_S_S_S_S_S_S_S_S_S_S_S_S_S_S_S_S_S_S_S_S_S_S_S_S_S_S_S_S_S_S_S_S_S_S_S_S_S_S_S_S_S_S_S_S_S_S_S_S_S_S_S_S_S_S_S_S_S_S_S_S_S_S_S_S_S_S_S_S_S_S_S_S_S_S_S_S_S_S_S_S_S_S_S_S_S_S_S_S_S_S_S_S_S_S_S_S_S_S_S_S_S_S_S_S_S_S_S_S_S_S_S__param_49];
	ld.param.u64 	%rd51, [_Z4racePiS_S_S_S_S_S_S_S_S_S_S_S_S_S_S_S_S_S_S_S_S_S_S_S_S_S_S_S_S_S_S_S_S_S_S_S_S_S_S_S_S_S_S_S_S_S_S_S_S_S_S_S_S_S_S_S_S_S_S_S_S_S_S_S_S_S_S_S_S_S_S_S_S_S_S_S_S_S_S_S_S_S_S_S_S_S_S_S_S_S_S_S_S_S_S_S_S_S_S_S_S_S_S_S_S_S_S_S_S_S_S_S_S_S_S_S_S_S_S_S_S_S_S_S_S_S_S_S_S_S_S_S_S_S_S_S_S_S_S_S_S_S_S_S_S_S_S_S_S_S_S_S_S_S_S_S_S_S_S_S_S_S_S_S_S_S_S_S_S_S_S_S_S_S_S_S_S_S_S_S_S_S_S_S_S_S_S_S_S_S_S_S_S_S_S_S_S_S_S_S_S_S_S_S_S_S_S_S_S_S_S_S_S_S_S_S_S_S_S_S_S_S_S_S_S_S_S_S_S_S_S_S_S_S_S_S_S_S_S_S_S_S_S_S_S_S_S_S_S_S_S_S_S_S_S_S_S_S_S_S_S_S_S_S_S_S_S_S_S_S_S_S_S_S_S_S_S_S_S_S_S_S_S_S_S_S_S_S_S_S_S_S_S_S_S_S_S_S_S_S_S_S_S_S_S_S_S_S_S_S_S_S_S_S_S_S_S_S_S_S_S_S_S_S_S_S_S_S_S_S_S_S_S_S_S_S_S_S_S_S_S_S_S_S_S_S_S_S_S_S_S_S_S_S_S_S_S_S_S_S_S_S_S_S_S_S_S_S_S_S_S_S_S_S_S_S_S_S_S_S_S_S_S_S_S_S_S_S_S_S_S_S_S_S_S_S_S_S_S_S_S_S_S_S_S_S_S_S_S_S_S_S_S_S_S_S_S_S_S_S_S_S_S_S_S_S_S_S_S_S_S_S_S_S_S_S_S_S_S_S_S_S_S_S_S_S_S_S_S_S_S_S_S_S_S_S_S_S_S_S_S_S_S_S_S_S_S_S_S_S_S_S_S_S_S_S_S_S_S_S_S_S_S_S_S_S_S_S_S_S_S_S_S_S_S_S_S_S_S_S_S_S_S_S_S_S_S_S_S_S_S__param_50];
	ld.param.u64 	%rd52, [_Z4racePiS_S_S_S_S_S_S_S_S_S_S_S_S_S_S_S_S_S_S_S_S_S_S_S_S_S_S_S_S_S_S_S_S_S_S_S_S_S_S_S_S_S_S_S_S_S_S_S_S_S_S_S_S_S_S_S_S_S_S_S_S_S_S_S_S_S_S_S_S_S_S_S_S_S_S_S_S_S_S_S_S_S_S_S_S_S_S_S_S_S_S_S_S_S_S_S_S_S_S_S_S_S_S_S_S_S_S_S_S_S_S_S_S_S_S_S_S_S_S_S_S_S_S_S_S_S_S_S_S_S_S_S_S_S_S_S_S_S_S_S_S_S_S_S_S_S_S_S_S_S_S_S_S_S_S_S_S_S_S_S_S_S_S_S_S_S_S_S_S_S_S_S_S_S_S_S_S_S_S_S_S_S_S_S_S_S_S_S_S_S_S_S_S_S_S_S_S_S_S_S_S_S_S_S_S_S_S_S_S_S_S_S_S_S_S_S_S_S_S_S_S_S_S_S_S_S_S_S_S_S_S_S_S_S_S_S_S_S_S_S_S_S_S_S_S_S_S_S_S_S_S_S_S_S_S_S_S_S_S_S_S_S_S_S_S_S_S_S_S_S_S_S_S_S_S_S_S_S_S_S_S_S_S_S_S_S_S_S_S_S_S_S_S_S_S_S_S_S_S_S_S_S_S_S_S_S_S_S_S_S_S_S_S_S_S_S_S_S_S_S_S_S_S_S_S_S_S_S_S_S_S_S_S_S_S_S_S_S_S_S_S_S_S_S_S_S_S_S_S_S_S_S_S_S_S_S_S_S_S_S_S_S_S_S_S_S_S_S_S_S_S_S_S_S_S_S_S_S_S_S_S_S_S_S_S_S_S_S_S_S_S_S_S_S_S_S_S_S_S_S_S_S_S_S_S_S_S_S_S_S_S_S_S_S_S_S_S_S_S_S_S_S_S_S_S_S_S_S_S_S_S_S_S_S_S_S_S_S_S_S_S_S_S_S_S_S_S_S_S_S_S_S_S_S_S_S_S_S_S_S_S_S_S_S_S_S_S_S_S_S_S_S_S_S_S_S_S_S_S_S_S_S_S_S_S_S_S_S_S_S_S_S_S_S_S_S_S_S_S_S_S_S_S_S_S_S_S_S_S_S_S__param_51];
	ld.param.u64 	%rd53, [_Z4racePiS_S_S_S_S_S_S_S_S_S_S_S_S_S_S_S_S_S_S_S_S_S_S_S_S_S_S_S_S_S_S_S_S_S_S_S_S_S_S_S_S_S_S_S_S_S_S_S_S_S_S_S_S_S_S_S_S_S_S_S_S_S_S_S_S_S_S_S_S_S_S_S_S_S_S_S_S_S_S_S_S_S_S_S_S_S_S_S_S_S_S_S_S_S_S_S_S_S_S_S_S_S_S_S_S_S_S_S_S_S_S_S_S_S_S_S_S_S_S_S_S_S_S_S_S_S_S_S_S_S_S_S_S_S_S_S_S_S_S_S_S_S_S_S_S_S_S_S_S_S_S_S_S_S_S_S_S_S_S_S_S_S_S_S_S_S_S_S_S_S_S_S_S_S_S_S_S_S_S_S_S_S_S_S_S_S_S_S_S_S_S_S_S_S_S_S_S_S_S_S_S_S_S_S_S_S_S_S_S_S_S_S_S_S_S_S_S_S_S_S_S_S_S_S_S_S_S_S_S_S_S_S_S_S_S_S_S_S_S_S_S_S_S_S_S_S_S_S_S_S_S_S_S_S_S_S_S_S_S_S_S_S_S_S_S_S_S_S_S_S_S_S_S_S_S_S_S_S_S_S_S_S_S_S_S_S_S_S_S_S_S_S_S_S_S_S_S_S_S_S_S_S_S_S_S_S_S_S_S_S_S_S_S_S_S_S_S_S_S_S_S_S_S_S_S_S_S_S_S_S_S_S_S_S_S_S_S_S_S_S_S_S_S_S_S_S_S_S_S_S_S_S_S_S_S_S_S_S_S_S_S_S_S_S_S_S_S_S_S_S_S_S_S_S_S_S_S_S_S_S_S_S_S_S_S_S_S_S_S_S_S_S_S_S_S_S_S_S_S_S_S_S_S_S_S_S_S_S_S_S_S_S_S_S_S_S_S_S_S_S_S_S_S_S_S_S_S_S_S_S_S_S_S_S_S_S_S_S_S_S_S_S_S_S_S_S_S_S_S_S_S_S_S_S_S_S_S_S_S_S_S_S_S_S_S_S_S_S_S_S_S_S_S_S_S_S_S_S_S_S_S_S_S_S_S_S_S_S_S_S_S_S_S_S_S_S_S_S_S_S_S_S_S_S_S_S_S_S_S_S_S__param_52];
	ld.param.u64 	%rd54, [_Z4racePiS_S_S_S_S_S_S_S_S_S_S_S_S_S_S_S_S_S_S_S_S_S_S_S_S_S_S_S_S_S_S_S_S_S_S_S_S_S_S_S_S_S_S_S_S_S_S_S_S_S_S_S_S_S_S_S_S_S_S_S_S_S_S_S_S_S_S_S_S_S_S_S_S_S_S_S_S_S_S_S_S_S_S_S_S_S_S_S_S_S_S_S_S_S_S_S_S_S_S_S_S_S_S_S_S_S_S_S_S_S_S_S_S_S_S_S_S_S_S_S_S_S_S_S_S_S_S_S_S_S_S_S_S_S_S_S_S_S_S_S_S_S_S_S_S_S_S_S_S_S_S_S_S_S_S_S_S_S_S_S_S_S_S_S_S_S_S_S_S_S_S_S_S_S_S_S_S_S_S_S_S_S_S_S_S_S_S_S_S_S_S_S_S_S_S_S_S_S_S_S_S_S_S_S_S_S_S_S_S_S_S_S_S_S_S_S_S_S_S_S_S_S_S_S_S_S_S_S_S_S_S_S_S_S_S_S_S_S_S_S_S_S_S_S_S_S_S_S_S_S_S_S_S_S_S_S_S_S_S_S_S_S_S_S_S_S_S_S_S_S_S_S_S_S_S_S_S_S_S_S_S_S_S_S_S_S_S_S_S_S_S_S_S_S_S_S_S_S_S_S_S_S_S_S_S_S_S_S_S_S_S_S_S_S_S_S_S_S_S_S_S_S_S_S_S_S_S_S_S_S_S_S_S_S_S_S_S_S_S_S_S_S_S_S_S_S_S_S_S_S_S_S_S_S_S_S_S_S_S_S_S_S_S_S_S_S_S_S_S_S_S_S_S_S_S_S_S_S_S_S_S_S_S_S_S_S_S_S_S_S_S_S_S_S_S_S_S_S_S_S_S_S_S_S_S_S_S_S_S_S_S_S_S_S_S_S_S_S_S_S_S_S_S_S_S_S_S_S_S_S_S_S_S_S_S_S_S_S_S_S_S_S_S_S_S_S_S_S_S_S_S_S_S_S_S_S_S_S_S_S_S_S_S_S_S_S_S_S_S_S_S_S_S_S_S_S_S_S_S_S_S_S_S_S_S_S_S_S_S_S_S_S_S_S_S_S_S_S_S_S_S_S_S_S_S_S_S_S_S_S_S__param_53];
	ld.param.u64 	%rd55, [_Z4racePiS_S_S_S_S_S_S_S_S_S_S_S_S_S_S_S_S_S_S_S_S_S_S_S_S_S_S_S_S_S_S_S_S_S_S_S_S_S_S_S_S_S_S_S_S_S_S_S_S_S_S_S_S_S_S_S_S_S_S_S_S_S_S_S_S_S_S_S_S_S_S_S_S_S_S_S_S_S_S_S_S_S_S_S_S_S_S_S_S_S_S_S_S_S_S_S_S_S_S_S_S_S_S_S_S_S_S_S_S_S_S_S_S_S_S_S_S_S_S_S_S_S_S_S_S_S_S_S_S_S_S_S_S_S_S_S_S_S_S_S_S_S_S_S_S_S_S_S_S_S_S_S_S_S_S_S_S_S_S_S_S_S_S_S_S_S_S_S_S_S_S_S_S_S_S_S_S_S_S_S_S_S_S_S_S_S_S_S_S_S_S_S_S_S_S_S_S_S_S_S_S_S_S_S_S_S_S_S_S_S_S_S_S_S_S_S_S_S_S_S_S_S_S_S_S_S_S_S_S_S_S_S_S_S_S_S_S_S_S_S_S_S_S_S_S_S_S_S_S_S_S_S_S_S_S_S_S_S_S_S_S_S_S_S_S_S_S_S_S_S_S_S_S_S_S_S_S_S_S_S_S_S_S_S_S_S_S_S_S_S_S_S_S_S_S_S_S_S_S_S_S_S_S_S_S_S_S_S_S_S_S_S_S_S_S_S_S_S_S_S_S_S_S_S_S_S_S_S_S_S_S_S_S_S_S_S_S_S_S_S_S_S_S_S_S_S_S_S_S_S_S_S_S_S_S_S_S_S_S_S_S_S_S_S_S_S_S_S_S_S_S_S_S_S_S_S_S_S_S_S_S_S_S_S_S_S_S_S_S_S_S_S_S_S_S_S_S_S_S_S_S_S_S_S_S_S_S_S_S_S_S_S_S_S_S_S_S_S_S_S_S_S_S_S_S_S_S_S_S_S_S_S_S_S_S_S_S_S_S_S_S_S_S_S_S_S_S_S_S_S_S_S_S_S_S_S_S_S_S_S_S_S_S_S_S_S_S_S_S_S_S_S_S_S_S_S_S_S_S_S_S_S_S_S_S_S_S_S_S_S_S_S_S_S_S_S_S_S_S_S_S_S_S_S_S_S_S_S_S_S_S__param_54];
	ld.param.u64 	%rd56, [_Z4racePiS_S_S_S_S_S_S_S_S_S_S_S_S_S_S_S_S_S_S_S_S_S_S_S_S_S_S_S_S_S_S_S_S_S_S_S_S_S_S_S_S_S_S_S_S_S_S_S_S_S_S_S_S_S_S_S_S_S_S_S_S_S_S_S_S_S_S_S_S_S_S_S_S_S_S_S_S_S_S_S_S_S_S_S_S_S_S_S_S_S_S_S_S_S_S_S_S_S_S_S_S_S_S_S_S_S_S_S_S_S_S_S_S_S_S_S_S_S_S_S_S_S_S_S_S_S_S_S_S_S_S_S_S_S_S_S_S_S_S_S_S_S_S_S_S_S_S_S_S_S_S_S_S_S_S_S_S_S_S_S_S_S_S_S_S_S_S_S_S_S_S_S_S_S_S_S_S_S_S_S_S_S_S_S_S_S_S_S_S_S_S_S_S_S_S_S_S_S_S_S_S_S_S_S_S_S_S_S_S_S_S_S_S_S_S_S_S_S_S_S_S_S_S_S_S_S_S_S_S_S_S_S_S_S_S_S_S_S_S_S_S_S_S_S_S_S_S_S_S_S_S_S_S_S_S_S_S_S_S_S_S_S_S_S_S_S_S_S_S_S_S_S_S_S_S_S_S_S_S_S_S_S_S_S_S_S_S_S_S_S_S_S_S_S_S_S_S_S_S_S_S_S_S_S_S_S_S_S_S_S_S_S_S_S_S_S_S_S_S_S_S_S_S_S_S_S_S_S_S_S_S_S_S_S_S_S_S_S_S_S_S_S_S_S_S_S_S_S_S_S_S_S_S_S_S_S_S_S_S_S_S_S_S_S_S_S_S_S_S_S_S_S_S_S_S_S_S_S_S_S_S_S_S_S_S_S_S_S_S_S_S_S_S_S_S_S_S_S_S_S_S_S_S_S_S_S_S_S_S_S_S_S_S_S_S_S_S_S_S_S_S_S_S_S_S_S_S_S_S_S_S_S_S_S_S_S_S_S_S_S_S_S_S_S_S_S_S_S_S_S_S_S_S_S_S_S_S_S_S_S_S_S_S_S_S_S_S_S_S_S_S_S_S_S_S_S_S_S_S_S_S_S_S_S_S_S_S_S_S_S_S_S_S_S_S_S_S_S_S_S_S_S_S_S_S_S_S_S_S_S_S__param_55];
	ld.param.u64 	%rd57, [_Z4racePiS_S_S_S_S_S_S_S_S_S_S_S_S_S_S_S_S_S_S_S_S_S_S_S_S_S_S_S_S_S_S_S_S_S_S_S_S_S_S_S_S_S_S_S_S_S_S_S_S_S_S_S_S_S_S_S_S_S_S_S_S_S_S_S_S_S_S_S_S_S_S_S_S_S_S_S_S_S_S_S_S_S_S_S_S_S_S_S_S_S_S_S_S_S_S_S_S_S_S_S_S_S_S_S_S_S_S_S_S_S_S_S_S_S_S_S_S_S_S_S_S_S_S_S_S_S_S_S_S_S_S_S_S_S_S_S_S_S_S_S_S_S_S_S_S_S_S_S_S_S_S_S_S_S_S_S_S_S_S_S_S_S_S_S_S_S_S_S_S_S_S_S_S_S_S_S_S_S_S_S_S_S_S_S_S_S_S_S_S_S_S_S_S_S_S_S_S_S_S_S_S_S_S_S_S_S_S_S_S_S_S_S_S_S_S_S_S_S_S_S_S_S_S_S_S_S_S_S_S_S_S_S_S_S_S_S_S_S_S_S_S_S_S_S_S_S_S_S_S_S_S_S_S_S_S_S_S_S_S_S_S_S_S_S_S_S_S_S_S_S_S_S_S_S_S_S_S_S_S_S_S_S_S_S_S_S_S_S_S_S_S_S_S_S_S_S_S_S_S_S_S_S_S_S_S_S_S_S_S_S_S_S_S_S_S_S_S_S_S_S_S_S_S_S_S_S_S_S_S_S_S_S_S_S_S_S_S_S_S_S_S_S_S_S_S_S_S_S_S_S_S_S_S_S_S_S_S_S_S_S_S_S_S_S_S_S_S_S_S_S_S_S_S_S_S_S_S_S_S_S_S_S_S_S_S_S_S_S_S_S_S_S_S_S_S_S_S_S_S_S_S_S_S_S_S_S_S_S_S_S_S_S_S_S_S_S_S_S_S_S_S_S_S_S_S_S_S_S_S_S_S_S_S_S_S_S_S_S_S_S_S_S_S_S_S_S_S_S_S_S_S_S_S_S_S_S_S_S_S_S_S_S_S_S_S_S_S_S_S_S_S_S_S_S_S_S_S_S_S_S_S_S_S_S_S_S_S_S_S_S_S_S_S_S_S_S_S_S_S_S_S_S_S_S_S_S_S_S_S_S_S__param_56];
	ld.param.u64 	%rd58, [_Z4racePiS_S_S_S_S_S_S_S_S_S_S_S_S_S_S_S_S_S_S_S_S_S_S_S_S_S_S_S_S_S_S_S_S_S_S_S_S_S_S_S_S_S_S_S_S_S_S_S_S_S_S_S_S_S_S_S_S_S_S_S_S_S_S_S_S_S_S_S_S_S_S_S_S_S_S_S_S_S_S_S_S_S_S_S_S_S_S_S_S_S_S_S_S_S_S_S_S_S_S_S_S_S_S_S_S_S_S_S_S_S_S_S_S_S_S_S_S_S_S_S_S_S_S_S_S_S_S_S_S_S_S_S_S_S_S_S_S_S_S_S_S_S_S_S_S_S_S_S_S_S_S_S_S_S_S_S_S_S_S_S_S_S_S_S_S_S_S_S_S_S_S_S_S_S_S_S_S_S_S_S_S_S_S_S_S_S_S_S_S_S_S_S_S_S_S_S_S_S_S_S_S_S_S_S_S_S_S_S_S_S_S_S_S_S_S_S_S_S_S_S_S_S_S_S_S_S_S_S_S_S_S_S_S_S_S_S_S_S_S_S_S_S_S_S_S_S_S_S_S_S_S_S_S_S_S_S_S_S_S_S_S_S_S_S_S_S_S_S_S_S_S_S_S_S_S_S_S_S_S_S_S_S_S_S_S_S_S_S_S_S_S_S_S_S_S_S_S_S_S_S_S_S_S_S_S_S_S_S_S_S_S_S_S_S_S_S_S_S_S_S_S_S_S_S_S_S_S_S_S_S_S_S_S_S_S_S_S_S_S_S_S_S_S_S_S_S_S_S_S_S_S_S_S_S_S_S_S_S_S_S_S_S_S_S_S_S_S_S_S_S_S_S_S_S_S_S_S_S_S_S_S_S_S_S_S_S_S_S_S_S_S_S_S_S_S_S_S_S_S_S_S_S_S_S_S_S_S_S_S_S_S_S_S_S_S_S_S_S_S_S_S_S_S_S_S_S_S_S_S_S_S_S_S_S_S_S_S_S_S_S_S_S_S_S_S_S_S_S_S_S_S_S_S_S_S_S_S_S_S_S_S_S_S_S_S_S_S_S_S_S_S_S_S_S_S_S_S_S_S_S_S_S_S_S_S_S_S_S_S_S_S_S_S_S_S_S_S_S_S_S_S_S_S_S_S_S_S_S_S_S_S__param_57];
	ld.param.u64 	%rd59, [_Z4racePiS_S_S_S_S_S_S_S_S_S_S_S_S_S_S_S_S_S_S_S_S_S_S_S_S_S_S_S_S_S_S_S_S_S_S_S_S_S_S_S_S_S_S_S_S_S_S_S_S_S_S_S_S_S_S_S_S_S_S_S_S_S_S_S_S_S_S_S_S_S_S_S_S_S_S_S_S_S_S_S_S_S_S_S_S_S_S_S_S_S_S_S_S_S_S_S_S_S_S_S_S_S_S_S_S_S_S_S_S_S_S_S_S_S_S_S_S_S_S_S_S_S_S_S_S_S_S_S_S_S_S_S_S_S_S_S_S_S_S_S_S_S_S_S_S_S_S_S_S_S_S_S_S_S_S_S_S_S_S_S_S_S_S_S_S_S_S_S_S_S_S_S_S_S_S_S_S_S_S_S_S_S_S_S_S_S_S_S_S_S_S_S_S_S_S_S_S_S_S_S_S_S_S_S_S_S_S_S_S_S_S_S_S_S_S_S_S_S_S_S_S_S_S_S_S_S_S_S_S_S_S_S_S_S_S_S_S_S_S_S_S_S_S_S_S_S_S_S_S_S_S_S_S_S_S_S_S_S_S_S_S_S_S_S_S_S_S_S_S_S_S_S_S_S_S_S_S_S_S_S_S_S_S_S_S_S_S_S_S_S_S_S_S_S_S_S_S_S_S_S_S_S_S_S_S_S_S_S_S_S_S_S_S_S_S_S_S_S_S_S_S_S_S_S_S_S_S_S_S_S_S_S_S_S_S_S_S_S_S_S_S_S_S_S_S_S_S_S_S_S_S_S_S_S_S_S_S_S_S_S_S_S_S_S_S_S_S_S_S_S_S_S_S_S_S_S_S_S_S_S_S_S_S_S_S_S_S_S_S_S_S_S_S_S_S_S_S_S_S_S_S_S_S_S_S_S_S_S_S_S_S_S_S_S_S_S_S_S_S_S_S_S_S_S_S_S_S_S_S_S_S_S_S_S_S_S_S_S_S_S_S_S_S_S_S_S_S_S_S_S_S_S_S_S_S_S_S_S_S_S_S_S_S_S_S_S_S_S_S_S_S_S_S_S_S_S_S_S_S_S_S_S_S_S_S_S_S_S_S_S_S_S_S_S_S_S_S_S_S_S_S_S_S_S_S_S_S_S_S_S_S__param_58];
	ld.param.u64 	%rd60, [_Z4racePiS_S_S_S_S_S_S_S_S_S_S_S_S_S_S_S_S_S_S_S_S_S_S_S_S_S_S_S_S_S_S_S_S_S_S_S_S_S_S_S_S_S_S_S_S_S_S_S_S_S_S_S_S_S_S_S_S_S_S_S_S_S_S_S_S_S_S_S_S_S_S_S_S_S_S_S_S_S_S_S_S_S_S_S_S_S_S_S_S_S_S_S_S_S_S_S_S_S_S_S_S_S_S_S_S_S_S_S_S_S_S_S_S_S_S_S_S_S_S_S_S_S_S_S_S_S_S_S_S_S_S_S_S_S_S_S_S_S_S_S_S_S_S_S_S_S_S_S_S_S_S_S_S_S_S_S_S_S_S_S_S_S_S_S_S_S_S_S_S_S_S_S_S_S_S_S_S_S_S_S_S_S_S_S_S_S_S_S_S_S_S_S_S_S_S_S_S_S_S_S_S_S_S_S_S_S_S_S_S_S_S_S_S_S_S_S_S_S_S_S_S_S_S_S_S_S_S_S_S_S_S_S_S_S_S_S_S_S_S_S_S_S_S_S_S_S_S_S_S_S_S_S_S_S_S_S_S_S_S_S_S_S_S_S_S_S_S_S_S_S_S_S_S_S_S_S_S_S_S_S_S_S_S_S_S_S_S_S_S_S_S_S_S_S_S_S_S_S_S_S_S_S_S_S_S_S_S_S_S_S_S_S_S_S_S_S_S_S_S_S_S_S_S_S_S_S_S_S_S_S_S_S_S_S_S_S_S_S_S_S_S_S_S_S_S_S_S_S_S_S_S_S_S_S_S_S_S_S_S_S_S_S_S_S_S_S_S_S_S_S_S_S_S_S_S_S_S_S_S_S_S_S_S_S_S_S_S_S_S_S_S_S_S_S_S_S_S_S_S_S_S_S_S_S_S_S_S_S_S_S_S_S_S_S_S_S_S_S_S_S_S_S_S_S_S_S_S_S_S_S_S_S_S_S_S_S_S_S_S_S_S_S_S_S_S_S_S_S_S_S_S_S_S_S_S_S_S_S_S_S_S_S_S_S_S_S_S_S_S_S_S_S_S_S_S_S_S_S_S_S_S_S_S_S_S_S_S_S_S_S_S_S_S_S_S_S_S_S_S_S_S_S_S_S_S_S_S_S_S_S_S__param_59];
	ld.param.u64 	%rd61, [_Z4racePiS_S_S_S_S_S_S_S_S_S_S_S_S_S_S_S_S_S_S_S_S_S_S_S_S_S_S_S_S_S_S_S_S_S_S_S_S_S_S_S_S_S_S_S_S_S_S_S_S_S_S_S_S_S_S_S_S_S_S_S_S_S_S_S_S_S_S_S_S_S_S_S_S_S_S_S_S_S_S_S_S_S_S_S_S_S_S_S_S_S_S_S_S_S_S_S_S_S_S_S_S_S_S_S_S_S_S_S_S_S_S_S_S_S_S_S_S_S_S_S_S_S_S_S_S_S_S_S_S_S_S_S_S_S_S_S_S_S_S_S_S_S_S_S_S_S_S_S_S_S_S_S_S_S_S_S_S_S_S_S_S_S_S_S_S_S_S_S_S_S_S_S_S_S_S_S_S_S_S_S_S_S_S_S_S_S_S_S_S_S_S_S_S_S_S_S_S_S_S_S_S_S_S_S_S_S_S_S_S_S_S_S_S_S_S_S_S_S_S_S_S_S_S_S_S_S_S_S_S_S_S_S_S_S_S_S_S_S_S_S_S_S_S_S_S_S_S_S_S_S_S_S_S_S_S_S_S_S_S_S_S_S_S_S_S_S_S_S_S_S_S_S_S_S_S_S_S_S_S_S_S_S_S_S_S_S_S_S_S_S_S_S_S_S_S_S_S_S_S_S_S_S_S_S_S_S_S_S_S_S_S_S_S_S_S_S_S_S_S_S_S_S_S_S_S_S_S_S_S_S_S_S_S_S_S_S_S_S_S_S_S_S_S_S_S_S_S_S_S_S_S_S_S_S_S_S_S_S_S_S_S_S_S_S_S_S_S_S_S_S_S_S_S_S_S_S_S_S_S_S_S_S_S_S_S_S_S_S_S_S_S_S_S_S_S_S_S_S_S_S_S_S_S_S_S_S_S_S_S_S_S_S_S_S_S_S_S_S_S_S_S_S_S_S_S_S_S_S_S_S_S_S_S_S_S_S_S_S_S_S_S_S_S_S_S_S_S_S_S_S_S_S_S_S_S_S_S_S_S_S_S_S_S_S_S_S_S_S_S_S_S_S_S_S_S_S_S_S_S_S_S_S_S_S_S_S_S_S_S_S_S_S_S_S_S_S_S_S_S_S_S_S_S_S_S_S_S_S_S_S_S__param_60];
	ld.param.u64 	%rd62, [_Z4racePiS_S_S_S_S_S_S_S_S_S_S_S_S_S_S_S_S_S_S_S_S_S_S_S_S_S_S_S_S_S_S_S_S_S_S_S_S_S_S_S_S_S_S_S_S_S_S_S_S_S_S_S_S_S_S_S_S_S_S_S_S_S_S_S_S_S_S_S_S_S_S_S_S_S_S_S_S_S_S_S_S_S_S_S_S_S_S_S_S_S_S_S_S_S_S_S_S_S_S_S_S_S_S_S_S_S_S_S_S_S_S_S_S_S_S_S_S_S_S_S_S_S_S_S_S_S_S_S_S_S_S_S_S_S_S_S_S_S_S_S_S_S_S_S_S_S_S_S_S_S_S_S_S_S_S_S_S_S_S_S_S_S_S_S_S_S_S_S_S_S_S_S_S_S_S_S_S_S_S_S_S_S_S_S_S_S_S_S_S_S_S_S_S_S_S_S_S_S_S_S_S_S_S_S_S_S_S_S_S_S_S_S_S_S_S_S_S_S_S_S_S_S_S_S_S_S_S_S_S_S_S_S_S_S_S_S_S_S_S_S_S_S_S_S_S_S_S_S_S_S_S_S_S_S_S_S_S_S_S_S_S_S_S_S_S_S_S_S_S_S_S_S_S_S_S_S_S_S_S_S_S_S_S_S_S_S_S_S_S_S_S_S_S_S_S_S_S_S_S_S_S_S_S_S_S_S_S_S_S_S_S_S_S_S_S_S_S_S_S_S_S_S_S_S_S_S_S_S_S_S_S_S_S_S_S_S_S_S_S_S_S_S_S_S_S_S_S_S_S_S_S_S_S_S_S_S_S_S_S_S_S_S_S_S_S_S_S_S_S_S_S_S_S_S_S_S_S_S_S_S_S_S_S_S_S_S_S_S_S_S_S_S_S_S_S_S_S_S_S_S_S_S_S_S_S_S_S_S_S_S_S_S_S_S_S_S_S_S_S_S_S_S_S_S_S_S_S_S_S_S_S_S_S_S_S_S_S_S_S_S_S_S_S_S_S_S_S_S_S_S_S_S_S_S_S_S_S_S_S_S_S_S_S_S_S_S_S_S_S_S_S_S_S_S_S_S_S_S_S_S_S_S_S_S_S_S_S_S_S_S_S_S_S_S_S_S_S_S_S_S_S_S_S_S_S_S_S_S_S_S_S__param_61];
	ld.param.u64 	%rd63, [_Z4racePiS_S_S_S_S_S_S_S_S_S_S_S_S_S_S_S_S_S_S_S_S_S_S_S_S_S_S_S_S_S_S_S_S_S_S_S_S_S_S_S_S_S_S_S_S_S_S_S_S_S_S_S_S_S_S_S_S_S_S_S_S_S_S_S_S_S_S_S_S_S_S_S_S_S_S_S_S_S_S_S_S_S_S_S_S_S_S_S_S_S_S_S_S_S_S_S_S_S_S_S_S_S_S_S_S_S_S_S_S_S_S_S_S_S_S_S_S_S_S_S_S_S_S_S_S_S_S_S_S_S_S_S_S_S_S_S_S_S_S_S_S_S_S_S_S_S_S_S_S_S_S_S_S_S_S_S_S_S_S_S_S_S_S_S_S_S_S_S_S_S_S_S_S_S_S_S_S_S_S_S_S_S_S_S_S_S_S_S_S_S_S_S_S_S_S_S_S_S_S_S_S_S_S_S_S_S_S_S_S_S_S_S_S_S_S_S_S_S_S_S_S_S_S_S_S_S_S_S_S_S_S_S_S_S_S_S_S_S_S_S_S_S_S_S_S_S_S_S_S_S_S_S_S_S_S_S_S_S_S_S_S_S_S_S_S_S_S_S_S_S_S_S_S_S_S_S_S_S_S_S_S_S_S_S_S_S_S_S_S_S_S_S_S_S_S_S_S_S_S_S_S_S_S_S_S_S_S_S_S_S_S_S_S_S_S_S_S_S_S_S_S_S_S_S_S_S_S_S_S_S_S_S_S_S_S_S_S_S_S_S_S_S_S_S_S_S_S_S_S_S_S_S_S_S_S_S_S_S_S_S_S_S_S_S_S_S_S_S_S_S_S_S_S_S_S_S_S_S_S_S_S_S_S_S_S_S_S_S_S_S_S_S_S_S_S_S_S_S_S_S_S_S_S_S_S_S_S_S_S_S_S_S_S_S_S_S_S_S_S_S_S_S_S_S_S_S_S_S_S_S_S_S_S_S_S_S_S_S_S_S_S_S_S_S_S_S_S_S_S_S_S_S_S_S_S_S_S_S_S_S_S_S_S_S_S_S_S_S_S_S_S_S_S_S_S_S_S_S_S_S_S_S_S_S_S_S_S_S_S_S_S_S_S_S_S_S_S_S_S_S_S_S_S_S_S_S_S_S_S_S_S__param_62];
	ld.param.u64 	%rd64, [_Z4racePiS_S_S_S_S_S_S_S_S_S_S_S_S_S_S_S_S_S_S_S_S_S_S_S_S_S_S_S_S_S_S_S_S_S_S_S_S_S_S_S_S_S_S_S_S_S_S_S_S_S_S_S_S_S_S_S_S_S_S_S_S_S_S_S_S_S_S_S_S_S_S_S_S_S_S_S_S_S_S_S_S_S_S_S_S_S_S_S_S_S_S_S_S_S_S_S_S_S_S_S_S_S_S_S_S_S_S_S_S_S_S_S_S_S_S_S_S_S_S_S_S_S_S_S_S_S_S_S_S_S_S_S_S_S_S_S_S_S_S_S_S_S_S_S_S_S_S_S_S_S_S_S_S_S_S_S_S_S_S_S_S_S_S_S_S_S_S_S_S_S_S_S_S_S_S_S_S_S_S_S_S_S_S_S_S_S_S_S_S_S_S_S_S_S_S_S_S_S_S_S_S_S_S_S_S_S_S_S_S_S_S_S_S_S_S_S_S_S_S_S_S_S_S_S_S_S_S_S_S_S_S_S_S_S_S_S_S_S_S_S_S_S_S_S_S_S_S_S_S_S_S_S_S_S_S_S_S_S_S_S_S_S_S_S_S_S_S_S_S_S_S_S_S_S_S_S_S_S_S_S_S_S_S_S_S_S_S_S_S_S_S_S_S_S_S_S_S_S_S_S_S_S_S_S_S_S_S_S_S_S_S_S_S_S_S_S_S_S_S_S_S_S_S_S_S_S_S_S_S_S_S_S_S_S_S_S_S_S_S_S_S_S_S_S_S_S_S_S_S_S_S_S_S_S_S_S_S_S_S_S_S_S_S_S_S_S_S_S_S_S_S_S_S_S_S_S_S_S_S_S_S_S_S_S_S_S_S_S_S_S_S_S_S_S_S_S_S_S_S_S_S_S_S_S_S_S_S_S_S_S_S_S_S_S_S_S_S_S_S_S_S_S_S_S_S_S_S_S_S_S_S_S_S_S_S_S_S_S_S_S_S_S_S_S_S_S_S_S_S_S_S_S_S_S_S_S_S_S_S_S_S_S_S_S_S_S_S_S_S_S_S_S_S_S_S_S_S_S_S_S_S_S_S_S_S_S_S_S_S_S_S_S_S_S_S_S_S_S_S_S_S_S_S_S_S_S_S_S_S_S_S__param_63];
	ld.param.u64 	%rd65, [_Z4racePiS_S_S_S_S_S_S_S_S_S_S_S_S_S_S_S_S_S_S_S_S_S_S_S_S_S_S_S_S_S_S_S_S_S_S_S_S_S_S_S_S_S_S_S_S_S_S_S_S_S_S_S_S_S_S_S_S_S_S_S_S_S_S_S_S_S_S_S_S_S_S_S_S_S_S_S_S_S_S_S_S_S_S_S_S_S_S_S_S_S_S_S_S_S_S_S_S_S_S_S_S_S_S_S_S_S_S_S_S_S_S_S_S_S_S_S_S_S_S_S_S_S_S_S_S_S_S_S_S_S_S_S_S_S_S_S_S_S_S_S_S_S_S_S_S_S_S_S_S_S_S_S_S_S_S_S_S_S_S_S_S_S_S_S_S_S_S_S_S_S_S_S_S_S_S_S_S_S_S_S_S_S_S_S_S_S_S_S_S_S_S_S_S_S_S_S_S_S_S_S_S_S_S_S_S_S_S_S_S_S_S_S_S_S_S_S_S_S_S_S_S_S_S_S_S_S_S_S_S_S_S_S_S_S_S_S_S_S_S_S_S_S_S_S_S_S_S_S_S_S_S_S_S_S_S_S_S_S_S_S_S_S_S_S_S_S_S_S_S_S_S_S_S_S_S_S_S_S_S_S_S_S_S_S_S_S_S_S_S_S_S_S_S_S_S_S_S_S_S_S_S_S_S_S_S_S_S_S_S_S_S_S_S_S_S_S_S_S_S_S_S_S_S_S_S_S_S_S_S_S_S_S_S_S_S_S_S_S_S_S_S_S_S_S_S_S_S_S_S_S_S_S_S_S_S_S_S_S_S_S_S_S_S_S_S_S_S_S_S_S_S_S_S_S_S_S_S_S_S_S_S_S_S_S_S_S_S_S_S_S_S_S_S_S_S_S_S_S_S_S_S_S_S_S_S_S_S_S_S_S_S_S_S_S_S_S_S_S_S_S_S_S_S_S_S_S_S_S_S_S_S_S_S_S_S_S_S_S_S_S_S_S_S_S_S_S_S_S_S_S_S_S_S_S_S_S_S_S_S_S_S_S_S_S_S_S_S_S_S_S_S_S_S_S_S_S_S_S_S_S_S_S_S_S_S_S_S_S_S_S_S_S_S_S_S_S_S_S_S_S_S_S_S_S_S_S_S_S_S_S_S__param_64];
	ld.param.u64 	%rd66, [_Z4racePiS_S_S_S_S_S_S_S_S_S_S_S_S_S_S_S_S_S_S_S_S_S_S_S_S_S_S_S_S_S_S_S_S_S_S_S_S_S_S_S_S_S_S_S_S_S_S_S_S_S_S_S_S_S_S_S_S_S_S_S_S_S_S_S_S_S_S_S_S_S_S_S_S_S_S_S_S_S_S_S_S_S_S_S_S_S_S_S_S_S_S_S_S_S_S_S_S_S_S_S_S_S_S_S_S_S_S_S_S_S_S_S_S_S_S_S_S_S_S_S_S_S_S_S_S_S_S_S_S_S_S_S_S_S_S_S_S_S_S_S_S_S_S_S_S_S_S_S_S_S_S_S_S_S_S_S_S_S_S_S_S_S_S_S_S_S_S_S_S_S_S_S_S_S_S_S_S_S_S_S_S_S_S_S_S_S_S_S_S_S_S_S_S_S_S_S_S_S_S_S_S_S_S_S_S_S_S_S_S_S_S_S_S_S_S_S_S_S_S_S_S_S_S_S_S_S_S_S_S_S_S_S_S_S_S_S_S_S_S_S_S_S_S_S_S_S_S_S_S_S_S_S_S_S_S_S_S_S_S_S_S_S_S_S_S_S_S_S_S_S_S_S_S_S_S_S_S_S_S_S_S_S_S_S_S_S_S_S_S_S_S_S_S_S_S_S_S_S_S_S_S_S_S_S_S_S_S_S_S_S_S_S_S_S_S_S_S_S_S_S_S_S_S_S_S_S_S_S_S_S_S_S_S_S_S_S_S_S_S_S_S_S_S_S_S_S_S_S_S_S_S_S_S_S_S_S_S_S_S_S_S_S_S_S_S_S_S_S_S_S_S_S_S_S_S_S_S_S_S_S_S_S_S_S_S_S_S_S_S_S_S_S_S_S_S_S_S_S_S_S_S_S_S_S_S_S_S_S_S_S_S_S_S_S_S_S_S_S_S_S_S_S_S_S_S_S_S_S_S_S_S_S_S_S_S_S_S_S_S_S_S_S_S_S_S_S_S_S_S_S_S_S_S_S_S_S_S_S_S_S_S_S_S_S_S_S_S_S_S_S_S_S_S_S_S_S_S_S_S_S_S_S_S_S_S_S_S_S_S_S_S_S_S_S_S_S_S_S_S_S_S_S_S_S_S_S_S_S_S_S_S__param_65];
	ld.param.u64 	%rd67, [_Z4racePiS_S_S_S_S_S_S_S_S_S_S_S_S_S_S_S_S_S_S_S_S_S_S_S_S_S_S_S_S_S_S_S_S_S_S_S_S_S_S_S_S_S_S_S_S_S_S_S_S_S_S_S_S_S_S_S_S_S_S_S_S_S_S_S_S_S_S_S_S_S_S_S_S_S_S_S_S_S_S_S_S_S_S_S_S_S_S_S_S_S_S_S_S_S_S_S_S_S_S_S_S_S_S_S_S_S_S_S_S_S_S_S_S_S_S_S_S_S_S_S_S_S_S_S_S_S_S_S_S_S_S_S_S_S_S_S_S_S_S_S_S_S_S_S_S_S_S_S_S_S_S_S_S_S_S_S_S_S_S_S_S_S_S_S_S_S_S_S_S_S_S_S_S_S_S_S_S_S_S_S_S_S_S_S_S_S_S_S_S_S_S_S_S_S_S_S_S_S_S_S_S_S_S_S_S_S_S_S_S_S_S_S_S_S_S_S_S_S_S_S_S_S_S_S_S_S_S_S_S_S_S_S_S_S_S_S_S_S_S_S_S_S_S_S_S_S_S_S_S_S_S_S_S_S_S_S_S_S_S_S_S_S_S_S_S_S_S_S_S_S_S_S_S_S_S_S_S_S_S_S_S_S_S_S_S_S_S_S_S_S_S_S_S_S_S_S_S_S_S_S_S_S_S_S_S_S_S_S_S_S_S_S_S_S_S_S_S_S_S_S_S_S_S_S_S_S_S_S_S_S_S_S_S_S_S_S_S_S_S_S_S_S_S_S_S_S_S_S_S_S_S_S_S_S_S_S_S_S_S_S_S_S_S_S_S_S_S_S_S_S_S_S_S_S_S_S_S_S_S_S_S_S_S_S_S_S_S_S_S_S_S_S_S_S_S_S_S_S_S_S_S_S_S_S_S_S_S_S_S_S_S_S_S_S_S_S_S_S_S_S_S_S_S_S_S_S_S_S_S_S_S_S_S_S_S_S_S_S_S_S_S_S_S_S_S_S_S_S_S_S_S_S_S_S_S_S_S_S_S_S_S_S_S_S_S_S_S_S_S_S_S_S_S_S_S_S_S_S_S_S_S_S_S_S_S_S_S_S_S_S_S_S_S_S_S_S_S_S_S_S_S_S_S_S_S_S_S_S_S_S_S__param_66];
	ld.param.u64 	%rd68, [_Z4racePiS_S_S_S_S_S_S_S_S_S_S_S_S_S_S_S_S_S_S_S_S_S_S_S_S_S_S_S_S_S_S_S_S_S_S_S_S_S_S_S_S_S_S_S_S_S_S_S_S_S_S_S_S_S_S_S_S_S_S_S_S_S_S_S_S_S_S_S_S_S_S_S_S_S_S_S_S_S_S_S_S_S_S_S_S_S_S_S_S_S_S_S_S_S_S_S_S_S_S_S_S_S_S_S_S_S_S_S_S_S_S_S_S_S_S_S_S_S_S_S_S_S_S_S_S_S_S_S_S_S_S_S_S_S_S_S_S_S_S_S_S_S_S_S_S_S_S_S_S_S_S_S_S_S_S_S_S_S_S_S_S_S_S_S_S_S_S_S_S_S_S_S_S_S_S_S_S_S_S_S_S_S_S_S_S_S_S_S_S_S_S_S_S_S_S_S_S_S_S_S_S_S_S_S_S_S_S_S_S_S_S_S_S_S_S_S_S_S_S_S_S_S_S_S_S_S_S_S_S_S_S_S_S_S_S_S_S_S_S_S_S_S_S_S_S_S_S_S_S_S_S_S_S_S_S_S_S_S_S_S_S_S_S_S_S_S_S_S_S_S_S_S_S_S_S_S_S_S_S_S_S_S_S_S_S_S_S_S_S_S_S_S_S_S_S_S_S_S_S_S_S_S_S_S_S_S_S_S_S_S_S_S_S_S_S_S_S_S_S_S_S_S_S_S_S_S_S_S_S_S_S_S_S_S_S_S_S_S_S_S_S_S_S_S_S_S_S_S_S_S_S_S_S_S_S_S_S_S_S_S_S_S_S_S_S_S_S_S_S_S_S_S_S_S_S_S_S_S_S_S_S_S_S_S_S_S_S_S_S_S_S_S_S_S_S_S_S_S_S_S_S_S_S_S_S_S_S_S_S_S_S_S_S_S_S_S_S_S_S_S_S_S_S_S_S_S_S_S_S_S_S_S_S_S_S_S_S_S_S_S_S_S_S_S_S_S_S_S_S_S_S_S_S_S_S_S_S_S_S_S_S_S_S_S_S_S_S_S_S_S_S_S_S_S_S_S_S_S_S_S_S_S_S_S_S_S_S_S_S_S_S_S_S_S_S_S_S_S_S_S_S_S_S_S_S_S_S_S_S_S_S__param_67];
	ld.param.u64 	%rd69, [_Z4racePiS_S_S_S_S_S_S_S_S_S_S_S_S_S_S_S_S_S_S_S_S_S_S_S_S_S_S_S_S_S_S_S_S_S_S_S_S_S_S_S_S_S_S_S_S_S_S_S_S_S_S_S_S_S_S_S_S_S_S_S_S_S_S_S_S_S_S_S_S_S_S_S_S_S_S_S_S_S_S_S_S_S_S_S_S_S_S_S_S_S_S_S_S_S_S_S_S_S_S_S_S_S_S_S_S_S_S_S_S_S_S_S_S_S_S_S_S_S_S_S_S_S_S_S_S_S_S_S_S_S_S_S_S_S_S_S_S_S_S_S_S_S_S_S_S_S_S_S_S_S_S_S_S_S_S_S_S_S_S_S_S_S_S_S_S_S_S_S_S_S_S_S_S_S_S_S_S_S_S_S_S_S_S_S_S_S_S_S_S_S_S_S_S_S_S_S_S_S_S_S_S_S_S_S_S_S_S_S_S_S_S_S_S_S_S_S_S_S_S_S_S_S_S_S_S_S_S_S_S_S_S_S_S_S_S_S_S_S_S_S_S_S_S_S_S_S_S_S_S_S_S_S_S_S_S_S_S_S_S_S_S_S_S_S_S_S_S_S_S_S_S_S_S_S_S_S_S_S_S_S_S_S_S_S_S_S_S_S_S_S_S_S_S_S_S_S_S_S_S_S_S_S_S_S_S_S_S_S_S_S_S_S_S_S_S_S_S_S_S_S_S_S_S_S_S_S_S_S_S_S_S_S_S_S_S_S_S_S_S_S_S_S_S_S_S_S_S_S_S_S_S_S_S_S_S_S_S_S_S_S_S_S_S_S_S_S_S_S_S_S_S_S_S_S_S_S_S_S_S_S_S_S_S_S_S_S_S_S_S_S_S_S_S_S_S_S_S_S_S_S_S_S_S_S_S_S_S_S_S_S_S_S_S_S_S_S_S_S_S_S_S_S_S_S_S_S_S_S_S_S_S_S_S_S_S_S_S_S_S_S_S_S_S_S_S_S_S_S_S_S_S_S_S_S_S_S_S_S_S_S_S_S_S_S_S_S_S_S_S_S_S_S_S_S_S_S_S_S_S_S_S_S_S_S_S_S_S_S_S_S_S_S_S_S_S_S_S_S_S_S_S_S_S_S_S_S_S_S_S_S_S__param_68];
	ld.param.u64 	%rd70, [_Z4racePiS_S_S_S_S_S_S_S_S_S_S_S_S_S_S_S_S_S_S_S_S_S_S_S_S_S_S_S_S_S_S_S_S_S_S_S_S_S_S_S_S_S_S_S_S_S_S_S_S_S_S_S_S_S_S_S_S_S_S_S_S_S_S_S_S_S_S_S_S_S_S_S_S_S_S_S_S_S_S_S_S_S_S_S_S_S_S_S_S_S_S_S_S_S_S_S_S_S_S_S_S_S_S_S_S_S_S_S_S_S_S_S_S_S_S_S_S_S_S_S_S_S_S_S_S_S_S_S_S_S_S_S_S_S_S_S_S_S_S_S_S_S_S_S_S_S_S_S_S_S_S_S_S_S_S_S_S_S_S_S_S_S_S_S_S_S_S_S_S_S_S_S_S_S_S_S_S_S_S_S_S_S_S_S_S_S_S_S_S_S_S_S_S_S_S_S_S_S_S_S_S_S_S_S_S_S_S_S_S_S_S_S_S_S_S_S_S_S_S_S_S_S_S_S_S_S_S_S_S_S_S_S_S_S_S_S_S_S_S_S_S_S_S_S_S_S_S_S_S_S_S_S_S_S_S_S_S_S_S_S_S_S_S_S_S_S_S_S_S_S_S_S_S_S_S_S_S_S_S_S_S_S_S_S_S_S_S_S_S_S_S_S_S_S_S_S_S_S_S_S_S_S_S_S_S_S_S_S_S_S_S_S_S_S_S_S_S_S_S_S_S_S_S_S_S_S_S_S_S_S_S_S_S_S_S_S_S_S_S_S_S_S_S_S_S_S_S_S_S_S_S_S_S_S_S_S_S_S_S_S_S_S_S_S_S_S_S_S_S_S_S_S_S_S_S_S_S_S_S_S_S_S_S_S_S_S_S_S_S_S_S_S_S_S_S_S_S_S_S_S_S_S_S_S_S_S_S_S_S_S_S_S_S_S_S_S_S_S_S_S_S_S_S_S_S_S_S_S_S_S_S_S_S_S_S_S_S_S_S_S_S_S_S_S_S_S_S_S_S_S_S_S_S_S_S_S_S_S_S_S_S_S_S_S_S_S_S_S_S_S_S_S_S_S_S_S_S_S_S_S_S_S_S_S_S_S_S_S_S_S_S_S_S_S_S_S_S_S_S_S_S_S_S_S_S_S_S_S_S_S_S__param_69];
	ld.param.u64 	%rd71, [_Z4racePiS_S_S_S_S_S_S_S_S_S_S_S_S_S_S_S_S_S_S_S_S_S_S_S_S_S_S_S_S_S_S_S_S_S_S_S_S_S_S_S_S_S_S_S_S_S_S_S_S_S_S_S_S_S_S_S_S_S_S_S_S_S_S_S_S_S_S_S_S_S_S_S_S_S_S_S_S_S_S_S_S_S_S_S_S_S_S_S_S_S_S_S_S_S_S_S_S_S_S_S_S_S_S_S_S_S_S_S_S_S_S_S_S_S_S_S_S_S_S_S_S_S_S_S_S_S_S_S_S_S_S_S_S_S_S_S_S_S_S_S_S_S_S_S_S_S_S_S_S_S_S_S_S_S_S_S_S_S_S_S_S_S_S_S_S_S_S_S_S_S_S_S_S_S_S_S_S_S_S_S_S_S_S_S_S_S_S_S_S_S_S_S_S_S_S_S_S_S_S_S_S_S_S_S_S_S_S_S_S_S_S_S_S_S_S_S_S_S_S_S_S_S_S_S_S_S_S_S_S_S_S_S_S_S_S_S_S_S_S_S_S_S_S_S_S_S_S_S_S_S_S_S_S_S_S_S_S_S_S_S_S_S_S_S_S_S_S_S_S_S_S_S_S_S_S_S_S_S_S_S_S_S_S_S_S_S_S_S_S_S_S_S_S_S_S_S_S_S_S_S_S_S_S_S_S_S_S_S_S_S_S_S_S_S_S_S_S_S_S_S_S_S_S_S_S_S_S_S_S_S_S_S_S_S_S_S_S_S_S_S_S_S_S_S_S_S_S_S_S_S_S_S_S_S_S_S_S_S_S_S_S_S_S_S_S_S_S_S_S_S_S_S_S_S_S_S_S_S_S_S_S_S_S_S_S_S_S_S_S_S_S_S_S_S_S_S_S_S_S_S_S_S_S_S_S_S_S_S_S_S_S_S_S_S_S_S_S_S_S_S_S_S_S_S_S_S_S_S_S_S_S_S_S_S_S_S_S_S_S_S_S_S_S_S_S_S_S_S_S_S_S_S_S_S_S_S_S_S_S_S_S_S_S_S_S_S_S_S_S_S_S_S_S_S_S_S_S_S_S_S_S_S_S_S_S_S_S_S_S_S_S_S_S_S_S_S_S_S_S_S_S_S_S_S_S_S_S_S_S_S_S__param_70];
	ld.param.u64 	%rd72, [_Z4racePiS_S_S_S_S_S_S_S_S_S_S_S_S_S_S_S_S_S_S_S_S_S_S_S_S_S_S_S_S_S_S_S_S_S_S_S_S_S_S_S_S_S_S_S_S_S_S_S_S_S_S_S_S_S_S_S_S_S_S_S_S_S_S_S_S_S_S_S_S_S_S_S_S_S_S_S_S_S_S_S_S_S_S_S_S_S_S_S_S_S_S_S_S_S_S_S_S_S_S_S_S_S_S_S_S_S_S_S_S_S_S_S_S_S_S_S_S_S_S_S_S_S_S_S_S_S_S_S_S_S_S_S_S_S_S_S_S_S_S_S_S_S_S_S_S_S_S_S_S_S_S_S_S_S_S_S_S_S_S_S_S_S_S_S_S_S_S_S_S_S_S_S_S_S_S_S_S_S_S_S_S_S_S_S_S_S_S_S_S_S_S_S_S_S_S_S_S_S_S_S_S_S_S_S_S_S_S_S_S_S_S_S_S_S_S_S_S_S_S_S_S_S_S_S_S_S_S_S_S_S_S_S_S_S_S_S_S_S_S_S_S_S_S_S_S_S_S_S_S_S_S_S_S_S_S_S_S_S_S_S_S_S_S_S_S_S_S_S_S_S_S_S_S_S_S_S_S_S_S_S_S_S_S_S_S_S_S_S_S_S_S_S_S_S_S_S_S_S_S_S_S_S_S_S_S_S_S_S_S_S_S_S_S_S_S_S_S_S_S_S_S_S_S_S_S_S_S_S_S_S_S_S_S_S_S_S_S_S_S_S_S_S_S_S_S_S_S_S_S_S_S_S_S_S_S_S_S_S_S_S_S_S_S_S_S_S_S_S_S_S_S_S_S_S_S_S_S_S_S_S_S_S_S_S_S_S_S_S_S_S_S_S_S_S_S_S_S_S_S_S_S_S_S_S_S_S_S_S_S_S_S_S_S_S_S_S_S_S_S_S_S_S_S_S_S_S_S_S_S_S_S_S_S_S_S_S_S_S_S_S_S_S_S_S_S_S_S_S_S_S_S_S_S_S_S_S_S_S_S_S_S_S_S_S_S_S_S_S_S_S_S_S_S_S_S_S_S_S_S_S_S_S_S_S_S_S_S_S_S_S_S_S_S_S_S_S_S_S_S_S_S_S_S_S_S_S_S_S_S_S_S__param_71];
	ld.param.u64 	%rd73, [_Z4racePiS_S_S_S_S_S_S_S_S_S_S_S_S_S_S_S_S_S_S_S_S_S_S_S_S_S_S_S_S_S_S_S_S_S_S_S_S_S_S_S_S_S_S_S_S_S_S_S_S_S_S_S_S_S_S_S_S_S_S_S_S_S_S_S_S_S_S_S_S_S_S_S_S_S_S_S_S_S_S_S_S_S_S_S_S_S_S_S_S_S_S_S_S_S_S_S_S_S_S_S_S_S_S_S_S_S_S_S_S_S_S_S_S_S_S_S_S_S_S_S_S_S_S_S_S_S_S_S_S_S_S_S_S_S_S_S_S_S_S_S_S_S_S_S_S_S_S_S_S_S_S_S_S_S_S_S_S_S_S_S_S_S_S_S_S_S_S_S_S_S_S_S_S_S_S_S_S_S_S_S_S_S_S_S_S_S_S_S_S_S_S_S_S_S_S_S_S_S_S_S_S_S_S_S_S_S_S_S_S_S_S_S_S_S_S_S_S_S_S_S_S_S_S_S_S_S_S_S_S_S_S_S_S_S_S_S_S_S_S_S_S_S_S_S_S_S_S_S_S_S_S_S_S_S_S_S_S_S_S_S_S_S_S_S_S_S_S_S_S_S_S_S_S_S_S_S_S_S_S_S_S_S_S_S_S_S_S_S_S_S_S_S_S_S_S_S_S_S_S_S_S_S_S_S_S_S_S_S_S_S_S_S_S_S_S_S_S_S_S_S_S_S_S_S_S_S_S_S_S_S_S_S_S_S_S_S_S_S_S_S_S_S_S_S_S_S_S_S_S_S_S_S_S_S_S_S_S_S_S_S_S_S_S_S_S_S_S_S_S_S_S_S_S_S_S_S_S_S_S_S_S_S_S_S_S_S_S_S_S_S_S_S_S_S_S_S_S_S_S_S_S_S_S_S_S_S_S_S_S_S_S_S_S_S_S_S_S_S_S_S_S_S_S_S_S_S_S_S_S_S_S_S_S_S_S_S_S_S_S_S_S_S_S_S_S_S_S_S_S_S_S_S_S_S_S_S_S_S_S_S_S_S_S_S_S_S_S_S_S_S_S_S_S_S_S_S_S_S_S_S_S_S_S_S_S_S_S_S_S_S_S_S_S_S_S_S_S_S_S_S_S_S_S_S_S_S_S_S_S_S_S__param_72];
	ld.param.u64 	%rd74, [_Z4racePiS_S_S_S_S_S_S_S_S_S_S_S_S_S_S_S_S_S_S_S_S_S_S_S_S_S_S_S_S_S_S_S_S_S_S_S_S_S_S_S_S_S_S_S_S_S_S_S_S_S_S_S_S_S_S_S_S_S_S_S_S_S_S_S_S_S_S_S_S_S_S_S_S_S_S_S_S_S_S_S_S_S_S_S_S_S_S_S_S_S_S_S_S_S_S_S_S_S_S_S_S_S_S_S_S_S_S_S_S_S_S_S_S_S_S_S_S_S_S_S_S_S_S_S_S_S_S_S_S_S_S_S_S_S_S_S_S_S_S_S_S_S_S_S_S_S_S_S_S_S_S_S_S_S_S_S_S_S_S_S_S_S_S_S_S_S_S_S_S_S_S_S_S_S_S_S_S_S_S_S_S_S_S_S_S_S_S_S_S_S_S_S_S_S_S_S_S_S_S_S_S_S_S_S_S_S_S_S_S_S_S_S_S_S_S_S_S_S_S_S_S_S_S_S_S_S_S_S_S_S_S_S_S_S_S_S_S_S_S_S_S_S_S_S_S_S_S_S_S_S_S_S_S_S_S_S_S_S_S_S_S_S_S_S_S_S_S_S_S_S_S_S_S_S_S_S_S_S_S_S_S_S_S_S_S_S_S_S_S_S_S_S_S_S_S_S_S_S_S_S_S_S_S_S_S_S_S_S_S_S_S_S_S_S_S_S_S_S_S_S_S_S_S_S_S_S_S_S_S_S_S_S_S_S_S_S_S_S_S_S_S_S_S_S_S_S_S_S_S_S_S_S_S_S_S_S_S_S_S_S_S_S_S_S_S_S_S_S_S_S_S_S_S_S_S_S_S_S_S_S_S_S_S_S_S_S_S_S_S_S_S_S_S_S_S_S_S_S_S_S_S_S_S_S_S_S_S_S_S_S_S_S_S_S_S_S_S_S_S_S_S_S_S_S_S_S_S_S_S_S_S_S_S_S_S_S_S_S_S_S_S_S_S_S_S_S_S_S_S_S_S_S_S_S_S_S_S_S_S_S_S_S_S_S_S_S_S_S_S_S_S_S_S_S_S_S_S_S_S_S_S_S_S_S_S_S_S_S_S_S_S_S_S_S_S_S_S_S_S_S_S_S_S_S_S_S_S_S_S_S_S__param_73];
	ld.param.u64 	%rd75, [_Z4racePiS_S_S_S_S_S_S_S_S_S_S_S_S_S_S_S_S_S_S_S_S_S_S_S_S_S_S_S_S_S_S_S_S_S_S_S_S_S_S_S_S_S_S_S_S_S_S_S_S_S_S_S_S_S_S_S_S_S_S_S_S_S_S_S_S_S_S_S_S_S_S_S_S_S_S_S_S_S_S_S_S_S_S_S_S_S_S_S_S_S_S_S_S_S_S_S_S_S_S_S_S_S_S_S_S_S_S_S_S_S_S_S_S_S_S_S_S_S_S_S_S_S_S_S_S_S_S_S_S_S_S_S_S_S_S_S_S_S_S_S_S_S_S_S_S_S_S_S_S_S_S_S_S_S_S_S_S_S_S_S_S_S_S_S_S_S_S_S_S_S_S_S_S_S_S_S_S_S_S_S_S_S_S_S_S_S_S_S_S_S_S_S_S_S_S_S_S_S_S_S_S_S_S_S_S_S_S_S_S_S_S_S_S_S_S_S_S_S_S_S_S_S_S_S_S_S_S_S_S_S_S_S_S_S_S_S_S_S_S_S_S_S_S_S_S_S_S_S_S_S_S_S_S_S_S_S_S_S_S_S_S_S_S_S_S_S_S_S_S_S_S_S_S_S_S_S_S_S_S_S_S_S_S_S_S_S_S_S_S_S_S_S_S_S_S_S_S_S_S_S_S_S_S_S_S_S_S_S_S_S_S_S_S_S_S_S_S_S_S_S_S_S_S_S_S_S_S_S_S_S_S_S_S_S_S_S_S_S_S_S_S_S_S_S_S_S_S_S_S_S_S_S_S_S_S_S_S_S_S_S_S_S_S_S_S_S_S_S_S_S_S_S_S_S_S_S_S_S_S_S_S_S_S_S_S_S_S_S_S_S_S_S_S_S_S_S_S_S_S_S_S_S_S_S_S_S_S_S_S_S_S_S_S_S_S_S_S_S_S_S_S_S_S_S_S_S_S_S_S_S_S_S_S_S_S_S_S_S_S_S_S_S_S_S_S_S_S_S_S_S_S_S_S_S_S_S_S_S_S_S_S_S_S_S_S_S_S_S_S_S_S_S_S_S_S_S_S_S_S_S_S_S_S_S_S_S_S_S_S_S_S_S_S_S_S_S_S_S_S_S_S_S_S_S_S_S_S_S_S_S_S__param_74];
	ld.param.u64 	%rd76, [_Z4racePiS_S_S_S_S_S_S_S_S_S_S_S_S_S_S_S_S_S_S_S_S_S_S_S_S_S_S_S_S_S_S_S_S_S_S_S_S_S_S_S_S_S_S_S_S_S_S_S_S_S_S_S_S_S_S_S_S_S_S_S_S_S_S_S_S_S_S_S_S_S_S_S_S_S_S_S_S_S_S_S_S_S_S_S_S_S_S_S_S_S_S_S_S_S_S_S_S_S_S_S_S_S_S_S_S_S_S_S_S_S_S_S_S_S_S_S_S_S_S_S_S_S_S_S_S_S_S_S_S_S_S_S_S_S_S_S_S_S_S_S_S_S_S_S_S_S_S_S_S_S_S_S_S_S_S_S_S_S_S_S_S_S_S_S_S_S_S_S_S_S_S_S_S_S_S_S_S_S_S_S_S_S_S_S_S_S_S_S_S_S_S_S_S_S_S_S_S_S_S_S_S_S_S_S_S_S_S_S_S_S_S_S_S_S_S_S_S_S_S_S_S_S_S_S_S_S_S_S_S_S_S_S_S_S_S_S_S_S_S_S_S_S_S_S_S_S_S_S_S_S_S_S_S_S_S_S_S_S_S_S_S_S_S_S_S_S_S_S_S_S_S_S_S_S_S_S_S_S_S_S_S_S_S_S_S_S_S_S_S_S_S_S_S_S_S_S_S_S_S_S_S_S_S_S_S_S_S_S_S_S_S_S_S_S_S_S_S_S_S_S_S_S_S_S_S_S_S_S_S_S_S_S_S_S_S_S_S_S_S_S_S_S_S_S_S_S_S_S_S_S_S_S_S_S_S_S_S_S_S_S_S_S_S_S_S_S_S_S_S_S_S_S_S_S_S_S_S_S_S_S_S_S_S_S_S_S_S_S_S_S_S_S_S_S_S_S_S_S_S_S_S_S_S_S_S_S_S_S_S_S_S_S_S_S_S_S_S_S_S_S_S_S_S_S_S_S_S_S_S_S_S_S_S_S_S_S_S_S_S_S_S_S_S_S_S_S_S_S_S_S_S_S_S_S_S_S_S_S_S_S_S_S_S_S_S_S_S_S_S_S_S_S_S_S_S_S_S_S_S_S_S_S_S_S_S_S_S_S_S_S_S_S_S_S_S_S_S_S_S_S_S_S_S_S_S_S_S_S_S_S_S__param_75];
	ld.param.u64 	%rd77, [_Z4racePiS_S_S_S_S_S_S_S_S_S_S_S_S_S_S_S_S_S_S_S_S_S_S_S_S_S_S_S_S_S_S_S_S_S_S_S_S_S_S_S_S_S_S_S_S_S_S_S_S_S_S_S_S_S_S_S_S_S_S_S_S_S_S_S_S_S_S_S_S_S_S_S_S_S_S_S_S_S_S_S_S_S_S_S_S_S_S_S_S_S_S_S_S_S_S_S_S_S_S_S_S_S_S_S_S_S_S_S_S_S_S_S_S_S_S_S_S_S_S_S_S_S_S_S_S_S_S_S_S_S_S_S_S_S_S_S_S_S_S_S_S_S_S_S_S_S_S_S_S_S_S_S_S_S_S_S_S_S_S_S_S_S_S_S_S_S_S_S_S_S_S_S_S_S_S_S_S_S_S_S_S_S_S_S_S_S_S_S_S_S_S_S_S_S_S_S_S_S_S_S_S_S_S_S_S_S_S_S_S_S_S_S_S_S_S_S_S_S_S_S_S_S_S_S_S_S_S_S_S_S_S_S_S_S_S_S_S_S_S_S_S_S_S_S_S_S_S_S_S_S_S_S_S_S_S_S_S_S_S_S_S_S_S_S_S_S_S_S_S_S_S_S_S_S_S_S_S_S_S_S_S_S_S_S_S_S_S_S_S_S_S_S_S_S_S_S_S_S_S_S_S_S_S_S_S_S_S_S_S_S_S_S_S_S_S_S_S_S_S_S_S_S_S_S_S_S_S_S_S_S_S_S_S_S_S_S_S_S_S_S_S_S_S_S_S_S_S_S_S_S_S_S_S_S_S_S_S_S_S_S_S_S_S_S_S_S_S_S_S_S_S_S_S_S_S_S_S_S_S_S_S_S_S_S_S_S_S_S_S_S_S_S_S_S_S_S_S_S_S_S_S_S_S_S_S_S_S_S_S_S_S_S_S_S_S_S_S_S_S_S_S_S_S_S_S_S_S_S_S_S_S_S_S_S_S_S_S_S_S_S_S_S_S_S_S_S_S_S_S_S_S_S_S_S_S_S_S_S_S_S_S_S_S_S_S_S_S_S_S_S_S_S_S_S_S_S_S_S_S_S_S_S_S_S_S_S_S_S_S_S_S_S_S_S_S_S_S_S_S_S_S_S_S_S_S_S_S_S_S_S_S__param_76];
	ld.param.u64 	%rd78, [_Z4racePiS_S_S_S_S_S_S_S_S_S_S_S_S_S_S_S_S_S_S_S_S_S_S_S_S_S_S_S_S_S_S_S_S_S_S_S_S_S_S_S_S_S_S_S_S_S_S_S_S_S_S_S_S_S_S_S_S_S_S_S_S_S_S_S_S_S_S_S_S_S_S_S_S_S_S_S_S_S_S_S_S_S_S_S_S_S_S_S_S_S_S_S_S_S_S_S_S_S_S_S_S_S_S_S_S_S_S_S_S_S_S_S_S_S_S_S_S_S_S_S_S_S_S_S_S_S_S_S_S_S_S_S_S_S_S_S_S_S_S_S_S_S_S_S_S_S_S_S_S_S_S_S_S_S_S_S_S_S_S_S_S_S_S_S_S_S_S_S_S_S_S_S_S_S_S_S_S_S_S_S_S_S_S_S_S_S_S_S_S_S_S_S_S_S_S_S_S_S_S_S_S_S_S_S_S_S_S_S_S_S_S_S_S_S_S_S_S_S_S_S_S_S_S_S_S_S_S_S_S_S_S_S_S_S_S_S_S_S_S_S_S_S_S_S_S_S_S_S_S_S_S_S_S_S_S_S_S_S_S_S_S_S_S_S_S_S_S_S_S_S_S_S_S_S_S_S_S_S_S_S_S_S_S_S_S_S_S_S_S_S_S_S_S_S_S_S_S_S_S_S_S_S_S_S_S_S_S_S_S_S_S_S_S_S_S_S_S_S_S_S_S_S_S_S_S_S_S_S_S_S_S_S_S_S_S_S_S_S_S_S_S_S_S_S_S_S_S_S_S_S_S_S_S_S_S_S_S_S_S_S_S_S_S_S_S_S_S_S_S_S_S_S_S_S_S_S_S_S_S_S_S_S_S_S_S_S_S_S_S_S_S_S_S_S_S_S_S_S_S_S_S_S_S_S_S_S_S_S_S_S_S_S_S_S_S_S_S_S_S_S_S_S_S_S_S_S_S_S_S_S_S_S_S_S_S_S_S_S_S_S_S_S_S_S_S_S_S_S_S_S_S_S_S_S_S_S_S_S_S_S_S_S_S_S_S_S_S_S_S_S_S_S_S_S_S_S_S_S_S_S_S_S_S_S_S_S_S_S_S_S_S_S_S_S_S_S_S_S_S_S_S_S_S_S_S_S_S_S_S_S_S__param_77];
	ld.param.u64 	%rd79, [_Z4racePiS_S_S_S_S_S_S_S_S_S_S_S_S_S_S_S_S_S_S_S_S_S_S_S_S_S_S_S_S_S_S_S_S_S_S_S_S_S_S_S_S_S_S_S_S_S_S_S_S_S_S_S_S_S_S_S_S_S_S_S_S_S_S_S_S_S_S_S_S_S_S_S_S_S_S_S_S_S_S_S_S_S_S_S_S_S_S_S_S_S_S_S_S_S_S_S_S_S_S_S_S_S_S_S_S_S_S_S_S_S_S_S_S_S_S_S_S_S_S_S_S_S_S_S_S_S_S_S_S_S_S_S_S_S_S_S_S_S_S_S_S_S_S_S_S_S_S_S_S_S_S_S_S_S_S_S_S_S_S_S_S_S_S_S_S_S_S_S_S_S_S_S_S_S_S_S_S_S_S_S_S_S_S_S_S_S_S_S_S_S_S_S_S_S_S_S_S_S_S_S_S_S_S_S_S_S_S_S_S_S_S_S_S_S_S_S_S_S_S_S_S_S_S_S_S_S_S_S_S_S_S_S_S_S_S_S_S_S_S_S_S_S_S_S_S_S_S_S_S_S_S_S_S_S_S_S_S_S_S_S_S_S_S_S_S_S_S_S_S_S_S_S_S_S_S_S_S_S_S_S_S_S_S_S_S_S_S_S_S_S_S_S_S_S_S_S_S_S_S_S_S_S_S_S_S_S_S_S_S_S_S_S_S_S_S_S_S_S_S_S_S_S_S_S_S_S_S_S_S_S_S_S_S_S_S_S_S_S_S_S_S_S_S_S_S_S_S_S_S_S_S_S_S_S_S_S_S_S_S_S_S_S_S_S_S_S_S_S_S_S_S_S_S_S_S_S_S_S_S_S_S_S_S_S_S_S_S_S_S_S_S_S_S_S_S_S_S_S_S_S_S_S_S_S_S_S_S_S_S_S_S_S_S_S_S_S_S_S_S_S_S_S_S_S_S_S_S_S_S_S_S_S_S_S_S_S_S_S_S_S_S_S_S_S_S_S_S_S_S_S_S_S_S_S_S_S_S_S_S_S_S_S_S_S_S_S_S_S_S_S_S_S_S_S_S_S_S_S_S_S_S_S_S_S_S_S_S_S_S_S_S_S_S_S_S_S_S_S_S_S_S_S_S_S_S_S_S_S_S_S_S__param_78];
	ld.param.u64 	%rd80, [_Z4racePiS_S_S_S_S_S_S_S_S_S_S_S_S_S_S_S_S_S_S_S_S_S_S_S_S_S_S_S_S_S_S_S_S_S_S_S_S_S_S_S_S_S_S_S_S_S_S_S_S_S_S_S_S_S_S_S_S_S_S_S_S_S_S_S_S_S_S_S_S_S_S_S_S_S_S_S_S_S_S_S_S_S_S_S_S_S_S_S_S_S_S_S_S_S_S_S_S_S_S_S_S_S_S_S_S_S_S_S_S_S_S_S_S_S_S_S_S_S_S_S_S_S_S_S_S_S_S_S_S_S_S_S_S_S_S_S_S_S_S_S_S_S_S_S_S_S_S_S_S_S_S_S_S_S_S_S_S_S_S_S_S_S_S_S_S_S_S_S_S_S_S_S_S_S_S_S_S_S_S_S_S_S_S_S_S_S_S_S_S_S_S_S_S_S_S_S_S_S_S_S_S_S_S_S_S_S_S_S_S_S_S_S_S_S_S_S_S_S_S_S_S_S_S_S_S_S_S_S_S_S_S_S_S_S_S_S_S_S_S_S_S_S_S_S_S_S_S_S_S_S_S_S_S_S_S_S_S_S_S_S_S_S_S_S_S_S_S_S_S_S_S_S_S_S_S_S_S_S_S_S_S_S_S_S_S_S_S_S_S_S_S_S_S_S_S_S_S_S_S_S_S_S_S_S_S_S_S_S_S_S_S_S_S_S_S_S_S_S_S_S_S_S_S_S_S_S_S_S_S_S_S_S_S_S_S_S_S_S_S_S_S_S_S_S_S_S_S_S_S_S_S_S_S_S_S_S_S_S_S_S_S_S_S_S_S_S_S_S_S_S_S_S_S_S_S_S_S_S_S_S_S_S_S_S_S_S_S_S_S_S_S_S_S_S_S_S_S_S_S_S_S_S_S_S_S_S_S_S_S_S_S_S_S_S_S_S_S_S_S_S_S_S_S_S_S_S_S_S_S_S_S_S_S_S_S_S_S_S_S_S_S_S_S_S_S_S_S_S_S_S_S_S_S_S_S_S_S_S_S_S_S_S_S_S_S_S_S_S_S_S_S_S_S_S_S_S_S_S_S_S_S_S_S_S_S_S_S_S_S_S_S_S_S_S_S_S_S_S_S_S_S_S_S_S_S_S_S_S_S_S_S__param_79];
	ld.param.u64 	%rd81, [_Z4racePiS_S_S_S_S_S_S_S_S_S_S_S_S_S_S_S_S_S_S_S_S_S_S_S_S_S_S_S_S_S_S_S_S_S_S_S_S_S_S_S_S_S_S_S_S_S_S_S_S_S_S_S_S_S_S_S_S_S_S_S_S_S_S_S_S_S_S_S_S_S_S_S_S_S_S_S_S_S_S_S_S_S_S_S_S_S_S_S_S_S_S_S_S_S_S_S_S_S_S_S_S_S_S_S_S_S_S_S_S_S_S_S_S_S_S_S_S_S_S_S_S_S_S_S_S_S_S_S_S_S_S_S_S_S_S_S_S_S_S_S_S_S_S_S_S_S_S_S_S_S_S_S_S_S_S_S_S_S_S_S_S_S_S_S_S_S_S_S_S_S_S_S_S_S_S_S_S_S_S_S_S_S_S_S_S_S_S_S_S_S_S_S_S_S_S_S_S_S_S_S_S_S_S_S_S_S_S_S_S_S_S_S_S_S_S_S_S_S_S_S_S_S_S_S_S_S_S_S_S_S_S_S_S_S_S_S_S_S_S_S_S_S_S_S_S_S_S_S_S_S_S_S_S_S_S_S_S_S_S_S_S_S_S_S_S_S_S_S_S_S_S_S_S_S_S_S_S_S_S_S_S_S_S_S_S_S_S_S_S_S_S_S_S_S_S_S_S_S_S_S_S_S_S_S_S_S_S_S_S_S_S_S_S_S_S_S_S_S_S_S_S_S_S_S_S_S_S_S_S_S_S_S_S_S_S_S_S_S_S_S_S_S_S_S_S_S_S_S_S_S_S_S_S_S_S_S_S_S_S_S_S_S_S_S_S_S_S_S_S_S_S_S_S_S_S_S_S_S_S_S_S_S_S_S_S_S_S_S_S_S_S_S_S_S_S_S_S_S_S_S_S_S_S_S_S_S_S_S_S_S_S_S_S_S_S_S_S_S_S_S_S_S_S_S_S_S_S_S_S_S_S_S_S_S_S_S_S_S_S_S_S_S_S_S_S_S_S_S_S_S_S_S_S_S_S_S_S_S_S_S_S_S_S_S_S_S_S_S_S_S_S_S_S_S_S_S_S_S_S_S_S_S_S_S_S_S_S_S_S_S_S_S_S_S_S_S_S_S_S_S_S_S_S_S_S_S_S_S_S_S_S__param_80];
	ld.param.u64 	%rd82, [_Z4racePiS_S_S_S_S_S_S_S_S_S_S_S_S_S_S_S_S_S_S_S_S_S_S_S_S_S_S_S_S_S_S_S_S_S_S_S_S_S_S_S_S_S_S_S_S_S_S_S_S_S_S_S_S_S_S_S_S_S_S_S_S_S_S_S_S_S_S_S_S_S_S_S_S_S_S_S_S_S_S_S_S_S_S_S_S_S_S_S_S_S_S_S_S_S_S_S_S_S_S_S_S_S_S_S_S_S_S_S_S_S_S_S_S_S_S_S_S_S_S_S_S_S_S_S_S_S_S_S_S_S_S_S_S_S_S_S_S_S_S_S_S_S_S_S_S_S_S_S_S_S_S_S_S_S_S_S_S_S_S_S_S_S_S_S_S_S_S_S_S_S_S_S_S_S_S_S_S_S_S_S_S_S_S_S_S_S_S_S_S_S_S_S_S_S_S_S_S_S_S_S_S_S_S_S_S_S_S_S_S_S_S_S_S_S_S_S_S_S_S_S_S_S_S_S_S_S_S_S_S_S_S_S_S_S_S_S_S_S_S_S_S_S_S_S_S_S_S_S_S_S_S_S_S_S_S_S_S_S_S_S_S_S_S_S_S_S_S_S_S_S_S_S_S_S_S_S_S_S_S_S_S_S_S_S_S_S_S_S_S_S_S_S_S_S_S_S_S_S_S_S_S_S_S_S_S_S_S_S_S_S_S_S_S_S_S_S_S_S_S_S_S_S_S_S_S_S_S_S_S_S_S_S_S_S_S_S_S_S_S_S_S_S_S_S_S_S_S_S_S_S_S_S_S_S_S_S_S_S_S_S_S_S_S_S_S_S_S_S_S_S_S_S_S_S_S_S_S_S_S_S_S_S_S_S_S_S_S_S_S_S_S_S_S_S_S_S_S_S_S_S_S_S_S_S_S_S_S_S_S_S_S_S_S_S_S_S_S_S_S_S_S_S_S_S_S_S_S_S_S_S_S_S_S_S_S_S_S_S_S_S_S_S_S_S_S_S_S_S_S_S_S_S_S_S_S_S_S_S_S_S_S_S_S_S_S_S_S_S_S_S_S_S_S_S_S_S_S_S_S_S_S_S_S_S_S_S_S_S_S_S_S_S_S_S_S_S_S_S_S_S_S_S_S_S_S_S_S_S_S_S_S__param_81];
	ld.param.u64 	%rd83, [_Z4racePiS_S_S_S_S_S_S_S_S_S_S_S_S_S_S_S_S_S_S_S_S_S_S_S_S_S_S_S_S_S_S_S_S_S_S_S_S_S_S_S_S_S_S_S_S_S_S_S_S_S_S_S_S_S_S_S_S_S_S_S_S_S_S_S_S_S_S_S_S_S_S_S_S_S_S_S_S_S_S_S_S_S_S_S_S_S_S_S_S_S_S_S_S_S_S_S_S_S_S_S_S_S_S_S_S_S_S_S_S_S_S_S_S_S_S_S_S_S_S_S_S_S_S_S_S_S_S_S_S_S_S_S_S_S_S_S_S_S_S_S_S_S_S_S_S_S_S_S_S_S_S_S_S_S_S_S_S_S_S_S_S_S_S_S_S_S_S_S_S_S_S_S_S_S_S_S_S_S_S_S_S_S_S_S_S_S_S_S_S_S_S_S_S_S_S_S_S_S_S_S_S_S_S_S_S_S_S_S_S_S_S_S_S_S_S_S_S_S_S_S_S_S_S_S_S_S_S_S_S_S_S_S_S_S_S_S_S_S_S_S_S_S_S_S_S_S_S_S_S_S_S_S_S_S_S_S_S_S_S_S_S_S_S_S_S_S_S_S_S_S_S_S_S_S_S_S_S_S_S_S_S_S_S_S_S_S_S_S_S_S_S_S_S_S_S_S_S_S_S_S_S_S_S_S_S_S_S_S_S_S_S_S_S_S_S_S_S_S_S_S_S_S_S_S_S_S_S_S_S_S_S_S_S_S_S_S_S_S_S_S_S_S_S_S_S_S_S_S_S_S_S_S_S_S_S_S_S_S_S_S_S_S_S_S_S_S_S_S_S_S_S_S_S_S_S_S_S_S_S_S_S_S_S_S_S_S_S_S_S_S_S_S_S_S_S_S_S_S_S_S_S_S_S_S_S_S_S_S_S_S_S_S_S_S_S_S_S_S_S_S_S_S_S_S_S_S_S_S_S_S_S_S_S_S_S_S_S_S_S_S_S_S_S_S_S_S_S_S_S_S_S_S_S_S_S_S_S_S_S_S_S_S_S_S_S_S_S_S_S_S_S_S_S_S_S_S_S_S_S_S_S_S_S_S_S_S_S_S_S_S_S_S_S_S_S_S_S_S_S_S_S_S_S_S_S_S_S_S_S_S_S__param_82];
	ld.param.u64 	%rd84, [_Z4racePiS_S_S_S_S_S_S_S_S_S_S_S_S_S_S_S_S_S_S_S_S_S_S_S_S_S_S_S_S_S_S_S_S_S_S_S_S_S_S_S_S_S_S_S_S_S_S_S_S_S_S_S_S_S_S_S_S_S_S_S_S_S_S_S_S_S_S_S_S_S_S_S_S_S_S_S_S_S_S_S_S_S_S_S_S_S_S_S_S_S_S_S_S_S_S_S_S_S_S_S_S_S_S_S_S_S_S_S_S_S_S_S_S_S_S_S_S_S_S_S_S_S_S_S_S_S_S_S_S_S_S_S_S_S_S_S_S_S_S_S_S_S_S_S_S_S_S_S_S_S_S_S_S_S_S_S_S_S_S_S_S_S_S_S_S_S_S_S_S_S_S_S_S_S_S_S_S_S_S_S_S_S_S_S_S_S_S_S_S_S_S_S_S_S_S_S_S_S_S_S_S_S_S_S_S_S_S_S_S_S_S_S_S_S_S_S_S_S_S_S_S_S_S_S_S_S_S_S_S_S_S_S_S_S_S_S_S_S_S_S_S_S_S_S_S_S_S_S_S_S_S_S_S_S_S_S_S_S_S_S_S_S_S_S_S_S_S_S_S_S_S_S_S_S_S_S_S_S_S_S_S_S_S_S_S_S_S_S_S_S_S_S_S_S_S_S_S_S_S_S_S_S_S_S_S_S_S_S_S_S_S_S_S_S_S_S_S_S_S_S_S_S_S_S_S_S_S_S_S_S_S_S_S_S_S_S_S_S_S_S_S_S_S_S_S_S_S_S_S_S_S_S_S_S_S_S_S_S_S_S_S_S_S_S_S_S_S_S_S_S_S_S_S_S_S_S_S_S_S_S_S_S_S_S_S_S_S_S_S_S_S_S_S_S_S_S_S_S_S_S_S_S_S_S_S_S_S_S_S_S_S_S_S_S_S_S_S_S_S_S_S_S_S_S_S_S_S_S_S_S_S_S_S_S_S_S_S_S_S_S_S_S_S_S_S_S_S_S_S_S_S_S_S_S_S_S_S_S_S_S_S_S_S_S_S_S_S_S_S_S_S_S_S_S_S_S_S_S_S_S_S_S_S_S_S_S_S_S_S_S_S_S_S_S_S_S_S_S_S_S_S_S_S_S_S_S_S_S_S_S_S__param_83];
	ld.param.u64 	%rd85, [_Z4racePiS_S_S_S_S_S_S_S_S_S_S_S_S_S_S_S_S_S_S_S_S_S_S_S_S_S_S_S_S_S_S_S_S_S_S_S_S_S_S_S_S_S_S_S_S_S_S_S_S_S_S_S_S_S_S_S_S_S_S_S_S_S_S_S_S_S_S_S_S_S_S_S_S_S_S_S_S_S_S_S_S_S_S_S_S_S_S_S_S_S_S_S_S_S_S_S_S_S_S_S_S_S_S_S_S_S_S_S_S_S_S_S_S_S_S_S_S_S_S_S_S_S_S_S_S_S_S_S_S_S_S_S_S_S_S_S_S_S_S_S_S_S_S_S_S_S_S_S_S_S_S_S_S_S_S_S_S_S_S_S_S_S_S_S_S_S_S_S_S_S_S_S_S_S_S_S_S_S_S_S_S_S_S_S_S_S_S_S_S_S_S_S_S_S_S_S_S_S_S_S_S_S_S_S_S_S_S_S_S_S_S_S_S_S_S_S_S_S_S_S_S_S_S_S_S_S_S_S_S_S_S_S_S_S_S_S_S_S_S_S_S_S_S_S_S_S_S_S_S_S_S_S_S_S_S_S_S_S_S_S_S_S_S_S_S_S_S_S_S_S_S_S_S_S_S_S_S_S_S_S_S_S_S_S_S_S_S_S_S_S_S_S_S_S_S_S_S_S_S_S_S_S_S_S_S_S_S_S_S_S_S_S_S_S_S_S_S_S_S_S_S_S_S_S_S_S_S_S_S_S_S_S_S_S_S_S_S_S_S_S_S_S_S_S_S_S_S_S_S_S_S_S_S_S_S_S_S_S_S_S_S_S_S_S_S_S_S_S_S_S_S_S_S_S_S_S_S_S_S_S_S_S_S_S_S_S_S_S_S_S_S_S_S_S_S_S_S_S_S_S_S_S_S_S_S_S_S_S_S_S_S_S_S_S_S_S_S_S_S_S_S_S_S_S_S_S_S_S_S_S_S_S_S_S_S_S_S_S_S_S_S_S_S_S_S_S_S_S_S_S_S_S_S_S_S_S_S_S_S_S_S_S_S_S_S_S_S_S_S_S_S_S_S_S_S_S_S_S_S_S_S_S_S_S_S_S_S_S_S_S_S_S_S_S_S_S_S_S_S_S_S_S_S_S_S_S_S_S_S_S_S__param_84];
	ld.param.u64 	%rd86, [_Z4racePiS_S_S_S_S_S_S_S_S_S_S_S_S_S_S_S_S_S_S_S_S_S_S_S_S_S_S_S_S_S_S_S_S_S_S_S_S_S_S_S_S_S_S_S_S_S_S_S_S_S_S_S_S_S_S_S_S_S_S_S_S_S_S_S_S_S_S_S_S_S_S_S_S_S_S_S_S_S_S_S_S_S_S_S_S_S_S_S_S_S_S_S_S_S_S_S_S_S_S_S_S_S_S_S_S_S_S_S_S_S_S_S_S_S_S_S_S_S_S_S_S_S_S_S_S_S_S_S_S_S_S_S_S_S_S_S_S_S_S_S_S_S_S_S_S_S_S_S_S_S_S_S_S_S_S_S_S_S_S_S_S_S_S_S_S_S_S_S_S_S_S_S_S_S_S_S_S_S_S_S_S_S_S_S_S_S_S_S_S_S_S_S_S_S_S_S_S_S_S_S_S_S_S_S_S_S_S_S_S_S_S_S_S_S_S_S_S_S_S_S_S_S_S_S_S_S_S_S_S_S_S_S_S_S_S_S_S_S_S_S_S_S_S_S_S_S_S_S_S_S_S_S_S_S_S_S_S_S_S_S_S_S_S_S_S_S_S_S_S_S_S_S_S_S_S_S_S_S_S_S_S_S_S_S_S_S_S_S_S_S_S_S_S_S_S_S_S_S_S_S_S_S_S_S_S_S_S_S_S_S_S_S_S_S_S_S_S_S_S_S_S_S_S_S_S_S_S_S_S_S_S_S_S_S_S_S_S_S_S_S_S_S_S_S_S_S_S_S_S_S_S_S_S_S_S_S_S_S_S_S_S_S_S_S_S_S_S_S_S_S_S_S_S_S_S_S_S_S_S_S_S_S_S_S_S_S_S_S_S_S_S_S_S_S_S_S_S_S_S_S_S_S_S_S_S_S_S_S_S_S_S_S_S_S_S_S_S_S_S_S_S_S_S_S_S_S_S_S_S_S_S_S_S_S_S_S_S_S_S_S_S_S_S_S_S_S_S_S_S_S_S_S_S_S_S_S_S_S_S_S_S_S_S_S_S_S_S_S_S_S_S_S_S_S_S_S_S_S_S_S_S_S_S_S_S_S_S_S_S_S_S_S_S_S_S_S_S_S_S_S_S_S_S_S_S_S_S_S_S_S_S__param_85];
	ld.param.u64 	%rd87, [_Z4racePiS_S_S_S_S_S_S_S_S_S_S_S_S_S_S_S_S_S_S_S_S_S_S_S_S_S_S_S_S_S_S_S_S_S_S_S_S_S_S_S_S_S_S_S_S_S_S_S_S_S_S_S_S_S_S_S_S_S_S_S_S_S_S_S_S_S_S_S_S_S_S_S_S_S_S_S_S_S_S_S_S_S_S_S_S_S_S_S_S_S_S_S_S_S_S_S_S_S_S_S_S_S_S_S_S_S_S_S_S_S_S_S_S_S_S_S_S_S_S_S_S_S_S_S_S_S_S_S_S_S_S_S_S_S_S_S_S_S_S_S_S_S_S_S_S_S_S_S_S_S_S_S_S_S_S_S_S_S_S_S_S_S_S_S_S_S_S_S_S_S_S_S_S_S_S_S_S_S_S_S_S_S_S_S_S_S_S_S_S_S_S_S_S_S_S_S_S_S_S_S_S_S_S_S_S_S_S_S_S_S_S_S_S_S_S_S_S_S_S_S_S_S_S_S_S_S_S_S_S_S_S_S_S_S_S_S_S_S_S_S_S_S_S_S_S_S_S_S_S_S_S_S_S_S_S_S_S_S_S_S_S_S_S_S_S_S_S_S_S_S_S_S_S_S_S_S_S_S_S_S_S_S_S_S_S_S_S_S_S_S_S_S_S_S_S_S_S_S_S_S_S_S_S_S_S_S_S_S_S_S_S_S_S_S_S_S_S_S_S_S_S_S_S_S_S_S_S_S_S_S_S_S_S_S_S_S_S_S_S_S_S_S_S_S_S_S_S_S_S_S_S_S_S_S_S_S_S_S_S_S_S_S_S_S_S_S_S_S_S_S_S_S_S_S_S_S_S_S_S_S_S_S_S_S_S_S_S_S_S_S_S_S_S_S_S_S_S_S_S_S_S_S_S_S_S_S_S_S_S_S_S_S_S_S_S_S_S_S_S_S_S_S_S_S_S_S_S_S_S_S_S_S_S_S_S_S_S_S_S_S_S_S_S_S_S_S_S_S_S_S_S_S_S_S_S_S_S_S_S_S_S_S_S_S_S_S_S_S_S_S_S_S_S_S_S_S_S_S_S_S_S_S_S_S_S_S_S_S_S_S_S_S_S_S_S_S_S_S_S_S_S_S_S_S_S_S_S_S_S_S_S__param_86];
	ld.param.u64 	%rd88, [_Z4racePiS_S_S_S_S_S_S_S_S_S_S_S_S_S_S_S_S_S_S_S_S_S_S_S_S_S_S_S_S_S_S_S_S_S_S_S_S_S_S_S_S_S_S_S_S_S_S_S_S_S_S_S_S_S_S_S_S_S_S_S_S_S_S_S_S_S_S_S_S_S_S_S_S_S_S_S_S_S_S_S_S_S_S_S_S_S_S_S_S_S_S_S_S_S_S_S_S_S_S_S_S_S_S_S_S_S_S_S_S_S_S_S_S_S_S_S_S_S_S_S_S_S_S_S_S_S_S_S_S_S_S_S_S_S_S_S_S_S_S_S_S_S_S_S_S_S_S_S_S_S_S_S_S_S_S_S_S_S_S_S_S_S_S_S_S_S_S_S_S_S_S_S_S_S_S_S_S_S_S_S_S_S_S_S_S_S_S_S_S_S_S_S_S_S_S_S_S_S_S_S_S_S_S_S_S_S_S_S_S_S_S_S_S_S_S_S_S_S_S_S_S_S_S_S_S_S_S_S_S_S_S_S_S_S_S_S_S_S_S_S_S_S_S_S_S_S_S_S_S_S_S_S_S_S_S_S_S_S_S_S_S_S_S_S_S_S_S_S_S_S_S_S_S_S_S_S_S_S_S_S_S_S_S_S_S_S_S_S_S_S_S_S_S_S_S_S_S_S_S_S_S_S_S_S_S_S_S_S_S_S_S_S_S_S_S_S_S_S_S_S_S_S_S_S_S_S_S_S_S_S_S_S_S_S_S_S_S_S_S_S_S_S_S_S_S_S_S_S_S_S_S_S_S_S_S_S_S_S_S_S_S_S_S_S_S_S_S_S_S_S_S_S_S_S_S_S_S_S_S_S_S_S_S_S_S_S_S_S_S_S_S_S_S_S_S_S_S_S_S_S_S_S_S_S_S_S_S_S_S_S_S_S_S_S_S_S_S_S_S_S_S_S_S_S_S_S_S_S_S_S_S_S_S_S_S_S_S_S_S_S_S_S_S_S_S_S_S_S_S_S_S_S_S_S_S_S_S_S_S_S_S_S_S_S_S_S_S_S_S_S_S_S_S_S_S_S_S_S_S_S_S_S_S_S_S_S_S_S_S_S_S_S_S_S_S_S_S_S_S_S_S_S_S_S_S_S_S_S_S_S_S__param_87];
	ld.param.u64 	%rd89, [_Z4racePiS_S_S_S_S_S_S_S_S_S_S_S_S_S_S_S_S_S_S_S_S_S_S_S_S_S_S_S_S_S_S_S_S_S_S_S_S_S_S_S_S_S_S_S_S_S_S_S_S_S_S_S_S_S_S_S_S_S_S_S_S_S_S_S_S_S_S_S_S_S_S_S_S_S_S_S_S_S_S_S_S_S_S_S_S_S_S_S_S_S_S_S_S_S_S_S_S_S_S_S_S_S_S_S_S_S_S_S_S_S_S_S_S_S_S_S_S_S_S_S_S_S_S_S_S_S_S_S_S_S_S_S_S_S_S_S_S_S_S_S_S_S_S_S_S_S_S_S_S_S_S_S_S_S_S_S_S_S_S_S_S_S_S_S_S_S_S_S_S_S_S_S_S_S_S_S_S_S_S_S_S_S_S_S_S_S_S_S_S_S_S_S_S_S_S_S_S_S_S_S_S_S_S_S_S_S_S_S_S_S_S_S_S_S_S_S_S_S_S_S_S_S_S_S_S_S_S_S_S_S_S_S_S_S_S_S_S_S_S_S_S_S_S_S_S_S_S_S_S_S_S_S_S_S_S_S_S_S_S_S_S_S_S_S_S_S_S_S_S_S_S_S_S_S_S_S_S_S_S_S_S_S_S_S_S_S_S_S_S_S_S_S_S_S_S_S_S_S_S_S_S_S_S_S_S_S_S_S_S_S_S_S_S_S_S_S_S_S_S_S_S_S_S_S_S_S_S_S_S_S_S_S_S_S_S_S_S_S_S_S_S_S_S_S_S_S_S_S_S_S_S_S_S_S_S_S_S_S_S_S_S_S_S_S_S_S_S_S_S_S_S_S_S_S_S_S_S_S_S_S_S_S_S_S_S_S_S_S_S_S_S_S_S_S_S_S_S_S_S_S_S_S_S_S_S_S_S_S_S_S_S_S_S_S_S_S_S_S_S_S_S_S_S_S_S_S_S_S_S_S_S_S_S_S_S_S_S_S_S_S_S_S_S_S_S_S_S_S_S_S_S_S_S_S_S_S_S_S_S_S_S_S_S_S_S_S_S_S_S_S_S_S_S_S_S_S_S_S_S_S_S_S_S_S_S_S_S_S_S_S_S_S_S_S_S_S_S_S_S_S_S_S_S_S_S_S_S_S_S_S_S__param_88];
	ld.param.u64 	%rd90, [_Z4racePiS_S_S_S_S_S_S_S_S_S_S_S_S_S_S_S_S_S_S_S_S_S_S_S_S_S_S_S_S_S_S_S_S_S_S_S_S_S_S_S_S_S_S_S_S_S_S_S_S_S_S_S_S_S_S_S_S_S_S_S_S_S_S_S_S_S_S_S_S_S_S_S_S_S_S_S_S_S_S_S_S_S_S_S_S_S_S_S_S_S_S_S_S_S_S_S_S_S_S_S_S_S_S_S_S_S_S_S_S_S_S_S_S_S_S_S_S_S_S_S_S_S_S_S_S_S_S_S_S_S_S_S_S_S_S_S_S_S_S_S_S_S_S_S_S_S_S_S_S_S_S_S_S_S_S_S_S_S_S_S_S_S_S_S_S_S_S_S_S_S_S_S_S_S_S_S_S_S_S_S_S_S_S_S_S_S_S_S_S_S_S_S_S_S_S_S_S_S_S_S_S_S_S_S_S_S_S_S_S_S_S_S_S_S_S_S_S_S_S_S_S_S_S_S_S_S_S_S_S_S_S_S_S_S_S_S_S_S_S_S_S_S_S_S_S_S_S_S_S_S_S_S_S_S_S_S_S_S_S_S_S_S_S_S_S_S_S_S_S_S_S_S_S_S_S_S_S_S_S_S_S_S_S_S_S_S_S_S_S_S_S_S_S_S_S_S_S_S_S_S_S_S_S_S_S_S_S_S_S_S_S_S_S_S_S_S_S_S_S_S_S_S_S_S_S_S_S_S_S_S_S_S_S_S_S_S_S_S_S_S_S_S_S_S_S_S_S_S_S_S_S_S_S_S_S_S_S_S_S_S_S_S_S_S_S_S_S_S_S_S_S_S_S_S_S_S_S_S_S_S_S_S_S_S_S_S_S_S_S_S_S_S_S_S_S_S_S_S_S_S_S_S_S_S_S_S_S_S_S_S_S_S_S_S_S_S_S_S_S_S_S_S_S_S_S_S_S_S_S_S_S_S_S_S_S_S_S_S_S_S_S_S_S_S_S_S_S_S_S_S_S_S_S_S_S_S_S_S_S_S_S_S_S_S_S_S_S_S_S_S_S_S_S_S_S_S_S_S_S_S_S_S_S_S_S_S_S_S_S_S_S_S_S_S_S_S_S_S_S_S_S_S_S_S_S_S_S_S_S_S_S__param_89];
	ld.param.u64 	%rd91, [_Z4racePiS_S_S_S_S_S_S_S_S_S_S_S_S_S_S_S_S_S_S_S_S_S_S_S_S_S_S_S_S_S_S_S_S_S_S_S_S_S_S_S_S_S_S_S_S_S_S_S_S_S_S_S_S_S_S_S_S_S_S_S_S_S_S_S_S_S_S_S_S_S_S_S_S_S_S_S_S_S_S_S_S_S_S_S_S_S_S_S_S_S_S_S_S_S_S_S_S_S_S_S_S_S_S_S_S_S_S_S_S_S_S_S_S_S_S_S_S_S_S_S_S_S_S_S_S_S_S_S_S_S_S_S_S_S_S_S_S_S_S_S_S_S_S_S_S_S_S_S_S_S_S_S_S_S_S_S_S_S_S_S_S_S_S_S_S_S_S_S_S_S_S_S_S_S_S_S_S_S_S_S_S_S_S_S_S_S_S_S_S_S_S_S_S_S_S_S_S_S_S_S_S_S_S_S_S_S_S_S_S_S_S_S_S_S_S_S_S_S_S_S_S_S_S_S_S_S_S_S_S_S_S_S_S_S_S_S_S_S_S_S_S_S_S_S_S_S_S_S_S_S_S_S_S_S_S_S_S_S_S_S_S_S_S_S_S_S_S_S_S_S_S_S_S_S_S_S_S_S_S_S_S_S_S_S_S_S_S_S_S_S_S_S_S_S_S_S_S_S_S_S_S_S_S_S_S_S_S_S_S_S_S_S_S_S_S_S_S_S_S_S_S_S_S_S_S_S_S_S_S_S_S_S_S_S_S_S_S_S_S_S_S_S_S_S_S_S_S_S_S_S_S_S_S_S_S_S_S_S_S_S_S_S_S_S_S_S_S_S_S_S_S_S_S_S_S_S_S_S_S_S_S_S_S_S_S_S_S_S_S_S_S_S_S_S_S_S_S_S_S_S_S_S_S_S_S_S_S_S_S_S_S_S_S_S_S_S_S_S_S_S_S_S_S_S_S_S_S_S_S_S_S_S_S_S_S_S_S_S_S_S_S_S_S_S_S_S_S_S_S_S_S_S_S_S_S_S_S_S_S_S_S_S_S_S_S_S_S_S_S_S_S_S_S_S_S_S_S_S_S_S_S_S_S_S_S_S_S_S_S_S_S_S_S_S_S_S_S_S_S_S_S_S_S_S_S_S_S_S_S_S_S__param_90];
	ld.param.u64 	%rd92, [_Z4racePiS_S_S_S_S_S_S_S_S_S_S_S_S_S_S_S_S_S_S_S_S_S_S_S_S_S_S_S_S_S_S_S_S_S_S_S_S_S_S_S_S_S_S_S_S_S_S_S_S_S_S_S_S_S_S_S_S_S_S_S_S_S_S_S_S_S_S_S_S_S_S_S_S_S_S_S_S_S_S_S_S_S_S_S_S_S_S_S_S_S_S_S_S_S_S_S_S_S_S_S_S_S_S_S_S_S_S_S_S_S_S_S_S_S_S_S_S_S_S_S_S_S_S_S_S_S_S_S_S_S_S_S_S_S_S_S_S_S_S_S_S_S_S_S_S_S_S_S_S_S_S_S_S_S_S_S_S_S_S_S_S_S_S_S_S_S_S_S_S_S_S_S_S_S_S_S_S_S_S_S_S_S_S_S_S_S_S_S_S_S_S_S_S_S_S_S_S_S_S_S_S_S_S_S_S_S_S_S_S_S_S_S_S_S_S_S_S_S_S_S_S_S_S_S_S_S_S_S_S_S_S_S_S_S_S_S_S_S_S_S_S_S_S_S_S_S_S_S_S_S_S_S_S_S_S_S_S_S_S_S_S_S_S_S_S_S_S_S_S_S_S_S_S_S_S_S_S_S_S_S_S_S_S_S_S_S_S_S_S_S_S_S_S_S_S_S_S_S_S_S_S_S_S_S_S_S_S_S_S_S_S_S_S_S_S_S_S_S_S_S_S_S_S_S_S_S_S_S_S_S_S_S_S_S_S_S_S_S_S_S_S_S_S_S_S_S_S_S_S_S_S_S_S_S_S_S_S_S_S_S_S_S_S_S_S_S_S_S_S_S_S_S_S_S_S_S_S_S_S_S_S_S_S_S_S_S_S_S_S_S_S_S_S_S_S_S_S_S_S_S_S_S_S_S_S_S_S_S_S_S_S_S_S_S_S_S_S_S_S_S_S_S_S_S_S_S_S_S_S_S_S_S_S_S_S_S_S_S_S_S_S_S_S_S_S_S_S_S_S_S_S_S_S_S_S_S_S_S_S_S_S_S_S_S_S_S_S_S_S_S_S_S_S_S_S_S_S_S_S_S_S_S_S_S_S_S_S_S_S_S_S_S_S_S_S_S_S_S_S_S_S_S_S_S_S_S_S_S_S_S_S__param_91];
	ld.param.u64 	%rd93, [_Z4racePiS_S_S_S_S_S_S_S_S_S_S_S_S_S_S_S_S_S_S_S_S_S_S_S_S_S_S_S_S_S_S_S_S_S_S_S_S_S_S_S_S_S_S_S_S_S_S_S_S_S_S_S_S_S_S_S_S_S_S_S_S_S_S_S_S_S_S_S_S_S_S_S_S_S_S_S_S_S_S_S_S_S_S_S_S_S_S_S_S_S_S_S_S_S_S_S_S_S_S_S_S_S_S_S_S_S_S_S_S_S_S_S_S_S_S_S_S_S_S_S_S_S_S_S_S_S_S_S_S_S_S_S_S_S_S_S_S_S_S_S_S_S_S_S_S_S_S_S_S_S_S_S_S_S_S_S_S_S_S_S_S_S_S_S_S_S_S_S_S_S_S_S_S_S_S_S_S_S_S_S_S_S_S_S_S_S_S_S_S_S_S_S_S_S_S_S_S_S_S_S_S_S_S_S_S_S_S_S_S_S_S_S_S_S_S_S_S_S_S_S_S_S_S_S_S_S_S_S_S_S_S_S_S_S_S_S_S_S_S_S_S_S_S_S_S_S_S_S_S_S_S_S_S_S_S_S_S_S_S_S_S_S_S_S_S_S_S_S_S_S_S_S_S_S_S_S_S_S_S_S_S_S_S_S_S_S_S_S_S_S_S_S_S_S_S_S_S_S_S_S_S_S_S_S_S_S_S_S_S_S_S_S_S_S_S_S_S_S_S_S_S_S_S_S_S_S_S_S_S_S_S_S_S_S_S_S_S_S_S_S_S_S_S_S_S_S_S_S_S_S_S_S_S_S_S_S_S_S_S_S_S_S_S_S_S_S_S_S_S_S_S_S_S_S_S_S_S_S_S_S_S_S_S_S_S_S_S_S_S_S_S_S_S_S_S_S_S_S_S_S_S_S_S_S_S_S_S_S_S_S_S_S_S_S_S_S_S_S_S_S_S_S_S_S_S_S_S_S_S_S_S_S_S_S_S_S_S_S_S_S_S_S_S_S_S_S_S_S_S_S_S_S_S_S_S_S_S_S_S_S_S_S_S_S_S_S_S_S_S_S_S_S_S_S_S_S_S_S_S_S_S_S_S_S_S_S_S_S_S_S_S_S_S_S_S_S_S_S_S_S_S_S_S_S_S_S_S_S_S_S_S__param_92];
	ld.param.u64 	%rd94, [_Z4racePiS_S_S_S_S_S_S_S_S_S_S_S_S_S_S_S_S_S_S_S_S_S_S_S_S_S_S_S_S_S_S_S_S_S_S_S_S_S_S_S_S_S_S_S_S_S_S_S_S_S_S_S_S_S_S_S_S_S_S_S_S_S_S_S_S_S_S_S_S_S_S_S_S_S_S_S_S_S_S_S_S_S_S_S_S_S_S_S_S_S_S_S_S_S_S_S_S_S_S_S_S_S_S_S_S_S_S_S_S_S_S_S_S_S_S_S_S_S_S_S_S_S_S_S_S_S_S_S_S_S_S_S_S_S_S_S_S_S_S_S_S_S_S_S_S_S_S_S_S_S_S_S_S_S_S_S_S_S_S_S_S_S_S_S_S_S_S_S_S_S_S_S_S_S_S_S_S_S_S_S_S_S_S_S_S_S_S_S_S_S_S_S_S_S_S_S_S_S_S_S_S_S_S_S_S_S_S_S_S_S_S_S_S_S_S_S_S_S_S_S_S_S_S_S_S_S_S_S_S_S_S_S_S_S_S_S_S_S_S_S_S_S_S_S_S_S_S_S_S_S_S_S_S_S_S_S_S_S_S_S_S_S_S_S_S_S_S_S_S_S_S_S_S_S_S_S_S_S_S_S_S_S_S_S_S_S_S_S_S_S_S_S_S_S_S_S_S_S_S_S_S_S_S_S_S_S_S_S_S_S_S_S_S_S_S_S_S_S_S_S_S_S_S_S_S_S_S_S_S_S_S_S_S_S_S_S_S_S_S_S_S_S_S_S_S_S_S_S_S_S_S_S_S_S_S_S_S_S_S_S_S_S_S_S_S_S_S_S_S_S_S_S_S_S_S_S_S_S_S_S_S_S_S_S_S_S_S_S_S_S_S_S_S_S_S_S_S_S_S_S_S_S_S_S_S_S_S_S_S_S_S_S_S_S_S_S_S_S_S_S_S_S_S_S_S_S_S_S_S_S_S_S_S_S_S_S_S_S_S_S_S_S_S_S_S_S_S_S_S_S_S_S_S_S_S_S_S_S_S_S_S_S_S_S_S_S_S_S_S_S_S_S_S_S_S_S_S_S_S_S_S_S_S_S_S_S_S_S_S_S_S_S_S_S_S_S_S_S_S_S_S_S_S_S_S_S_S_S_S_S_S__param_93];
	ld.param.u64 	%rd95, [_Z4racePiS_S_S_S_S_S_S_S_S_S_S_S_S_S_S_S_S_S_S_S_S_S_S_S_S_S_S_S_S_S_S_S_S_S_S_S_S_S_S_S_S_S_S_S_S_S_S_S_S_S_S_S_S_S_S_S_S_S_S_S_S_S_S_S_S_S_S_S_S_S_S_S_S_S_S_S_S_S_S_S_S_S_S_S_S_S_S_S_S_S_S_S_S_S_S_S_S_S_S_S_S_S_S_S_S_S_S_S_S_S_S_S_S_S_S_S_S_S_S_S_S_S_S_S_S_S_S_S_S_S_S_S_S_S_S_S_S_S_S_S_S_S_S_S_S_S_S_S_S_S_S_S_S_S_S_S_S_S_S_S_S_S_S_S_S_S_S_S_S_S_S_S_S_S_S_S_S_S_S_S_S_S_S_S_S_S_S_S_S_S_S_S_S_S_S_S_S_S_S_S_S_S_S_S_S_S_S_S_S_S_S_S_S_S_S_S_S_S_S_S_S_S_S_S_S_S_S_S_S_S_S_S_S_S_S_S_S_S_S_S_S_S_S_S_S_S_S_S_S_S_S_S_S_S_S_S_S_S_S_S_S_S_S_S_S_S_S_S_S_S_S_S_S_S_S_S_S_S_S_S_S_S_S_S_S_S_S_S_S_S_S_S_S_S_S_S_S_S_S_S_S_S_S_S_S_S_S_S_S_S_S_S_S_S_S_S_S_S_S_S_S_S_S_S_S_S_S_S_S_S_S_S_S_S_S_S_S_S_S_S_S_S_S_S_S_S_S_S_S_S_S_S_S_S_S_S_S_S_S_S_S_S_S_S_S_S_S_S_S_S_S_S_S_S_S_S_S_S_S_S_S_S_S_S_S_S_S_S_S_S_S_S_S_S_S_S_S_S_S_S_S_S_S_S_S_S_S_S_S_S_S_S_S_S_S_S_S_S_S_S_S_S_S_S_S_S_S_S_S_S_S_S_S_S_S_S_S_S_S_S_S_S_S_S_S_S_S_S_S_S_S_S_S_S_S_S_S_S_S_S_S_S_S_S_S_S_S_S_S_S_S_S_S_S_S_S_S_S_S_S_S_S_S_S_S_S_S_S_S_S_S_S_S_S_S_S_S_S_S_S_S_S_S_S_S_S_S_S_S_S_S__param_94];
	ld.param.u64 	%rd96, [_Z4racePiS_S_S_S_S_S_S_S_S_S_S_S_S_S_S_S_S_S_S_S_S_S_S_S_S_S_S_S_S_S_S_S_S_S_S_S_S_S_S_S_S_S_S_S_S_S_S_S_S_S_S_S_S_S_S_S_S_S_S_S_S_S_S_S_S_S_S_S_S_S_S_S_S_S_S_S_S_S_S_S_S_S_S_S_S_S_S_S_S_S_S_S_S_S_S_S_S_S_S_S_S_S_S_S_S_S_S_S_S_S_S_S_S_S_S_S_S_S_S_S_S_S_S_S_S_S_S_S_S_S_S_S_S_S_S_S_S_S_S_S_S_S_S_S_S_S_S_S_S_S_S_S_S_S_S_S_S_S_S_S_S_S_S_S_S_S_S_S_S_S_S_S_S_S_S_S_S_S_S_S_S_S_S_S_S_S_S_S_S_S_S_S_S_S_S_S_S_S_S_S_S_S_S_S_S_S_S_S_S_S_S_S_S_S_S_S_S_S_S_S_S_S_S_S_S_S_S_S_S_S_S_S_S_S_S_S_S_S_S_S_S_S_S_S_S_S_S_S_S_S_S_S_S_S_S_S_S_S_S_S_S_S_S_S_S_S_S_S_S_S_S_S_S_S_S_S_S_S_S_S_S_S_S_S_S_S_S_S_S_S_S_S_S_S_S_S_S_S_S_S_S_S_S_S_S_S_S_S_S_S_S_S_S_S_S_S_S_S_S_S_S_S_S_S_S_S_S_S_S_S_S_S_S_S_S_S_S_S_S_S_S_S_S_S_S_S_S_S_S_S_S_S_S_S_S_S_S_S_S_S_S_S_S_S_S_S_S_S_S_S_S_S_S_S_S_S_S_S_S_S_S_S_S_S_S_S_S_S_S_S_S_S_S_S_S_S_S_S_S_S_S_S_S_S_S_S_S_S_S_S_S_S_S_S_S_S_S_S_S_S_S_S_S_S_S_S_S_S_S_S_S_S_S_S_S_S_S_S_S_S_S_S_S_S_S_S_S_S_S_S_S_S_S_S_S_S_S_S_S_S_S_S_S_S_S_S_S_S_S_S_S_S_S_S_S_S_S_S_S_S_S_S_S_S_S_S_S_S_S_S_S_S_S_S_S_S_S_S_S_S_S_S_S_S_S_S_S_S_S_S_S__param_95];
	ld.param.u64 	%rd97, [_Z4racePiS_S_S_S_S_S_S_S_S_S_S_S_S_S_S_S_S_S_S_S_S_S_S_S_S_S_S_S_S_S_S_S_S_S_S_S_S_S_S_S_S_S_S_S_S_S_S_S_S_S_S_S_S_S_S_S_S_S_S_S_S_S_S_S_S_S_S_S_S_S_S_S_S_S_S_S_S_S_S_S_S_S_S_S_S_S_S_S_S_S_S_S_S_S_S_S_S_S_S_S_S_S_S_S_S_S_S_S_S_S_S_S_S_S_S_S_S_S_S_S_S_S_S_S_S_S_S_S_S_S_S_S_S_S_S_S_S_S_S_S_S_S_S_S_S_S_S_S_S_S_S_S_S_S_S_S_S_S_S_S_S_S_S_S_S_S_S_S_S_S_S_S_S_S_S_S_S_S_S_S_S_S_S_S_S_S_S_S_S_S_S_S_S_S_S_S_S_S_S_S_S_S_S_S_S_S_S_S_S_S_S_S_S_S_S_S_S_S_S_S_S_S_S_S_S_S_S_S_S_S_S_S_S_S_S_S_S_S_S_S_S_S_S_S_S_S_S_S_S_S_S_S_S_S_S_S_S_S_S_S_S_S_S_S_S_S_S_S_S_S_S_S_S_S_S_S_S_S_S_S_S_S_S_S_S_S_S_S_S_S_S_S_S_S_S_S_S_S_S_S_S_S_S_S_S_S_S_S_S_S_S_S_S_S_S_S_S_S_S_S_S_S_S_S_S_S_S_S_S_S_S_S_S_S_S_S_S_S_S_S_S_S_S_S_S_S_S_S_S_S_S_S_S_S_S_S_S_S_S_S_S_S_S_S_S_S_S_S_S_S_S_S_S_S_S_S_S_S_S_S_S_S_S_S_S_S_S_S_S_S_S_S_S_S_S_S_S_S_S_S_S_S_S_S_S_S_S_S_S_S_S_S_S_S_S_S_S_S_S_S_S_S_S_S_S_S_S_S_S_S_S_S_S_S_S_S_S_S_S_S_S_S_S_S_S_S_S_S_S_S_S_S_S_S_S_S_S_S_S_S_S_S_S_S_S_S_S_S_S_S_S_S_S_S_S_S_S_S_S_S_S_S_S_S_S_S_S_S_S_S_S_S_S_S_S_S_S_S_S_S_S_S_S_S_S_S_S_S_S_S_S__param_96];
	ld.param.u64 	%rd98, [_Z4racePiS_S_S_S_S_S_S_S_S_S_S_S_S_S_S_S_S_S_S_S_S_S_S_S_S_S_S_S_S_S_S_S_S_S_S_S_S_S_S_S_S_S_S_S_S_S_S_S_S_S_S_S_S_S_S_S_S_S_S_S_S_S_S_S_S_S_S_S_S_S_S_S_S_S_S_S_S_S_S_S_S_S_S_S_S_S_S_S_S_S_S_S_S_S_S_S_S_S_S_S_S_S_S_S_S_S_S_S_S_S_S_S_S_S_S_S_S_S_S_S_S_S_S_S_S_S_S_S_S_S_S_S_S_S_S_S_S_S_S_S_S_S_S_S_S_S_S_S_S_S_S_S_S_S_S_S_S_S_S_S_S_S_S_S_S_S_S_S_S_S_S_S_S_S_S_S_S_S_S_S_S_S_S_S_S_S_S_S_S_S_S_S_S_S_S_S_S_S_S_S_S_S_S_S_S_S_S_S_S_S_S_S_S_S_S_S_S_S_S_S_S_S_S_S_S_S_S_S_S_S_S_S_S_S_S_S_S_S_S_S_S_S_S_S_S_S_S_S_S_S_S_S_S_S_S_S_S_S_S_S_S_S_S_S_S_S_S_S_S_S_S_S_S_S_S_S_S_S_S_S_S_S_S_S_S_S_S_S_S_S_S_S_S_S_S_S_S_S_S_S_S_S_S_S_S_S_S_S_S_S_S_S_S_S_S_S_S_S_S_S_S_S_S_S_S_S_S_S_S_S_S_S_S_S_S_S_S_S_S_S_S_S_S_S_S_S_S_S_S_S_S_S_S_S_S_S_S_S_S_S_S_S_S_S_S_S_S_S_S_S_S_S_S_S_S_S_S_S_S_S_S_S_S_S_S_S_S_S_S_S_S_S_S_S_S_S_S_S_S_S_S_S_S_S_S_S_S_S_S_S_S_S_S_S_S_S_S_S_S_S_S_S_S_S_S_S_S_S_S_S_S_S_S_S_S_S_S_S_S_S_S_S_S_S_S_S_S_S_S_S_S_S_S_S_S_S_S_S_S_S_S_S_S_S_S_S_S_S_S_S_S_S_S_S_S_S_S_S_S_S_S_S_S_S_S_S_S_S_S_S_S_S_S_S_S_S_S_S_S_S_S_S_S_S_S_S_S_S_S_S_S__param_97];
	ld.param.u64 	%rd99, [_Z4racePiS_S_S_S_S_S_S_S_S_S_S_S_S_S_S_S_S_S_S_S_S_S_S_S_S_S_S_S_S_S_S_S_S_S_S_S_S_S_S_S_S_S_S_S_S_S_S_S_S_S_S_S_S_S_S_S_S_S_S_S_S_S_S_S_S_S_S_S_S_S_S_S_S_S_S_S_S_S_S_S_S_S_S_S_S_S_S_S_S_S_S_S_S_S_S_S_S_S_S_S_S_S_S_S_S_S_S_S_S_S_S_S_S_S_S_S_S_S_S_S_S_S_S_S_S_S_S_S_S_S_S_S_S_S_S_S_S_S_S_S_S_S_S_S_S_S_S_S_S_S_S_S_S_S_S_S_S_S_S_S_S_S_S_S_S_S_S_S_S_S_S_S_S_S_S_S_S_S_S_S_S_S_S_S_S_S_S_S_S_S_S_S_S_S_S_S_S_S_S_S_S_S_S_S_S_S_S_S_S_S_S_S_S_S_S_S_S_S_S_S_S_S_S_S_S_S_S_S_S_S_S_S_S_S_S_S_S_S_S_S_S_S_S_S_S_S_S_S_S_S_S_S_S_S_S_S_S_S_S_S_S_S_S_S_S_S_S_S_S_S_S_S_S_S_S_S_S_S_S_S_S_S_S_S_S_S_S_S_S_S_S_S_S_S_S_S_S_S_S_S_S_S_S_S_S_S_S_S_S_S_S_S_S_S_S_S_S_S_S_S_S_S_S_S_S_S_S_S_S_S_S_S_S_S_S_S_S_S_S_S_S_S_S_S_S_S_S_S_S_S_S_S_S_S_S_S_S_S_S_S_S_S_S_S_S_S_S_S_S_S_S_S_S_S_S_S_S_S_S_S_S_S_S_S_S_S_S_S_S_S_S_S_S_S_S_S_S_S_S_S_S_S_S_S_S_S_S_S_S_S_S_S_S_S_S_S_S_S_S_S_S_S_S_S_S_S_S_S_S_S_S_S_S_S_S_S_S_S_S_S_S_S_S_S_S_S_S_S_S_S_S_S_S_S_S_S_S_S_S_S_S_S_S_S_S_S_S_S_S_S_S_S_S_S_S_S_S_S_S_S_S_S_S_S_S_S_S_S_S_S_S_S_S_S_S_S_S_S_S_S_S_S_S_S_S_S_S_S_S_S_S__param_98];
	ld.param.u64 	%rd100, [_Z4racePiS_S_S_S_S_S_S_S_S_S_S_S_S_S_S_S_S_S_S_S_S_S_S_S_S_S_S_S_S_S_S_S_S_S_S_S_S_S_S_S_S_S_S_S_S_S_S_S_S_S_S_S_S_S_S_S_S_S_S_S_S_S_S_S_S_S_S_S_S_S_S_S_S_S_S_S_S_S_S_S_S_S_S_S_S_S_S_S_S_S_S_S_S_S_S_S_S_S_S_S_S_S_S_S_S_S_S_S_S_S_S_S_S_S_S_S_S_S_S_S_S_S_S_S_S_S_S_S_S_S_S_S_S_S_S_S_S_S_S_S_S_S_S_S_S_S_S_S_S_S_S_S_S_S_S_S_S_S_S_S_S_S_S_S_S_S_S_S_S_S_S_S_S_S_S_S_S_S_S_S_S_S_S_S_S_S_S_S_S_S_S_S_S_S_S_S_S_S_S_S_S_S_S_S_S_S_S_S_S_S_S_S_S_S_S_S_S_S_S_S_S_S_S_S_S_S_S_S_S_S_S_S_S_S_S_S_S_S_S_S_S_S_S_S_S_S_S_S_S_S_S_S_S_S_S_S_S_S_S_S_S_S_S_S_S_S_S_S_S_S_S_S_S_S_S_S_S_S_S_S_S_S_S_S_S_S_S_S_S_S_S_S_S_S_S_S_S_S_S_S_S_S_S_S_S_S_S_S_S_S_S_S_S_S_S_S_S_S_S_S_S_S_S_S_S_S_S_S_S_S_S_S_S_S_S_S_S_S_S_S_S_S_S_S_S_S_S_S_S_S_S_S_S_S_S_S_S_S_S_S_S_S_S_S_S_S_S_S_S_S_S_S_S_S_S_S_S_S_S_S_S_S_S_S_S_S_S_S_S_S_S_S_S_S_S_S_S_S_S_S_S_S_S_S_S_S_S_S_S_S_S_S_S_S_S_S_S_S_S_S_S_S_S_S_S_S_S_S_S_S_S_S_S_S_S_S_S_S_S_S_S_S_S_S_S_S_S_S_S_S_S_S_S_S_S_S_S_S_S_S_S_S_S_S_S_S_S_S_S_S_S_S_S_S_S_S_S_S_S_S_S_S_S_S_S_S_S_S_S_S_S_S_S_S_S_S_S_S_S_S_S_S_S_S_S_S_S_S_S_S_S__param_99];
	ld.param.u64 	%rd101, [_Z4racePiS_S_S_S_S_S_S_S_S_S_S_S_S_S_S_S_S_S_S_S_S_S_S_S_S_S_S_S_S_S_S_S_S_S_S_S_S_S_S_S_S_S_S_S_S_S_S_S_S_S_S_S_S_S_S_S_S_S_S_S_S_S_S_S_S_S_S_S_S_S_S_S_S_S_S_S_S_S_S_S_S_S_S_S_S_S_S_S_S_S_S_S_S_S_S_S_S_S_S_S_S_S_S_S_S_S_S_S_S_S_S_S_S_S_S_S_S_S_S_S_S_S_S_S_S_S_S_S_S_S_S_S_S_S_S_S_S_S_S_S_S_S_S_S_S_S_S_S_S_S_S_S_S_S_S_S_S_S_S_S_S_S_S_S_S_S_S_S_S_S_S_S_S_S_S_S_S_S_S_S_S_S_S_S_S_S_S_S_S_S_S_S_S_S_S_S_S_S_S_S_S_S_S_S_S_S_S_S_S_S_S_S_S_S_S_S_S_S_S_S_S_S_S_S_S_S_S_S_S_S_S_S_S_S_S_S_S_S_S_S_S_S_S_S_S_S_S_S_S_S_S_S_S_S_S_S_S_S_S_S_S_S_S_S_S_S_S_S_S_S_S_S_S_S_S_S_S_S_S_S_S_S_S_S_S_S_S_S_S_S_S_S_S_S_S_S_S_S_S_S_S_S_S_S_S_S_S_S_S_S_S_S_S_S_S_S_S_S_S_S_S_S_S_S_S_S_S_S_S_S_S_S_S_S_S_S_S_S_S_S_S_S_S_S_S_S_S_S_S_S_S_S_S_S_S_S_S_S_S_S_S_S_S_S_S_S_S_S_S_S_S_S_S_S_S_S_S_S_S_S_S_S_S_S_S_S_S_S_S_S_S_S_S_S_S_S_S_S_S_S_S_S_S_S_S_S_S_S_S_S_S_S_S_S_S_S_S_S_S_S_S_S_S_S_S_S_S_S_S_S_S_S_S_S_S_S_S_S_S_S_S_S_S_S_S_S_S_S_S_S_S_S_S_S_S_S_S_S_S_S_S_S_S_S_S_S_S_S_S_S_S_S_S_S_S_S_S_S_S_S_S_S_S_S_S_S_S_S_S_S_S_S_S_S_S_S_S_S_S_S_S_S_S_S_S_S_S_S_S_S_S__param_100];
	ld.param.u64 	%rd102, [_Z4racePiS_S_S_S_S_S_S_S_S_S_S_S_S_S_S_S_S_S_S_S_S_S_S_S_S_S_S_S_S_S_S_S_S_S_S_S_S_S_S_S_S_S_S_S_S_S_S_S_S_S_S_S_S_S_S_S_S_S_S_S_S_S_S_S_S_S_S_S_S_S_S_S_S_S_S_S_S_S_S_S_S_S_S_S_S_S_S_S_S_S_S_S_S_S_S_S_S_S_S_S_S_S_S_S_S_S_S_S_S_S_S_S_S_S_S_S_S_S_S_S_S_S_S_S_S_S_S_S_S_S_S_S_S_S_S_S_S_S_S_S_S_S_S_S_S_S_S_S_S_S_S_S_S_S_S_S_S_S_S_S_S_S_S_S_S_S_S_S_S_S_S_S_S_S_S_S_S_S_S_S_S_S_S_S_S_S_S_S_S_S_S_S_S_S_S_S_S_S_S_S_S_S_S_S_S_S_S_S_S_S_S_S_S_S_S_S_S_S_S_S_S_S_S_S_S_S_S_S_S_S_S_S_S_S_S_S_S_S_S_S_S_S_S_S_S_S_S_S_S_S_S_S_S_S_S_S_S_S_S_S_S_S_S_S_S_S_S_S_S_S_S_S_S_S_S_S_S_S_S_S_S_S_S_S_S_S_S_S_S_S_S_S_S_S_S_S_S_S_S_S_S_S_S_S_S_S_S_S_S_S_S_S_S_S_S_S_S_S_S_S_S_S_S_S_S_S_S_S_S_S_S_S_S_S_S_S_S_S_S_S_S_S_S_S_S_S_S_S_S_S_S_S_S_S_S_S_S_S_S_S_S_S_S_S_S_S_S_S_S_S_S_S_S_S_S_S_S_S_S_S_S_S_S_S_S_S_S_S_S_S_S_S_S_S_S_S_S_S_S_S_S_S_S_S_S_S_S_S_S_S_S_S_S_S_S_S_S_S_S_S_S_S_S_S_S_S_S_S_S_S_S_S_S_S_S_S_S_S_S_S_S_S_S_S_S_S_S_S_S_S_S_S_S_S_S_S_S_S_S_S_S_S_S_S_S_S_S_S_S_S_S_S_S_S_S_S_S_S_S_S_S_S_S_S_S_S_S_S_S_S_S_S_S_S_S_S_S_S_S_S_S_S_S_S_S_S_S_S_S_S_S__param_101];
	ld.param.u64 	%rd103, [_Z4racePiS_S_S_S_S_S_S_S_S_S_S_S_S_S_S_S_S_S_S_S_S_S_S_S_S_S_S_S_S_S_S_S_S_S_S_S_S_S_S_S_S_S_S_S_S_S_S_S_S_S_S_S_S_S_S_S_S_S_S_S_S_S_S_S_S_S_S_S_S_S_S_S_S_S_S_S_S_S_S_S_S_S_S_S_S_S_S_S_S_S_S_S_S_S_S_S_S_S_S_S_S_S_S_S_S_S_S_S_S_S_S_S_S_S_S_S_S_S_S_S_S_S_S_S_S_S_S_S_S_S_S_S_S_S_S_S_S_S_S_S_S_S_S_S_S_S_S_S_S_S_S_S_S_S_S_S_S_S_S_S_S_S_S_S_S_S_S_S_S_S_S_S_S_S_S_S_S_S_S_S_S_S_S_S_S_S_S_S_S_S_S_S_S_S_S_S_S_S_S_S_S_S_S_S_S_S_S_S_S_S_S_S_S_S_S_S_S_S_S_S_S_S_S_S_S_S_S_S_S_S_S_S_S_S_S_S_S_S_S_S_S_S_S_S_S_S_S_S_S_S_S_S_S_S_S_S_S_S_S_S_S_S_S_S_S_S_S_S_S_S_S_S_S_S_S_S_S_S_S_S_S_S_S_S_S_S_S_S_S_S_S_S_S_S_S_S_S_S_S_S_S_S_S_S_S_S_S_S_S_S_S_S_S_S_S_S_S_S_S_S_S_S_S_S_S_S_S_S_S_S_S_S_S_S_S_S_S_S_S_S_S_S_S_S_S_S_S_S_S_S_S_S_S_S_S_S_S_S_S_S_S_S_S_S_S_S_S_S_S_S_S_S_S_S_S_S_S_S_S_S_S_S_S_S_S_S_S_S_S_S_S_S_S_S_S_S_S_S_S_S_S_S_S_S_S_S_S_S_S_S_S_S_S_S_S_S_S_S_S_S_S_S_S_S_S_S_S_S_S_S_S_S_S_S_S_S_S_S_S_S_S_S_S_S_S_S_S_S_S_S_S_S_S_S_S_S_S_S_S_S_S_S_S_S_S_S_S_S_S_S_S_S_S_S_S_S_S_S_S_S_S_S_S_S_S_S_S_S_S_S_S_S_S_S_S_S_S_S_S_S_S_S_S_S_S_S_S_S_S_S_S__param_102];
	ld.param.u64 	%rd104, [_Z4racePiS_S_S_S_S_S_S_S_S_S_S_S_S_S_S_S_S_S_S_S_S_S_S_S_S_S_S_S_S_S_S_S_S_S_S_S_S_S_S_S_S_S_S_S_S_S_S_S_S_S_S_S_S_S_S_S_S_S_S_S_S_S_S_S_S_S_S_S_S_S_S_S_S_S_S_S_S_S_S_S_S_S_S_S_S_S_S_S_S_S_S_S_S_S_S_S_S_S_S_S_S_S_S_S_S_S_S_S_S_S_S_S_S_S_S_S_S_S_S_S_S_S_S_S_S_S_S_S_S_S_S_S_S_S_S_S_S_S_S_S_S_S_S_S_S_S_S_S_S_S_S_S_S_S_S_S_S_S_S_S_S_S_S_S_S_S_S_S_S_S_S_S_S_S_S_S_S_S_S_S_S_S_S_S_S_S_S_S_S_S_S_S_S_S_S_S_S_S_S_S_S_S_S_S_S_S_S_S_S_S_S_S_S_S_S_S_S_S_S_S_S_S_S_S_S_S_S_S_S_S_S_S_S_S_S_S_S_S_S_S_S_S_S_S_S_S_S_S_S_S_S_S_S_S_S_S_S_S_S_S_S_S_S_S_S_S_S_S_S_S_S_S_S_S_S_S_S_S_S_S_S_S_S_S_S_S_S_S_S_S_S_S_S_S_S_S_S_S_S_S_S_S_S_S_S_S_S_S_S_S_S_S_S_S_S_S_S_S_S_S_S_S_S_S_S_S_S_S_S_S_S_S_S_S_S_S_S_S_S_S_S_S_S_S_S_S_S_S_S_S_S_S_S_S_S_S_S_S_S_S_S_S_S_S_S_S_S_S_S_S_S_S_S_S_S_S_S_S_S_S_S_S_S_S_S_S_S_S_S_S_S_S_S_S_S_S_S_S_S_S_S_S_S_S_S_S_S_S_S_S_S_S_S_S_S_S_S_S_S_S_S_S_S_S_S_S_S_S_S_S_S_S_S_S_S_S_S_S_S_S_S_S_S_S_S_S_S_S_S_S_S_S_S_S_S_S_S_S_S_S_S_S_S_S_S_S_S_S_S_S_S_S_S_S_S_S_S_S_S_S_S_S_S_S_S_S_S_S_S_S_S_S_S_S_S_S_S_S_S_S_S_S_S_S_S_S_S_S_S_S_S__param_103];
	ld.param.u64 	%rd105, [_Z4racePiS_S_S_S_S_S_S_S_S_S_S_S_S_S_S_S_S_S_S_S_S_S_S_S_S_S_S_S_S_S_S_S_S_S_S_S_S_S_S_S_S_S_S_S_S_S_S_S_S_S_S_S_S_S_S_S_S_S_S_S_S_S_S_S_S_S_S_S_S_S_S_S_S_S_S_S_S_S_S_S_S_S_S_S_S_S_S_S_S_S_S_S_S_S_S_S_S_S_S_S_S_S_S_S_S_S_S_S_S_S_S_S_S_S_S_S_S_S_S_S_S_S_S_S_S_S_S_S_S_S_S_S_S_S_S_S_S_S_S_S_S_S_S_S_S_S_S_S_S_S_S_S_S_S_S_S_S_S_S_S_S_S_S_S_S_S_S_S_S_S_S_S_S_S_S_S_S_S_S_S_S_S_S_S_S_S_S_S_S_S_S_S_S_S_S_S_S_S_S_S_S_S_S_S_S_S_S_S_S_S_S_S_S_S_S_S_S_S_S_S_S_S_S_S_S_S_S_S_S_S_S_S_S_S_S_S_S_S_S_S_S_S_S_S_S_S_S_S_S_S_S_S_S_S_S_S_S_S_S_S_S_S_S_S_S_S_S_S_S_S_S_S_S_S_S_S_S_S_S_S_S_S_S_S_S_S_S_S_S_S_S_S_S_S_S_S_S_S_S_S_S_S_S_S_S_S_S_S_S_S_S_S_S_S_S_S_S_S_S_S_S_S_S_S_S_S_S_S_S_S_S_S_S_S_S_S_S_S_S_S_S_S_S_S_S_S_S_S_S_S_S_S_S_S_S_S_S_S_S_S_S_S_S_S_S_S_S_S_S_S_S_S_S_S_S_S_S_S_S_S_S_S_S_S_S_S_S_S_S_S_S_S_S_S_S_S_S_S_S_S_S_S_S_S_S_S_S_S_S_S_S_S_S_S_S_S_S_S_S_S_S_S_S_S_S_S_S_S_S_S_S_S_S_S_S_S_S_S_S_S_S_S_S_S_S_S_S_S_S_S_S_S_S_S_S_S_S_S_S_S_S_S_S_S_S_S_S_S_S_S_S_S_S_S_S_S_S_S_S_S_S_S_S_S_S_S_S_S_S_S_S_S_S_S_S_S_S_S_S_S_S_S_S_S_S_S_S_S_S_S_S__param_104];
	ld.param.u64 	%rd106, [_Z4racePiS_S_S_S_S_S_S_S_S_S_S_S_S_S_S_S_S_S_S_S_S_S_S_S_S_S_S_S_S_S_S_S_S_S_S_S_S_S_S_S_S_S_S_S_S_S_S_S_S_S_S_S_S_S_S_S_S_S_S_S_S_S_S_S_S_S_S_S_S_S_S_S_S_S_S_S_S_S_S_S_S_S_S_S_S_S_S_S_S_S_S_S_S_S_S_S_S_S_S_S_S_S_S_S_S_S_S_S_S_S_S_S_S_S_S_S_S_S_S_S_S_S_S_S_S_S_S_S_S_S_S_S_S_S_S_S_S_S_S_S_S_S_S_S_S_S_S_S_S_S_S_S_S_S_S_S_S_S_S_S_S_S_S_S_S_S_S_S_S_S_S_S_S_S_S_S_S_S_S_S_S_S_S_S_S_S_S_S_S_S_S_S_S_S_S_S_S_S_S_S_S_S_S_S_S_S_S_S_S_S_S_S_S_S_S_S_S_S_S_S_S_S_S_S_S_S_S_S_S_S_S_S_S_S_S_S_S_S_S_S_S_S_S_S_S_S_S_S_S_S_S_S_S_S_S_S_S_S_S_S_S_S_S_S_S_S_S_S_S_S_S_S_S_S_S_S_S_S_S_S_S_S_S_S_S_S_S_S_S_S_S_S_S_S_S_S_S_S_S_S_S_S_S_S_S_S_S_S_S_S_S_S_S_S_S_S_S_S_S_S_S_S_S_S_S_S_S_S_S_S_S_S_S_S_S_S_S_S_S_S_S_S_S_S_S_S_S_S_S_S_S_S_S_S_S_S_S_S_S_S_S_S_S_S_S_S_S_S_S_S_S_S_S_S_S_S_S_S_S_S_S_S_S_S_S_S_S_S_S_S_S_S_S_S_S_S_S_S_S_S_S_S_S_S_S_S_S_S_S_S_S_S_S_S_S_S_S_S_S_S_S_S_S_S_S_S_S_S_S_S_S_S_S_S_S_S_S_S_S_S_S_S_S_S_S_S_S_S_S_S_S_S_S_S_S_S_S_S_S_S_S_S_S_S_S_S_S_S_S_S_S_S_S_S_S_S_S_S_S_S_S_S_S_S_S_S_S_S_S_S_S_S_S_S_S_S_S_S_S_S_S_S_S_S_S_S_S_S_S_S_S__param_105];
	ld.param.u64 	%rd107, [_Z4racePiS_S_S_S_S_S_S_S_S_S_S_S_S_S_S_S_S_S_S_S_S_S_S_S_S_S_S_S_S_S_S_S_S_S_S_S_S_S_S_S_S_S_S_S_S_S_S_S_S_S_S_S_S_S_S_S_S_S_S_S_S_S_S_S_S_S_S_S_S_S_S_S_S_S_S_S_S_S_S_S_S_S_S_S_S_S_S_S_S_S_S_S_S_S_S_S_S_S_S_S_S_S_S_S_S_S_S_S_S_S_S_S_S_S_S_S_S_S_S_S_S_S_S_S_S_S_S_S_S_S_S_S_S_S_S_S_S_S_S_S_S_S_S_S_S_S_S_S_S_S_S_S_S_S_S_S_S_S_S_S_S_S_S_S_S_S_S_S_S_S_S_S_S_S_S_S_S_S_S_S_S_S_S_S_S_S_S_S_S_S_S_S_S_S_S_S_S_S_S_S_S_S_S_S_S_S_S_S_S_S_S_S_S_S_S_S_S_S_S_S_S_S_S_S_S_S_S_S_S_S_S_S_S_S_S_S_S_S_S_S_S_S_S_S_S_S_S_S_S_S_S_S_S_S_S_S_S_S_S_S_S_S_S_S_S_S_S_S_S_S_S_S_S_S_S_S_S_S_S_S_S_S_S_S_S_S_S_S_S_S_S_S_S_S_S_S_S_S_S_S_S_S_S_S_S_S_S_S_S_S_S_S_S_S_S_S_S_S_S_S_S_S_S_S_S_S_S_S_S_S_S_S_S_S_S_S_S_S_S_S_S_S_S_S_S_S_S_S_S_S_S_S_S_S_S_S_S_S_S_S_S_S_S_S_S_S_S_S_S_S_S_S_S_S_S_S_S_S_S_S_S_S_S_S_S_S_S_S_S_S_S_S_S_S_S_S_S_S_S_S_S_S_S_S_S_S_S_S_S_S_S_S_S_S_S_S_S_S_S_S_S_S_S_S_S_S_S_S_S_S_S_S_S_S_S_S_S_S_S_S_S_S_S_S_S_S_S_S_S_S_S_S_S_S_S_S_S_S_S_S_S_S_S_S_S_S_S_S_S_S_S_S_S_S_S_S_S_S_S_S_S_S_S_S_S_S_S_S_S_S_S_S_S_S_S_S_S_S_S_S_S_S_S_S_S_S_S_S_S_S_S__param_106];
	ld.param.u64 	%rd108, [_Z4racePiS_S_S_S_S_S_S_S_S_S_S_S_S_S_S_S_S_S_S_S_S_S_S_S_S_S_S_S_S_S_S_S_S_S_S_S_S_S_S_S_S_S_S_S_S_S_S_S_S_S_S_S_S_S_S_S_S_S_S_S_S_S_S_S_S_S_S_S_S_S_S_S_S_S_S_S_S_S_S_S_S_S_S_S_S_S_S_S_S_S_S_S_S_S_S_S_S_S_S_S_S_S_S_S_S_S_S_S_S_S_S_S_S_S_S_S_S_S_S_S_S_S_S_S_S_S_S_S_S_S_S_S_S_S_S_S_S_S_S_S_S_S_S_S_S_S_S_S_S_S_S_S_S_S_S_S_S_S_S_S_S_S_S_S_S_S_S_S_S_S_S_S_S_S_S_S_S_S_S_S_S_S_S_S_S_S_S_S_S_S_S_S_S_S_S_S_S_S_S_S_S_S_S_S_S_S_S_S_S_S_S_S_S_S_S_S_S_S_S_S_S_S_S_S_S_S_S_S_S_S_S_S_S_S_S_S_S_S_S_S_S_S_S_S_S_S_S_S_S_S_S_S_S_S_S_S_S_S_S_S_S_S_S_S_S_S_S_S_S_S_S_S_S_S_S_S_S_S_S_S_S_S_S_S_S_S_S_S_S_S_S_S_S_S_S_S_S_S_S_S_S_S_S_S_S_S_S_S_S_S_S_S_S_S_S_S_S_S_S_S_S_S_S_S_S_S_S_S_S_S_S_S_S_S_S_S_S_S_S_S_S_S_S_S_S_S_S_S_S_S_S_S_S_S_S_S_S_S_S_S_S_S_S_S_S_S_S_S_S_S_S_S_S_S_S_S_S_S_S_S_S_S_S_S_S_S_S_S_S_S_S_S_S_S_S_S_S_S_S_S_S_S_S_S_S_S_S_S_S_S_S_S_S_S_S_S_S_S_S_S_S_S_S_S_S_S_S_S_S_S_S_S_S_S_S_S_S_S_S_S_S_S_S_S_S_S_S_S_S_S_S_S_S_S_S_S_S_S_S_S_S_S_S_S_S_S_S_S_S_S_S_S_S_S_S_S_S_S_S_S_S_S_S_S_S_S_S_S_S_S_S_S_S_S_S_S_S_S_S_S_S_S_S_S_S_S_S_S_S_S_S__param_107];
	ld.param.u64 	%rd109, [_Z4racePiS_S_S_S_S_S_S_S_S_S_S_S_S_S_S_S_S_S_S_S_S_S_S_S_S_S_S_S_S_S_S_S_S_S_S_S_S_S_S_S_S_S_S_S_S_S_S_S_S_S_S_S_S_S_S_S_S_S_S_S_S_S_S_S_S_S_S_S_S_S_S_S_S_S_S_S_S_S_S_S_S_S_S_S_S_S_S_S_S_S_S_S_S_S_S_S_S_S_S_S_S_S_S_S_S_S_S_S_S_S_S_S_S_S_S_S_S_S_S_S_S_S_S_S_S_S_S_S_S_S_S_S_S_S_S_S_S_S_S_S_S_S_S_S_S_S_S_S_S_S_S_S_S_S_S_S_S_S_S_S_S_S_S_S_S_S_S_S_S_S_S_S_S_S_S_S_S_S_S_S_S_S_S_S_S_S_S_S_S_S_S_S_S_S_S_S_S_S_S_S_S_S_S_S_S_S_S_S_S_S_S_S_S_S_S_S_S_S_S_S_S_S_S_S_S_S_S_S_S_S_S_S_S_S_S_S_S_S_S_S_S_S_S_S_S_S_S_S_S_S_S_S_S_S_S_S_S_S_S_S_S_S_S_S_S_S_S_S_S_S_S_S_S_S_S_S_S_S_S_S_S_S_S_S_S_S_S_S_S_S_S_S_S_S_S_S_S_S_S_S_S_S_S_S_S_S_S_S_S_S_S_S_S_S_S_S_S_S_S_S_S_S_S_S_S_S_S_S_S_S_S_S_S_S_S_S_S_S_S_S_S_S_S_S_S_S_S_S_S_S_S_S_S_S_S_S_S_S_S_S_S_S_S_S_S_S_S_S_S_S_S_S_S_S_S_S_S_S_S_S_S_S_S_S_S_S_S_S_S_S_S_S_S_S_S_S_S_S_S_S_S_S_S_S_S_S_S_S_S_S_S_S_S_S_S_S_S_S_S_S_S_S_S_S_S_S_S_S_S_S_S_S_S_S_S_S_S_S_S_S_S_S_S_S_S_S_S_S_S_S_S_S_S_S_S_S_S_S_S_S_S_S_S_S_S_S_S_S_S_S_S_S_S_S_S_S_S_S_S_S_S_S_S_S_S_S_S_S_S_S_S_S_S_S_S_S_S_S_S_S_S_S_S_S_S_S_S_S_S_S_S__param_108];
	ld.param.u64 	%rd110, [_Z4racePiS_S_S_S_S_S_S_S_S_S_S_S_S_S_S_S_S_S_S_S_S_S_S_S_S_S_S_S_S_S_S_S_S_S_S_S_S_S_S_S_S_S_S_S_S_S_S_S_S_S_S_S_S_S_S_S_S_S_S_S_S_S_S_S_S_S_S_S_S_S_S_S_S_S_S_S_S_S_S_S_S_S_S_S_S_S_S_S_S_S_S_S_S_S_S_S_S_S_S_S_S_S_S_S_S_S_S_S_S_S_S_S_S_S_S_S_S_S_S_S_S_S_S_S_S_S_S_S_S_S_S_S_S_S_S_S_S_S_S_S_S_S_S_S_S_S_S_S_S_S_S_S_S_S_S_S_S_S_S_S_S_S_S_S_S_S_S_S_S_S_S_S_S_S_S_S_S_S_S_S_S_S_S_S_S_S_S_S_S_S_S_S_S_S_S_S_S_S_S_S_S_S_S_S_S_S_S_S_S_S_S_S_S_S_S_S_S_S_S_S_S_S_S_S_S_S_S_S_S_S_S_S_S_S_S_S_S_S_S_S_S_S_S_S_S_S_S_S_S_S_S_S_S_S_S_S_S_S_S_S_S_S_S_S_S_S_S_S_S_S_S_S_S_S_S_S_S_S_S_S_S_S_S_S_S_S_S_S_S_S_S_S_S_S_S_S_S_S_S_S_S_S_S_S_S_S_S_S_S_S_S_S_S_S_S_S_S_S_S_S_S_S_S_S_S_S_S_S_S_S_S_S_S_S_S_S_S_S_S_S_S_S_S_S_S_S_S_S_S_S_S_S_S_S_S_S_S_S_S_S_S_S_S_S_S_S_S_S_S_S_S_S_S_S_S_S_S_S_S_S_S_S_S_S_S_S_S_S_S_S_S_S_S_S_S_S_S_S_S_S_S_S_S_S_S_S_S_S_S_S_S_S_S_S_S_S_S_S_S_S_S_S_S_S_S_S_S_S_S_S_S_S_S_S_S_S_S_S_S_S_S_S_S_S_S_S_S_S_S_S_S_S_S_S_S_S_S_S_S_S_S_S_S_S_S_S_S_S_S_S_S_S_S_S_S_S_S_S_S_S_S_S_S_S_S_S_S_S_S_S_S_S_S_S_S_S_S_S_S_S_S_S_S_S_S_S_S_S_S_S_S__param_109];
	ld.param.u64 	%rd111, [_Z4racePiS_S_S_S_S_S_S_S_S_S_S_S_S_S_S_S_S_S_S_S_S_S_S_S_S_S_S_S_S_S_S_S_S_S_S_S_S_S_S_S_S_S_S_S_S_S_S_S_S_S_S_S_S_S_S_S_S_S_S_S_S_S_S_S_S_S_S_S_S_S_S_S_S_S_S_S_S_S_S_S_S_S_S_S_S_S_S_S_S_S_S_S_S_S_S_S_S_S_S_S_S_S_S_S_S_S_S_S_S_S_S_S_S_S_S_S_S_S_S_S_S_S_S_S_S_S_S_S_S_S_S_S_S_S_S_S_S_S_S_S_S_S_S_S_S_S_S_S_S_S_S_S_S_S_S_S_S_S_S_S_S_S_S_S_S_S_S_S_S_S_S_S_S_S_S_S_S_S_S_S_S_S_S_S_S_S_S_S_S_S_S_S_S_S_S_S_S_S_S_S_S_S_S_S_S_S_S_S_S_S_S_S_S_S_S_S_S_S_S_S_S_S_S_S_S_S_S_S_S_S_S_S_S_S_S_S_S_S_S_S_S_S_S_S_S_S_S_S_S_S_S_S_S_S_S_S_S_S_S_S_S_S_S_S_S_S_S_S_S_S_S_S_S_S_S_S_S_S_S_S_S_S_S_S_S_S_S_S_S_S_S_S_S_S_S_S_S_S_S_S_S_S_S_S_S_S_S_S_S_S_S_S_S_S_S_S_S_S_S_S_S_S_S_S_S_S_S_S_S_S_S_S_S_S_S_S_S_S_S_S_S_S_S_S_S_S_S_S_S_S_S_S_S_S_S_S_S_S_S_S_S_S_S_S_S_S_S_S_S_S_S_S_S_S_S_S_S_S_S_S_S_S_S_S_S_S_S_S_S_S_S_S_S_S_S_S_S_S_S_S_S_S_S_S_S_S_S_S_S_S_S_S_S_S_S_S_S_S_S_S_S_S_S_S_S_S_S_S_S_S_S_S_S_S_S_S_S_S_S_S_S_S_S_S_S_S_S_S_S_S_S_S_S_S_S_S_S_S_S_S_S_S_S_S_S_S_S_S_S_S_S_S_S_S_S_S_S_S_S_S_S_S_S_S_S_S_S_S_S_S_S_S_S_S_S_S_S_S_S_S_S_S_S_S_S_S_S_S_S_S_S__param_110];
	ld.param.u64 	%rd112, [_Z4racePiS_S_S_S_S_S_S_S_S_S_S_S_S_S_S_S_S_S_S_S_S_S_S_S_S_S_S_S_S_S_S_S_S_S_S_S_S_S_S_S_S_S_S_S_S_S_S_S_S_S_S_S_S_S_S_S_S_S_S_S_S_S_S_S_S_S_S_S_S_S_S_S_S_S_S_S_S_S_S_S_S_S_S_S_S_S_S_S_S_S_S_S_S_S_S_S_S_S_S_S_S_S_S_S_S_S_S_S_S_S_S_S_S_S_S_S_S_S_S_S_S_S_S_S_S_S_S_S_S_S_S_S_S_S_S_S_S_S_S_S_S_S_S_S_S_S_S_S_S_S_S_S_S_S_S_S_S_S_S_S_S_S_S_S_S_S_S_S_S_S_S_S_S_S_S_S_S_S_S_S_S_S_S_S_S_S_S_S_S_S_S_S_S_S_S_S_S_S_S_S_S_S_S_S_S_S_S_S_S_S_S_S_S_S_S_S_S_S_S_S_S_S_S_S_S_S_S_S_S_S_S_S_S_S_S_S_S_S_S_S_S_S_S_S_S_S_S_S_S_S_S_S_S_S_S_S_S_S_S_S_S_S_S_S_S_S_S_S_S_S_S_S_S_S_S_S_S_S_S_S_S_S_S_S_S_S_S_S_S_S_S_S_S_S_S_S_S_S_S_S_S_S_S_S_S_S_S_S_S_S_S_S_S_S_S_S_S_S_S_S_S_S_S_S_S_S_S_S_S_S_S_S_S_S_S_S_S_S_S_S_S_S_S_S_S_S_S_S_S_S_S_S_S_S_S_S_S_S_S_S_S_S_S_S_S_S_S_S_S_S_S_S_S_S_S_S_S_S_S_S_S_S_S_S_S_S_S_S_S_S_S_S_S_S_S_S_S_S_S_S_S_S_S_S_S_S_S_S_S_S_S_S_S_S_S_S_S_S_S_S_S_S_S_S_S_S_S_S_S_S_S_S_S_S_S_S_S_S_S_S_S_S_S_S_S_S_S_S_S_S_S_S_S_S_S_S_S_S_S_S_S_S_S_S_S_S_S_S_S_S_S_S_S_S_S_S_S_S_S_S_S_S_S_S_S_S_S_S_S_S_S_S_S_S_S_S_S_S_S_S_S_S_S_S_S_S_S_S_S_S_S__param_111];
	ld.param.u64 	%rd113, [_Z4racePiS_S_S_S_S_S_S_S_S_S_S_S_S_S_S_S_S_S_S_S_S_S_S_S_S_S_S_S_S_S_S_S_S_S_S_S_S_S_S_S_S_S_S_S_S_S_S_S_S_S_S_S_S_S_S_S_S_S_S_S_S_S_S_S_S_S_S_S_S_S_S_S_S_S_S_S_S_S_S_S_S_S_S_S_S_S_S_S_S_S_S_S_S_S_S_S_S_S_S_S_S_S_S_S_S_S_S_S_S_S_S_S_S_S_S_S_S_S_S_S_S_S_S_S_S_S_S_S_S_S_S_S_S_S_S_S_S_S_S_S_S_S_S_S_S_S_S_S_S_S_S_S_S_S_S_S_S_S_S_S_S_S_S_S_S_S_S_S_S_S_S_S_S_S_S_S_S_S_S_S_S_S_S_S_S_S_S_S_S_S_S_S_S_S_S_S_S_S_S_S_S_S_S_S_S_S_S_S_S_S_S_S_S_S_S_S_S_S_S_S_S_S_S_S_S_S_S_S_S_S_S_S_S_S_S_S_S_S_S_S_S_S_S_S_S_S_S_S_S_S_S_S_S_S_S_S_S_S_S_S_S_S_S_S_S_S_S_S_S_S_S_S_S_S_S_S_S_S_S_S_S_S_S_S_S_S_S_S_S_S_S_S_S_S_S_S_S_S_S_S_S_S_S_S_S_S_S_S_S_S_S_S_S_S_S_S_S_S_S_S_S_S_S_S_S_S_S_S_S_S_S_S_S_S_S_S_S_S_S_S_S_S_S_S_S_S_S_S_S_S_S_S_S_S_S_S_S_S_S_S_S_S_S_S_S_S_S_S_S_S_S_S_S_S_S_S_S_S_S_S_S_S_S_S_S_S_S_S_S_S_S_S_S_S_S_S_S_S_S_S_S_S_S_S_S_S_S_S_S_S_S_S_S_S_S_S_S_S_S_S_S_S_S_S_S_S_S_S_S_S_S_S_S_S_S_S_S_S_S_S_S_S_S_S_S_S_S_S_S_S_S_S_S_S_S_S_S_S_S_S_S_S_S_S_S_S_S_S_S_S_S_S_S_S_S_S_S_S_S_S_S_S_S_S_S_S_S_S_S_S_S_S_S_S_S_S_S_S_S_S_S_S_S_S_S_S_S_S_S_S_S__param_112];
	ld.param.u64 	%rd114, [_Z4racePiS_S_S_S_S_S_S_S_S_S_S_S_S_S_S_S_S_S_S_S_S_S_S_S_S_S_S_S_S_S_S_S_S_S_S_S_S_S_S_S_S_S_S_S_S_S_S_S_S_S_S_S_S_S_S_S_S_S_S_S_S_S_S_S_S_S_S_S_S_S_S_S_S_S_S_S_S_S_S_S_S_S_S_S_S_S_S_S_S_S_S_S_S_S_S_S_S_S_S_S_S_S_S_S_S_S_S_S_S_S_S_S_S_S_S_S_S_S_S_S_S_S_S_S_S_S_S_S_S_S_S_S_S_S_S_S_S_S_S_S_S_S_S_S_S_S_S_S_S_S_S_S_S_S_S_S_S_S_S_S_S_S_S_S_S_S_S_S_S_S_S_S_S_S_S_S_S_S_S_S_S_S_S_S_S_S_S_S_S_S_S_S_S_S_S_S_S_S_S_S_S_S_S_S_S_S_S_S_S_S_S_S_S_S_S_S_S_S_S_S_S_S_S_S_S_S_S_S_S_S_S_S_S_S_S_S_S_S_S_S_S_S_S_S_S_S_S_S_S_S_S_S_S_S_S_S_S_S_S_S_S_S_S_S_S_S_S_S_S_S_S_S_S_S_S_S_S_S_S_S_S_S_S_S_S_S_S_S_S_S_S_S_S_S_S_S_S_S_S_S_S_S_S_S_S_S_S_S_S_S_S_S_S_S_S_S_S_S_S_S_S_S_S_S_S_S_S_S_S_S_S_S_S_S_S_S_S_S_S_S_S_S_S_S_S_S_S_S_S_S_S_S_S_S_S_S_S_S_S_S_S_S_S_S_S_S_S_S_S_S_S_S_S_S_S_S_S_S_S_S_S_S_S_S_S_S_S_S_S_S_S_S_S_S_S_S_S_S_S_S_S_S_S_S_S_S_S_S_S_S_S_S_S_S_S_S_S_S_S_S_S_S_S_S_S_S_S_S_S_S_S_S_S_S_S_S_S_S_S_S_S_S_S_S_S_S_S_S_S_S_S_S_S_S_S_S_S_S_S_S_S_S_S_S_S_S_S_S_S_S_S_S_S_S_S_S_S_S_S_S_S_S_S_S_S_S_S_S_S_S_S_S_S_S_S_S_S_S_S_S_S_S_S_S_S_S_S_S_S_S_S__param_113];
	ld.param.u64 	%rd115, [_Z4racePiS_S_S_S_S_S_S_S_S_S_S_S_S_S_S_S_S_S_S_S_S_S_S_S_S_S_S_S_S_S_S_S_S_S_S_S_S_S_S_S_S_S_S_S_S_S_S_S_S_S_S_S_S_S_S_S_S_S_S_S_S_S_S_S_S_S_S_S_S_S_S_S_S_S_S_S_S_S_S_S_S_S_S_S_S_S_S_S_S_S_S_S_S_S_S_S_S_S_S_S_S_S_S_S_S_S_S_S_S_S_S_S_S_S_S_S_S_S_S_S_S_S_S_S_S_S_S_S_S_S_S_S_S_S_S_S_S_S_S_S_S_S_S_S_S_S_S_S_S_S_S_S_S_S_S_S_S_S_S_S_S_S_S_S_S_S_S_S_S_S_S_S_S_S_S_S_S_S_S_S_S_S_S_S_S_S_S_S_S_S_S_S_S_S_S_S_S_S_S_S_S_S_S_S_S_S_S_S_S_S_S_S_S_S_S_S_S_S_S_S_S_S_S_S_S_S_S_S_S_S_S_S_S_S_S_S_S_S_S_S_S_S_S_S_S_S_S_S_S_S_S_S_S_S_S_S_S_S_S_S_S_S_S_S_S_S_S_S_S_S_S_S_S_S_S_S_S_S_S_S_S_S_S_S_S_S_S_S_S_S_S_S_S_S_S_S_S_S_S_S_S_S_S_S_S_S_S_S_S_S_S_S_S_S_S_S_S_S_S_S_S_S_S_S_S_S_S_S_S_S_S_S_S_S_S_S_S_S_S_S_S_S_S_S_S_S_S_S_S_S_S_S_S_S_S_S_S_S_S_S_S_S_S_S_S_S_S_S_S_S_S_S_S_S_S_S_S_S_S_S_S_S_S_S_S_S_S_S_S_S_S_S_S_S_S_S_S_S_S_S_S_S_S_S_S_S_S_S_S_S_S_S_S_S_S_S_S_S_S_S_S_S_S_S_S_S_S_S_S_S_S_S_S_S_S_S_S_S_S_S_S_S_S_S_S_S_S_S_S_S_S_S_S_S_S_S_S_S_S_S_S_S_S_S_S_S_S_S_S_S_S_S_S_S_S_S_S_S_S_S_S_S_S_S_S_S_S_S_S_S_S_S_S_S_S_S_S_S_S_S_S_S_S_S_S_S_S_S_S_S_S__param_114];
	ld.param.u64 	%rd116, [_Z4racePiS_S_S_S_S_S_S_S_S_S_S_S_S_S_S_S_S_S_S_S_S_S_S_S_S_S_S_S_S_S_S_S_S_S_S_S_S_S_S_S_S_S_S_S_S_S_S_S_S_S_S_S_S_S_S_S_S_S_S_S_S_S_S_S_S_S_S_S_S_S_S_S_S_S_S_S_S_S_S_S_S_S_S_S_S_S_S_S_S_S_S_S_S_S_S_S_S_S_S_S_S_S_S_S_S_S_S_S_S_S_S_S_S_S_S_S_S_S_S_S_S_S_S_S_S_S_S_S_S_S_S_S_S_S_S_S_S_S_S_S_S_S_S_S_S_S_S_S_S_S_S_S_S_S_S_S_S_S_S_S_S_S_S_S_S_S_S_S_S_S_S_S_S_S_S_S_S_S_S_S_S_S_S_S_S_S_S_S_S_S_S_S_S_S_S_S_S_S_S_S_S_S_S_S_S_S_S_S_S_S_S_S_S_S_S_S_S_S_S_S_S_S_S_S_S_S_S_S_S_S_S_S_S_S_S_S_S_S_S_S_S_S_S_S_S_S_S_S_S_S_S_S_S_S_S_S_S_S_S_S_S_S_S_S_S_S_S_S_S_S_S_S_S_S_S_S_S_S_S_S_S_S_S_S_S_S_S_S_S_S_S_S_S_S_S_S_S_S_S_S_S_S_S_S_S_S_S_S_S_S_S_S_S_S_S_S_S_S_S_S_S_S_S_S_S_S_S_S_S_S_S_S_S_S_S_S_S_S_S_S_S_S_S_S_S_S_S_S_S_S_S_S_S_S_S_S_S_S_S_S_S_S_S_S_S_S_S_S_S_S_S_S_S_S_S_S_S_S_S_S_S_S_S_S_S_S_S_S_S_S_S_S_S_S_S_S_S_S_S_S_S_S_S_S_S_S_S_S_S_S_S_S_S_S_S_S_S_S_S_S_S_S_S_S_S_S_S_S_S_S_S_S_S_S_S_S_S_S_S_S_S_S_S_S_S_S_S_S_S_S_S_S_S_S_S_S_S_S_S_S_S_S_S_S_S_S_S_S_S_S_S_S_S_S_S_S_S_S_S_S_S_S_S_S_S_S_S_S_S_S_S_S_S_S_S_S_S_S_S_S_S_S_S_S_S_S_S_S_S_S_S__param_115];
	ld.param.u64 	%rd117, [_Z4racePiS_S_S_S_S_S_S_S_S_S_S_S_S_S_S_S_S_S_S_S_S_S_S_S_S_S_S_S_S_S_S_S_S_S_S_S_S_S_S_S_S_S_S_S_S_S_S_S_S_S_S_S_S_S_S_S_S_S_S_S_S_S_S_S_S_S_S_S_S_S_S_S_S_S_S_S_S_S_S_S_S_S_S_S_S_S_S_S_S_S_S_S_S_S_S_S_S_S_S_S_S_S_S_S_S_S_S_S_S_S_S_S_S_S_S_S_S_S_S_S_S_S_S_S_S_S_S_S_S_S_S_S_S_S_S_S_S_S_S_S_S_S_S_S_S_S_S_S_S_S_S_S_S_S_S_S_S_S_S_S_S_S_S_S_S_S_S_S_S_S_S_S_S_S_S_S_S_S_S_S_S_S_S_S_S_S_S_S_S_S_S_S_S_S_S_S_S_S_S_S_S_S_S_S_S_S_S_S_S_S_S_S_S_S_S_S_S_S_S_S_S_S_S_S_S_S_S_S_S_S_S_S_S_S_S_S_S_S_S_S_S_S_S_S_S_S_S_S_S_S_S_S_S_S_S_S_S_S_S_S_S_S_S_S_S_S_S_S_S_S_S_S_S_S_S_S_S_S_S_S_S_S_S_S_S_S_S_S_S_S_S_S_S_S_S_S_S_S_S_S_S_S_S_S_S_S_S_S_S_S_S_S_S_S_S_S_S_S_S_S_S_S_S_S_S_S_S_S_S_S_S_S_S_S_S_S_S_S_S_S_S_S_S_S_S_S_S_S_S_S_S_S_S_S_S_S_S_S_S_S_S_S_S_S_S_S_S_S_S_S_S_S_S_S_S_S_S_S_S_S_S_S_S_S_S_S_S_S_S_S_S_S_S_S_S_S_S_S_S_S_S_S_S_S_S_S_S_S_S_S_S_S_S_S_S_S_S_S_S_S_S_S_S_S_S_S_S_S_S_S_S_S_S_S_S_S_S_S_S_S_S_S_S_S_S_S_S_S_S_S_S_S_S_S_S_S_S_S_S_S_S_S_S_S_S_S_S_S_S_S_S_S_S_S_S_S_S_S_S_S_S_S_S_S_S_S_S_S_S_S_S_S_S_S_S_S_S_S_S_S_S_S_S_S_S_S_S_S_S_S_S__param_116];
	ld.param.u64 	%rd118, [_Z4racePiS_S_S_S_S_S_S_S_S_S_S_S_S_S_S_S_S_S_S_S_S_S_S_S_S_S_S_S_S_S_S_S_S_S_S_S_S_S_S_S_S_S_S_S_S_S_S_S_S_S_S_S_S_S_S_S_S_S_S_S_S_S_S_S_S_S_S_S_S_S_S_S_S_S_S_S_S_S_S_S_S_S_S_S_S_S_S_S_S_S_S_S_S_S_S_S_S_S_S_S_S_S_S_S_S_S_S_S_S_S_S_S_S_S_S_S_S_S_S_S_S_S_S_S_S_S_S_S_S_S_S_S_S_S_S_S_S_S_S_S_S_S_S_S_S_S_S_S_S_S_S_S_S_S_S_S_S_S_S_S_S_S_S_S_S_S_S_S_S_S_S_S_S_S_S_S_S_S_S_S_S_S_S_S_S_S_S_S_S_S_S_S_S_S_S_S_S_S_S_S_S_S_S_S_S_S_S_S_S_S_S_S_S_S_S_S_S_S_S_S_S_S_S_S_S_S_S_S_S_S_S_S_S_S_S_S_S_S_S_S_S_S_S_S_S_S_S_S_S_S_S_S_S_S_S_S_S_S_S_S_S_S_S_S_S_S_S_S_S_S_S_S_S_S_S_S_S_S_S_S_S_S_S_S_S_S_S_S_S_S_S_S_S_S_S_S_S_S_S_S_S_S_S_S_S_S_S_S_S_S_S_S_S_S_S_S_S_S_S_S_S_S_S_S_S_S_S_S_S_S_S_S_S_S_S_S_S_S_S_S_S_S_S_S_S_S_S_S_S_S_S_S_S_S_S_S_S_S_S_S_S_S_S_S_S_S_S_S_S_S_S_S_S_S_S_S_S_S_S_S_S_S_S_S_S_S_S_S_S_S_S_S_S_S_S_S_S_S_S_S_S_S_S_S_S_S_S_S_S_S_S_S_S_S_S_S_S_S_S_S_S_S_S_S_S_S_S_S_S_S_S_S_S_S_S_S_S_S_S_S_S_S_S_S_S_S_S_S_S_S_S_S_S_S_S_S_S_S_S_S_S_S_S_S_S_S_S_S_S_S_S_S_S_S_S_S_S_S_S_S_S_S_S_S_S_S_S_S_S_S_S_S_S_S_S_S_S_S_S_S_S_S_S_S_S_S_S_S_S_S_S__param_117];
	ld.param.u64 	%rd119, [_Z4racePiS_S_S_S_S_S_S_S_S_S_S_S_S_S_S_S_S_S_S_S_S_S_S_S_S_S_S_S_S_S_S_S_S_S_S_S_S_S_S_S_S_S_S_S_S_S_S_S_S_S_S_S_S_S_S_S_S_S_S_S_S_S_S_S_S_S_S_S_S_S_S_S_S_S_S_S_S_S_S_S_S_S_S_S_S_S_S_S_S_S_S_S_S_S_S_S_S_S_S_S_S_S_S_S_S_S_S_S_S_S_S_S_S_S_S_S_S_S_S_S_S_S_S_S_S_S_S_S_S_S_S_S_S_S_S_S_S_S_S_S_S_S_S_S_S_S_S_S_S_S_S_S_S_S_S_S_S_S_S_S_S_S_S_S_S_S_S_S_S_S_S_S_S_S_S_S_S_S_S_S_S_S_S_S_S_S_S_S_S_S_S_S_S_S_S_S_S_S_S_S_S_S_S_S_S_S_S_S_S_S_S_S_S_S_S_S_S_S_S_S_S_S_S_S_S_S_S_S_S_S_S_S_S_S_S_S_S_S_S_S_S_S_S_S_S_S_S_S_S_S_S_S_S_S_S_S_S_S_S_S_S_S_S_S_S_S_S_S_S_S_S_S_S_S_S_S_S_S_S_S_S_S_S_S_S_S_S_S_S_S_S_S_S_S_S_S_S_S_S_S_S_S_S_S_S_S_S_S_S_S_S_S_S_S_S_S_S_S_S_S_S_S_S_S_S_S_S_S_S_S_S_S_S_S_S_S_S_S_S_S_S_S_S_S_S_S_S_S_S_S_S_S_S_S_S_S_S_S_S_S_S_S_S_S_S_S_S_S_S_S_S_S_S_S_S_S_S_S_S_S_S_S_S_S_S_S_S_S_S_S_S_S_S_S_S_S_S_S_S_S_S_S_S_S_S_S_S_S_S_S_S_S_S_S_S_S_S_S_S_S_S_S_S_S_S_S_S_S_S_S_S_S_S_S_S_S_S_S_S_S_S_S_S_S_S_S_S_S_S_S_S_S_S_S_S_S_S_S_S_S_S_S_S_S_S_S_S_S_S_S_S_S_S_S_S_S_S_S_S_S_S_S_S_S_S_S_S_S_S_S_S_S_S_S_S_S_S_S_S_S_S_S_S_S_S_S_S_S_S_S_S__param_118];
	ld.param.u64 	%rd120, [_Z4racePiS_S_S_S_S_S_S_S_S_S_S_S_S_S_S_S_S_S_S_S_S_S_S_S_S_S_S_S_S_S_S_S_S_S_S_S_S_S_S_S_S_S_S_S_S_S_S_S_S_S_S_S_S_S_S_S_S_S_S_S_S_S_S_S_S_S_S_S_S_S_S_S_S_S_S_S_S_S_S_S_S_S_S_S_S_S_S_S_S_S_S_S_S_S_S_S_S_S_S_S_S_S_S_S_S_S_S_S_S_S_S_S_S_S_S_S_S_S_S_S_S_S_S_S_S_S_S_S_S_S_S_S_S_S_S_S_S_S_S_S_S_S_S_S_S_S_S_S_S_S_S_S_S_S_S_S_S_S_S_S_S_S_S_S_S_S_S_S_S_S_S_S_S_S_S_S_S_S_S_S_S_S_S_S_S_S_S_S_S_S_S_S_S_S_S_S_S_S_S_S_S_S_S_S_S_S_S_S_S_S_S_S_S_S_S_S_S_S_S_S_S_S_S_S_S_S_S_S_S_S_S_S_S_S_S_S_S_S_S_S_S_S_S_S_S_S_S_S_S_S_S_S_S_S_S_S_S_S_S_S_S_S_S_S_S_S_S_S_S_S_S_S_S_S_S_S_S_S_S_S_S_S_S_S_S_S_S_S_S_S_S_S_S_S_S_S_S_S_S_S_S_S_S_S_S_S_S_S_S_S_S_S_S_S_S_S_S_S_S_S_S_S_S_S_S_S_S_S_S_S_S_S_S_S_S_S_S_S_S_S_S_S_S_S_S_S_S_S_S_S_S_S_S_S_S_S_S_S_S_S_S_S_S_S_S_S_S_S_S_S_S_S_S_S_S_S_S_S_S_S_S_S_S_S_S_S_S_S_S_S_S_S_S_S_S_S_S_S_S_S_S_S_S_S_S_S_S_S_S_S_S_S_S_S_S_S_S_S_S_S_S_S_S_S_S_S_S_S_S_S_S_S_S_S_S_S_S_S_S_S_S_S_S_S_S_S_S_S_S_S_S_S_S_S_S_S_S_S_S_S_S_S_S_S_S_S_S_S_S_S_S_S_S_S_S_S_S_S_S_S_S_S_S_S_S_S_S_S_S_S_S_S_S_S_S_S_S_S_S_S_S_S_S_S_S_S_S_S_S_S_S__param_119];
	ld.param.u64 	%rd121, [_Z4racePiS_S_S_S_S_S_S_S_S_S_S_S_S_S_S_S_S_S_S_S_S_S_S_S_S_S_S_S_S_S_S_S_S_S_S_S_S_S_S_S_S_S_S_S_S_S_S_S_S_S_S_S_S_S_S_S_S_S_S_S_S_S_S_S_S_S_S_S_S_S_S_S_S_S_S_S_S_S_S_S_S_S_S_S_S_S_S_S_S_S_S_S_S_S_S_S_S_S_S_S_S_S_S_S_S_S_S_S_S_S_S_S_S_S_S_S_S_S_S_S_S_S_S_S_S_S_S_S_S_S_S_S_S_S_S_S_S_S_S_S_S_S_S_S_S_S_S_S_S_S_S_S_S_S_S_S_S_S_S_S_S_S_S_S_S_S_S_S_S_S_S_S_S_S_S_S_S_S_S_S_S_S_S_S_S_S_S_S_S_S_S_S_S_S_S_S_S_S_S_S_S_S_S_S_S_S_S_S_S_S_S_S_S_S_S_S_S_S_S_S_S_S_S_S_S_S_S_S_S_S_S_S_S_S_S_S_S_S_S_S_S_S_S_S_S_S_S_S_S_S_S_S_S_S_S_S_S_S_S_S_S_S_S_S_S_S_S_S_S_S_S_S_S_S_S_S_S_S_S_S_S_S_S_S_S_S_S_S_S_S_S_S_S_S_S_S_S_S_S_S_S_S_S_S_S_S_S_S_S_S_S_S_S_S_S_S_S_S_S_S_S_S_S_S_S_S_S_S_S_S_S_S_S_S_S_S_S_S_S_S_S_S_S_S_S_S_S_S_S_S_S_S_S_S_S_S_S_S_S_S_S_S_S_S_S_S_S_S_S_S_S_S_S_S_S_S_S_S_S_S_S_S_S_S_S_S_S_S_S_S_S_S_S_S_S_S_S_S_S_S_S_S_S_S_S_S_S_S_S_S_S_S_S_S_S_S_S_S_S_S_S_S_S_S_S_S_S_S_S_S_S_S_S_S_S_S_S_S_S_S_S_S_S_S_S_S_S_S_S_S_S_S_S_S_S_S_S_S_S_S_S_S_S_S_S_S_S_S_S_S_S_S_S_S_S_S_S_S_S_S_S_S_S_S_S_S_S_S_S_S_S_S_S_S_S_S_S_S_S_S_S_S_S_S_S_S_S_S_S_S_S__param_120];
	ld.param.u64 	%rd122, [_Z4racePiS_S_S_S_S_S_S_S_S_S_S_S_S_S_S_S_S_S_S_S_S_S_S_S_S_S_S_S_S_S_S_S_S_S_S_S_S_S_S_S_S_S_S_S_S_S_S_S_S_S_S_S_S_S_S_S_S_S_S_S_S_S_S_S_S_S_S_S_S_S_S_S_S_S_S_S_S_S_S_S_S_S_S_S_S_S_S_S_S_S_S_S_S_S_S_S_S_S_S_S_S_S_S_S_S_S_S_S_S_S_S_S_S_S_S_S_S_S_S_S_S_S_S_S_S_S_S_S_S_S_S_S_S_S_S_S_S_S_S_S_S_S_S_S_S_S_S_S_S_S_S_S_S_S_S_S_S_S_S_S_S_S_S_S_S_S_S_S_S_S_S_S_S_S_S_S_S_S_S_S_S_S_S_S_S_S_S_S_S_S_S_S_S_S_S_S_S_S_S_S_S_S_S_S_S_S_S_S_S_S_S_S_S_S_S_S_S_S_S_S_S_S_S_S_S_S_S_S_S_S_S_S_S_S_S_S_S_S_S_S_S_S_S_S_S_S_S_S_S_S_S_S_S_S_S_S_S_S_S_S_S_S_S_S_S_S_S_S_S_S_S_S_S_S_S_S_S_S_S_S_S_S_S_S_S_S_S_S_S_S_S_S_S_S_S_S_S_S_S_S_S_S_S_S_S_S_S_S_S_S_S_S_S_S_S_S_S_S_S_S_S_S_S_S_S_S_S_S_S_S_S_S_S_S_S_S_S_S_S_S_S_S_S_S_S_S_S_S_S_S_S_S_S_S_S_S_S_S_S_S_S_S_S_S_S_S_S_S_S_S_S_S_S_S_S_S_S_S_S_S_S_S_S_S_S_S_S_S_S_S_S_S_S_S_S_S_S_S_S_S_S_S_S_S_S_S_S_S_S_S_S_S_S_S_S_S_S_S_S_S_S_S_S_S_S_S_S_S_S_S_S_S_S_S_S_S_S_S_S_S_S_S_S_S_S_S_S_S_S_S_S_S_S_S_S_S_S_S_S_S_S_S_S_S_S_S_S_S_S_S_S_S_S_S_S_S_S_S_S_S_S_S_S_S_S_S_S_S_S_S_S_S_S_S_S_S_S_S_S_S_S_S_S_S_S_S_S_S_S_S_S__param_121];
	ld.param.u64 	%rd123, [_Z4racePiS_S_S_S_S_S_S_S_S_S_S_S_S_S_S_S_S_S_S_S_S_S_S_S_S_S_S_S_S_S_S_S_S_S_S_S_S_S_S_S_S_S_S_S_S_S_S_S_S_S_S_S_S_S_S_S_S_S_S_S_S_S_S_S_S_S_S_S_S_S_S_S_S_S_S_S_S_S_S_S_S_S_S_S_S_S_S_S_S_S_S_S_S_S_S_S_S_S_S_S_S_S_S_S_S_S_S_S_S_S_S_S_S_S_S_S_S_S_S_S_S_S_S_S_S_S_S_S_S_S_S_S_S_S_S_S_S_S_S_S_S_S_S_S_S_S_S_S_S_S_S_S_S_S_S_S_S_S_S_S_S_S_S_S_S_S_S_S_S_S_S_S_S_S_S_S_S_S_S_S_S_S_S_S_S_S_S_S_S_S_S_S_S_S_S_S_S_S_S_S_S_S_S_S_S_S_S_S_S_S_S_S_S_S_S_S_S_S_S_S_S_S_S_S_S_S_S_S_S_S_S_S_S_S_S_S_S_S_S_S_S_S_S_S_S_S_S_S_S_S_S_S_S_S_S_S_S_S_S_S_S_S_S_S_S_S_S_S_S_S_S_S_S_S_S_S_S_S_S_S_S_S_S_S_S_S_S_S_S_S_S_S_S_S_S_S_S_S_S_S_S_S_S_S_S_S_S_S_S_S_S_S_S_S_S_S_S_S_S_S_S_S_S_S_S_S_S_S_S_S_S_S_S_S_S_S_S_S_S_S_S_S_S_S_S_S_S_S_S_S_S_S_S_S_S_S_S_S_S_S_S_S_S_S_S_S_S_S_S_S_S_S_S_S_S_S_S_S_S_S_S_S_S_S_S_S_S_S_S_S_S_S_S_S_S_S_S_S_S_S_S_S_S_S_S_S_S_S_S_S_S_S_S_S_S_S_S_S_S_S_S_S_S_S_S_S_S_S_S_S_S_S_S_S_S_S_S_S_S_S_S_S_S_S_S_S_S_S_S_S_S_S_S_S_S_S_S_S_S_S_S_S_S_S_S_S_S_S_S_S_S_S_S_S_S_S_S_S_S_S_S_S_S_S_S_S_S_S_S_S_S_S_S_S_S_S_S_S_S_S_S_S_S_S_S_S_S_S_S_S_S__param_122];
	ld.param.u64 	%rd124, [_Z4racePiS_S_S_S_S_S_S_S_S_S_S_S_S_S_S_S_S_S_S_S_S_S_S_S_S_S_S_S_S_S_S_S_S_S_S_S_S_S_S_S_S_S_S_S_S_S_S_S_S_S_S_S_S_S_S_S_S_S_S_S_S_S_S_S_S_S_S_S_S_S_S_S_S_S_S_S_S_S_S_S_S_S_S_S_S_S_S_S_S_S_S_S_S_S_S_S_S_S_S_S_S_S_S_S_S_S_S_S_S_S_S_S_S_S_S_S_S_S_S_S_S_S_S_S_S_S_S_S_S_S_S_S_S_S_S_S_S_S_S_S_S_S_S_S_S_S_S_S_S_S_S_S_S_S_S_S_S_S_S_S_S_S_S_S_S_S_S_S_S_S_S_S_S_S_S_S_S_S_S_S_S_S_S_S_S_S_S_S_S_S_S_S_S_S_S_S_S_S_S_S_S_S_S_S_S_S_S_S_S_S_S_S_S_S_S_S_S_S_S_S_S_S_S_S_S_S_S_S_S_S_S_S_S_S_S_S_S_S_S_S_S_S_S_S_S_S_S_S_S_S_S_S_S_S_S_S_S_S_S_S_S_S_S_S_S_S_S_S_S_S_S_S_S_S_S_S_S_S_S_S_S_S_S_S_S_S_S_S_S_S_S_S_S_S_S_S_S_S_S_S_S_S_S_S_S_S_S_S_S_S_S_S_S_S_S_S_S_S_S_S_S_S_S_S_S_S_S_S_S_S_S_S_S_S_S_S_S_S_S_S_S_S_S_S_S_S_S_S_S_S_S_S_S_S_S_S_S_S_S_S_S_S_S_S_S_S_S_S_S_S_S_S_S_S_S_S_S_S_S_S_S_S_S_S_S_S_S_S_S_S_S_S_S_S_S_S_S_S_S_S_S_S_S_S_S_S_S_S_S_S_S_S_S_S_S_S_S_S_S_S_S_S_S_S_S_S_S_S_S_S_S_S_S_S_S_S_S_S_S_S_S_S_S_S_S_S_S_S_S_S_S_S_S_S_S_S_S_S_S_S_S_S_S_S_S_S_S_S_S_S_S_S_S_S_S_S_S_S_S_S_S_S_S_S_S_S_S_S_S_S_S_S_S_S_S_S_S_S_S_S_S_S_S_S_S_S_S_S_S_S_S__param_123];
	ld.param.u64 	%rd125, [_Z4racePiS_S_S_S_S_S_S_S_S_S_S_S_S_S_S_S_S_S_S_S_S_S_S_S_S_S_S_S_S_S_S_S_S_S_S_S_S_S_S_S_S_S_S_S_S_S_S_S_S_S_S_S_S_S_S_S_S_S_S_S_S_S_S_S_S_S_S_S_S_S_S_S_S_S_S_S_S_S_S_S_S_S_S_S_S_S_S_S_S_S_S_S_S_S_S_S_S_S_S_S_S_S_S_S_S_S_S_S_S_S_S_S_S_S_S_S_S_S_S_S_S_S_S_S_S_S_S_S_S_S_S_S_S_S_S_S_S_S_S_S_S_S_S_S_S_S_S_S_S_S_S_S_S_S_S_S_S_S_S_S_S_S_S_S_S_S_S_S_S_S_S_S_S_S_S_S_S_S_S_S_S_S_S_S_S_S_S_S_S_S_S_S_S_S_S_S_S_S_S_S_S_S_S_S_S_S_S_S_S_S_S_S_S_S_S_S_S_S_S_S_S_S_S_S_S_S_S_S_S_S_S_S_S_S_S_S_S_S_S_S_S_S_S_S_S_S_S_S_S_S_S_S_S_S_S_S_S_S_S_S_S_S_S_S_S_S_S_S_S_S_S_S_S_S_S_S_S_S_S_S_S_S_S_S_S_S_S_S_S_S_S_S_S_S_S_S_S_S_S_S_S_S_S_S_S_S_S_S_S_S_S_S_S_S_S_S_S_S_S_S_S_S_S_S_S_S_S_S_S_S_S_S_S_S_S_S_S_S_S_S_S_S_S_S_S_S_S_S_S_S_S_S_S_S_S_S_S_S_S_S_S_S_S_S_S_S_S_S_S_S_S_S_S_S_S_S_S_S_S_S_S_S_S_S_S_S_S_S_S_S_S_S_S_S_S_S_S_S_S_S_S_S_S_S_S_S_S_S_S_S_S_S_S_S_S_S_S_S_S_S_S_S_S_S_S_S_S_S_S_S_S_S_S_S_S_S_S_S_S_S_S_S_S_S_S_S_S_S_S_S_S_S_S_S_S_S_S_S_S_S_S_S_S_S_S_S_S_S_S_S_S_S_S_S_S_S_S_S_S_S_S_S_S_S_S_S_S_S_S_S_S_S_S_S_S_S_S_S_S_S_S_S_S_S_S_S_S_S_S_S_S__param_124];
	ld.param.u64 	%rd126, [_Z4racePiS_S_S_S_S_S_S_S_S_S_S_S_S_S_S_S_S_S_S_S_S_S_S_S_S_S_S_S_S_S_S_S_S_S_S_S_S_S_S_S_S_S_S_S_S_S_S_S_S_S_S_S_S_S_S_S_S_S_S_S_S_S_S_S_S_S_S_S_S_S_S_S_S_S_S_S_S_S_S_S_S_S_S_S_S_S_S_S_S_S_S_S_S_S_S_S_S_S_S_S_S_S_S_S_S_S_S_S_S_S_S_S_S_S_S_S_S_S_S_S_S_S_S_S_S_S_S_S_S_S_S_S_S_S_S_S_S_S_S_S_S_S_S_S_S_S_S_S_S_S_S_S_S_S_S_S_S_S_S_S_S_S_S_S_S_S_S_S_S_S_S_S_S_S_S_S_S_S_S_S_S_S_S_S_S_S_S_S_S_S_S_S_S_S_S_S_S_S_S_S_S_S_S_S_S_S_S_S_S_S_S_S_S_S_S_S_S_S_S_S_S_S_S_S_S_S_S_S_S_S_S_S_S_S_S_S_S_S_S_S_S_S_S_S_S_S_S_S_S_S_S_S_S_S_S_S_S_S_S_S_S_S_S_S_S_S_S_S_S_S_S_S_S_S_S_S_S_S_S_S_S_S_S_S_S_S_S_S_S_S_S_S_S_S_S_S_S_S_S_S_S_S_S_S_S_S_S_S_S_S_S_S_S_S_S_S_S_S_S_S_S_S_S_S_S_S_S_S_S_S_S_S_S_S_S_S_S_S_S_S_S_S_S_S_S_S_S_S_S_S_S_S_S_S_S_S_S_S_S_S_S_S_S_S_S_S_S_S_S_S_S_S_S_S_S_S_S_S_S_S_S_S_S_S_S_S_S_S_S_S_S_S_S_S_S_S_S_S_S_S_S_S_S_S_S_S_S_S_S_S_S_S_S_S_S_S_S_S_S_S_S_S_S_S_S_S_S_S_S_S_S_S_S_S_S_S_S_S_S_S_S_S_S_S_S_S_S_S_S_S_S_S_S_S_S_S_S_S_S_S_S_S_S_S_S_S_S_S_S_S_S_S_S_S_S_S_S_S_S_S_S_S_S_S_S_S_S_S_S_S_S_S_S_S_S_S_S_S_S_S_S_S_S_S_S_S_S_S_S_S_S__param_125];
	ld.param.u64 	%rd127, [_Z4racePiS_S_S_S_S_S_S_S_S_S_S_S_S_S_S_S_S_S_S_S_S_S_S_S_S_S_S_S_S_S_S_S_S_S_S_S_S_S_S_S_S_S_S_S_S_S_S_S_S_S_S_S_S_S_S_S_S_S_S_S_S_S_S_S_S_S_S_S_S_S_S_S_S_S_S_S_S_S_S_S_S_S_S_S_S_S_S_S_S_S_S_S_S_S_S_S_S_S_S_S_S_S_S_S_S_S_S_S_S_S_S_S_S_S_S_S_S_S_S_S_S_S_S_S_S_S_S_S_S_S_S_S_S_S_S_S_S_S_S_S_S_S_S_S_S_S_S_S_S_S_S_S_S_S_S_S_S_S_S_S_S_S_S_S_S_S_S_S_S_S_S_S_S_S_S_S_S_S_S_S_S_S_S_S_S_S_S_S_S_S_S_S_S_S_S_S_S_S_S_S_S_S_S_S_S_S_S_S_S_S_S_S_S_S_S_S_S_S_S_S_S_S_S_S_S_S_S_S_S_S_S_S_S_S_S_S_S_S_S_S_S_S_S_S_S_S_S_S_S_S_S_S_S_S_S_S_S_S_S_S_S_S_S_S_S_S_S_S_S_S_S_S_S_S_S_S_S_S_S_S_S_S_S_S_S_S_S_S_S_S_S_S_S_S_S_S_S_S_S_S_S_S_S_S_S_S_S_S_S_S_S_S_S_S_S_S_S_S_S_S_S_S_S_S_S_S_S_S_S_S_S_S_S_S_S_S_S_S_S_S_S_S_S_S_S_S_S_S_S_S_S_S_S_S_S_S_S_S_S_S_S_S_S_S_S_S_S_S_S_S_S_S_S_S_S_S_S_S_S_S_S_S_S_S_S_S_S_S_S_S_S_S_S_S_S_S_S_S_S_S_S_S_S_S_S_S_S_S_S_S_S_S_S_S_S_S_S_S_S_S_S_S_S_S_S_S_S_S_S_S_S_S_S_S_S_S_S_S_S_S_S_S_S_S_S_S_S_S_S_S_S_S_S_S_S_S_S_S_S_S_S_S_S_S_S_S_S_S_S_S_S_S_S_S_S_S_S_S_S_S_S_S_S_S_S_S_S_S_S_S_S_S_S_S_S_S_S_S_S_S_S_S_S_S_S_S_S_S_S_S_S__param_126];
	ld.param.u64 	%rd128, [_Z4racePiS_S_S_S_S_S_S_S_S_S_S_S_S_S_S_S_S_S_S_S_S_S_S_S_S_S_S_S_S_S_S_S_S_S_S_S_S_S_S_S_S_S_S_S_S_S_S_S_S_S_S_S_S_S_S_S_S_S_S_S_S_S_S_S_S_S_S_S_S_S_S_S_S_S_S_S_S_S_S_S_S_S_S_S_S_S_S_S_S_S_S_S_S_S_S_S_S_S_S_S_S_S_S_S_S_S_S_S_S_S_S_S_S_S_S_S_S_S_S_S_S_S_S_S_S_S_S_S_S_S_S_S_S_S_S_S_S_S_S_S_S_S_S_S_S_S_S_S_S_S_S_S_S_S_S_S_S_S_S_S_S_S_S_S_S_S_S_S_S_S_S_S_S_S_S_S_S_S_S_S_S_S_S_S_S_S_S_S_S_S_S_S_S_S_S_S_S_S_S_S_S_S_S_S_S_S_S_S_S_S_S_S_S_S_S_S_S_S_S_S_S_S_S_S_S_S_S_S_S_S_S_S_S_S_S_S_S_S_S_S_S_S_S_S_S_S_S_S_S_S_S_S_S_S_S_S_S_S_S_S_S_S_S_S_S_S_S_S_S_S_S_S_S_S_S_S_S_S_S_S_S_S_S_S_S_S_S_S_S_S_S_S_S_S_S_S_S_S_S_S_S_S_S_S_S_S_S_S_S_S_S_S_S_S_S_S_S_S_S_S_S_S_S_S_S_S_S_S_S_S_S_S_S_S_S_S_S_S_S_S_S_S_S_S_S_S_S_S_S_S_S_S_S_S_S_S_S_S_S_S_S_S_S_S_S_S_S_S_S_S_S_S_S_S_S_S_S_S_S_S_S_S_S_S_S_S_S_S_S_S_S_S_S_S_S_S_S_S_S_S_S_S_S_S_S_S_S_S_S_S_S_S_S_S_S_S_S_S_S_S_S_S_S_S_S_S_S_S_S_S_S_S_S_S_S_S_S_S_S_S_S_S_S_S_S_S_S_S_S_S_S_S_S_S_S_S_S_S_S_S_S_S_S_S_S_S_S_S_S_S_S_S_S_S_S_S_S_S_S_S_S_S_S_S_S_S_S_S_S_S_S_S_S_S_S_S_S_S_S_S_S_S_S_S_S_S_S_S_S_S_S__param_127];
	ld.param.u64 	%rd129, [_Z4racePiS_S_S_S_S_S_S_S_S_S_S_S_S_S_S_S_S_S_S_S_S_S_S_S_S_S_S_S_S_S_S_S_S_S_S_S_S_S_S_S_S_S_S_S_S_S_S_S_S_S_S_S_S_S_S_S_S_S_S_S_S_S_S_S_S_S_S_S_S_S_S_S_S_S_S_S_S_S_S_S_S_S_S_S_S_S_S_S_S_S_S_S_S_S_S_S_S_S_S_S_S_S_S_S_S_S_S_S_S_S_S_S_S_S_S_S_S_S_S_S_S_S_S_S_S_S_S_S_S_S_S_S_S_S_S_S_S_S_S_S_S_S_S_S_S_S_S_S_S_S_S_S_S_S_S_S_S_S_S_S_S_S_S_S_S_S_S_S_S_S_S_S_S_S_S_S_S_S_S_S_S_S_S_S_S_S_S_S_S_S_S_S_S_S_S_S_S_S_S_S_S_S_S_S_S_S_S_S_S_S_S_S_S_S_S_S_S_S_S_S_S_S_S_S_S_S_S_S_S_S_S_S_S_S_S_S_S_S_S_S_S_S_S_S_S_S_S_S_S_S_S_S_S_S_S_S_S_S_S_S_S_S_S_S_S_S_S_S_S_S_S_S_S_S_S_S_S_S_S_S_S_S_S_S_S_S_S_S_S_S_S_S_S_S_S_S_S_S_S_S_S_S_S_S_S_S_S_S_S_S_S_S_S_S_S_S_S_S_S_S_S_S_S_S_S_S_S_S_S_S_S_S_S_S_S_S_S_S_S_S_S_S_S_S_S_S_S_S_S_S_S_S_S_S_S_S_S_S_S_S_S_S_S_S_S_S_S_S_S_S_S_S_S_S_S_S_S_S_S_S_S_S_S_S_S_S_S_S_S_S_S_S_S_S_S_S_S_S_S_S_S_S_S_S_S_S_S_S_S_S_S_S_S_S_S_S_S_S_S_S_S_S_S_S_S_S_S_S_S_S_S_S_S_S_S_S_S_S_S_S_S_S_S_S_S_S_S_S_S_S_S_S_S_S_S_S_S_S_S_S_S_S_S_S_S_S_S_S_S_S_S_S_S_S_S_S_S_S_S_S_S_S_S_S_S_S_S_S_S_S_S_S_S_S_S_S_S_S_S_S_S_S_S_S_S_S_S_S_S_S_S__param_128];
	ld.param.u64 	%rd130, [_Z4racePiS_S_S_S_S_S_S_S_S_S_S_S_S_S_S_S_S_S_S_S_S_S_S_S_S_S_S_S_S_S_S_S_S_S_S_S_S_S_S_S_S_S_S_S_S_S_S_S_S_S_S_S_S_S_S_S_S_S_S_S_S_S_S_S_S_S_S_S_S_S_S_S_S_S_S_S_S_S_S_S_S_S_S_S_S_S_S_S_S_S_S_S_S_S_S_S_S_S_S_S_S_S_S_S_S_S_S_S_S_S_S_S_S_S_S_S_S_S_S_S_S_S_S_S_S_S_S_S_S_S_S_S_S_S_S_S_S_S_S_S_S_S_S_S_S_S_S_S_S_S_S_S_S_S_S_S_S_S_S_S_S_S_S_S_S_S_S_S_S_S_S_S_S_S_S_S_S_S_S_S_S_S_S_S_S_S_S_S_S_S_S_S_S_S_S_S_S_S_S_S_S_S_S_S_S_S_S_S_S_S_S_S_S_S_S_S_S_S_S_S_S_S_S_S_S_S_S_S_S_S_S_S_S_S_S_S_S_S_S_S_S_S_S_S_S_S_S_S_S_S_S_S_S_S_S_S_S_S_S_S_S_S_S_S_S_S_S_S_S_S_S_S_S_S_S_S_S_S_S_S_S_S_S_S_S_S_S_S_S_S_S_S_S_S_S_S_S_S_S_S_S_S_S_S_S_S_S_S_S_S_S_S_S_S_S_S_S_S_S_S_S_S_S_S_S_S_S_S_S_S_S_S_S_S_S_S_S_S_S_S_S_S_S_S_S_S_S_S_S_S_S_S_S_S_S_S_S_S_S_S_S_S_S_S_S_S_S_S_S_S_S_S_S_S_S_S_S_S_S_S_S_S_S_S_S_S_S_S_S_S_S_S_S_S_S_S_S_S_S_S_S_S_S_S_S_S_S_S_S_S_S_S_S_S_S_S_S_S_S_S_S_S_S_S_S_S_S_S_S_S_S_S_S_S_S_S_S_S_S_S_S_S_S_S_S_S_S_S_S_S_S_S_S_S_S_S_S_S_S_S_S_S_S_S_S_S_S_S_S_S_S_S_S_S_S_S_S_S_S_S_S_S_S_S_S_S_S_S_S_S_S_S_S_S_S_S_S_S_S_S_S_S_S_S_S_S_S_S_S_S_S__param_129];
	ld.param.u64 	%rd131, [_Z4racePiS_S_S_S_S_S_S_S_S_S_S_S_S_S_S_S_S_S_S_S_S_S_S_S_S_S_S_S_S_S_S_S_S_S_S_S_S_S_S_S_S_S_S_S_S_S_S_S_S_S_S_S_S_S_S_S_S_S_S_S_S_S_S_S_S_S_S_S_S_S_S_S_S_S_S_S_S_S_S_S_S_S_S_S_S_S_S_S_S_S_S_S_S_S_S_S_S_S_S_S_S_S_S_S_S_S_S_S_S_S_S_S_S_S_S_S_S_S_S_S_S_S_S_S_S_S_S_S_S_S_S_S_S_S_S_S_S_S_S_S_S_S_S_S_S_S_S_S_S_S_S_S_S_S_S_S_S_S_S_S_S_S_S_S_S_S_S_S_S_S_S_S_S_S_S_S_S_S_S_S_S_S_S_S_S_S_S_S_S_S_S_S_S_S_S_S_S_S_S_S_S_S_S_S_S_S_S_S_S_S_S_S_S_S_S_S_S_S_S_S_S_S_S_S_S_S_S_S_S_S_S_S_S_S_S_S_S_S_S_S_S_S_S_S_S_S_S_S_S_S_S_S_S_S_S_S_S_S_S_S_S_S_S_S_S_S_S_S_S_S_S_S_S_S_S_S_S_S_S_S_S_S_S_S_S_S_S_S_S_S_S_S_S_S_S_S_S_S_S_S_S_S_S_S_S_S_S_S_S_S_S_S_S_S_S_S_S_S_S_S_S_S_S_S_S_S_S_S_S_S_S_S_S_S_S_S_S_S_S_S_S_S_S_S_S_S_S_S_S_S_S_S_S_S_S_S_S_S_S_S_S_S_S_S_S_S_S_S_S_S_S_S_S_S_S_S_S_S_S_S_S_S_S_S_S_S_S_S_S_S_S_S_S_S_S_S_S_S_S_S_S_S_S_S_S_S_S_S_S_S_S_S_S_S_S_S_S_S_S_S_S_S_S_S_S_S_S_S_S_S_S_S_S_S_S_S_S_S_S_S_S_S_S_S_S_S_S_S_S_S_S_S_S_S_S_S_S_S_S_S_S_S_S_S_S_S_S_S_S_S_S_S_S_S_S_S_S_S_S_S_S_S_S_S_S_S_S_S_S_S_S_S_S_S_S_S_S_S_S_S_S_S_S_S_S_S_S_S_S_S_S__param_130];
	ld.param.u64 	%rd132, [_Z4racePiS_S_S_S_S_S_S_S_S_S_S_S_S_S_S_S_S_S_S_S_S_S_S_S_S_S_S_S_S_S_S_S_S_S_S_S_S_S_S_S_S_S_S_S_S_S_S_S_S_S_S_S_S_S_S_S_S_S_S_S_S_S_S_S_S_S_S_S_S_S_S_S_S_S_S_S_S_S_S_S_S_S_S_S_S_S_S_S_S_S_S_S_S_S_S_S_S_S_S_S_S_S_S_S_S_S_S_S_S_S_S_S_S_S_S_S_S_S_S_S_S_S_S_S_S_S_S_S_S_S_S_S_S_S_S_S_S_S_S_S_S_S_S_S_S_S_S_S_S_S_S_S_S_S_S_S_S_S_S_S_S_S_S_S_S_S_S_S_S_S_S_S_S_S_S_S_S_S_S_S_S_S_S_S_S_S_S_S_S_S_S_S_S_S_S_S_S_S_S_S_S_S_S_S_S_S_S_S_S_S_S_S_S_S_S_S_S_S_S_S_S_S_S_S_S_S_S_S_S_S_S_S_S_S_S_S_S_S_S_S_S_S_S_S_S_S_S_S_S_S_S_S_S_S_S_S_S_S_S_S_S_S_S_S_S_S_S_S_S_S_S_S_S_S_S_S_S_S_S_S_S_S_S_S_S_S_S_S_S_S_S_S_S_S_S_S_S_S_S_S_S_S_S_S_S_S_S_S_S_S_S_S_S_S_S_S_S_S_S_S_S_S_S_S_S_S_S_S_S_S_S_S_S_S_S_S_S_S_S_S_S_S_S_S_S_S_S_S_S_S_S_S_S_S_S_S_S_S_S_S_S_S_S_S_S_S_S_S_S_S_S_S_S_S_S_S_S_S_S_S_S_S_S_S_S_S_S_S_S_S_S_S_S_S_S_S_S_S_S_S_S_S_S_S_S_S_S_S_S_S_S_S_S_S_S_S_S_S_S_S_S_S_S_S_S_S_S_S_S_S_S_S_S_S_S_S_S_S_S_S_S_S_S_S_S_S_S_S_S_S_S_S_S_S_S_S_S_S_S_S_S_S_S_S_S_S_S_S_S_S_S_S_S_S_S_S_S_S_S_S_S_S_S_S_S_S_S_S_S_S_S_S_S_S_S_S_S_S_S_S_S_S_S_S_S_S_S_S_S_S_S__param_131];
	ld.param.u64 	%rd133, [_Z4racePiS_S_S_S_S_S_S_S_S_S_S_S_S_S_S_S_S_S_S_S_S_S_S_S_S_S_S_S_S_S_S_S_S_S_S_S_S_S_S_S_S_S_S_S_S_S_S_S_S_S_S_S_S_S_S_S_S_S_S_S_S_S_S_S_S_S_S_S_S_S_S_S_S_S_S_S_S_S_S_S_S_S_S_S_S_S_S_S_S_S_S_S_S_S_S_S_S_S_S_S_S_S_S_S_S_S_S_S_S_S_S_S_S_S_S_S_S_S_S_S_S_S_S_S_S_S_S_S_S_S_S_S_S_S_S_S_S_S_S_S_S_S_S_S_S_S_S_S_S_S_S_S_S_S_S_S_S_S_S_S_S_S_S_S_S_S_S_S_S_S_S_S_S_S_S_S_S_S_S_S_S_S_S_S_S_S_S_S_S_S_S_S_S_S_S_S_S_S_S_S_S_S_S_S_S_S_S_S_S_S_S_S_S_S_S_S_S_S_S_S_S_S_S_S_S_S_S_S_S_S_S_S_S_S_S_S_S_S_S_S_S_S_S_S_S_S_S_S_S_S_S_S_S_S_S_S_S_S_S_S_S_S_S_S_S_S_S_S_S_S_S_S_S_S_S_S_S_S_S_S_S_S_S_S_S_S_S_S_S_S_S_S_S_S_S_S_S_S_S_S_S_S_S_S_S_S_S_S_S_S_S_S_S_S_S_S_S_S_S_S_S_S_S_S_S_S_S_S_S_S_S_S_S_S_S_S_S_S_S_S_S_S_S_S_S_S_S_S_S_S_S_S_S_S_S_S_S_S_S_S_S_S_S_S_S_S_S_S_S_S_S_S_S_S_S_S_S_S_S_S_S_S_S_S_S_S_S_S_S_S_S_S_S_S_S_S_S_S_S_S_S_S_S_S_S_S_S_S_S_S_S_S_S_S_S_S_S_S_S_S_S_S_S_S_S_S_S_S_S_S_S_S_S_S_S_S_S_S_S_S_S_S_S_S_S_S_S_S_S_S_S_S_S_S_S_S_S_S_S_S_S_S_S_S_S_S_S_S_S_S_S_S_S_S_S_S_S_S_S_S_S_S_S_S_S_S_S_S_S_S_S_S_S_S_S_S_S_S_S_S_S_S_S_S_S_S_S_S_S_S_S__param_132];
	ld.param.u64 	%rd134, [_Z4racePiS_S_S_S_S_S_S_S_S_S_S_S_S_S_S_S_S_S_S_S_S_S_S_S_S_S_S_S_S_S_S_S_S_S_S_S_S_S_S_S_S_S_S_S_S_S_S_S_S_S_S_S_S_S_S_S_S_S_S_S_S_S_S_S_S_S_S_S_S_S_S_S_S_S_S_S_S_S_S_S_S_S_S_S_S_S_S_S_S_S_S_S_S_S_S_S_S_S_S_S_S_S_S_S_S_S_S_S_S_S_S_S_S_S_S_S_S_S_S_S_S_S_S_S_S_S_S_S_S_S_S_S_S_S_S_S_S_S_S_S_S_S_S_S_S_S_S_S_S_S_S_S_S_S_S_S_S_S_S_S_S_S_S_S_S_S_S_S_S_S_S_S_S_S_S_S_S_S_S_S_S_S_S_S_S_S_S_S_S_S_S_S_S_S_S_S_S_S_S_S_S_S_S_S_S_S_S_S_S_S_S_S_S_S_S_S_S_S_S_S_S_S_S_S_S_S_S_S_S_S_S_S_S_S_S_S_S_S_S_S_S_S_S_S_S_S_S_S_S_S_S_S_S_S_S_S_S_S_S_S_S_S_S_S_S_S_S_S_S_S_S_S_S_S_S_S_S_S_S_S_S_S_S_S_S_S_S_S_S_S_S_S_S_S_S_S_S_S_S_S_S_S_S_S_S_S_S_S_S_S_S_S_S_S_S_S_S_S_S_S_S_S_S_S_S_S_S_S_S_S_S_S_S_S_S_S_S_S_S_S_S_S_S_S_S_S_S_S_S_S_S_S_S_S_S_S_S_S_S_S_S_S_S_S_S_S_S_S_S_S_S_S_S_S_S_S_S_S_S_S_S_S_S_S_S_S_S_S_S_S_S_S_S_S_S_S_S_S_S_S_S_S_S_S_S_S_S_S_S_S_S_S_S_S_S_S_S_S_S_S_S_S_S_S_S_S_S_S_S_S_S_S_S_S_S_S_S_S_S_S_S_S_S_S_S_S_S_S_S_S_S_S_S_S_S_S_S_S_S_S_S_S_S_S_S_S_S_S_S_S_S_S_S_S_S_S_S_S_S_S_S_S_S_S_S_S_S_S_S_S_S_S_S_S_S_S_S_S_S_S_S_S_S_S_S_S_S_S_S_S_S__param_133];
	ld.param.u64 	%rd135, [_Z4racePiS_S_S_S_S_S_S_S_S_S_S_S_S_S_S_S_S_S_S_S_S_S_S_S_S_S_S_S_S_S_S_S_S_S_S_S_S_S_S_S_S_S_S_S_S_S_S_S_S_S_S_S_S_S_S_S_S_S_S_S_S_S_S_S_S_S_S_S_S_S_S_S_S_S_S_S_S_S_S_S_S_S_S_S_S_S_S_S_S_S_S_S_S_S_S_S_S_S_S_S_S_S_S_S_S_S_S_S_S_S_S_S_S_S_S_S_S_S_S_S_S_S_S_S_S_S_S_S_S_S_S_S_S_S_S_S_S_S_S_S_S_S_S_S_S_S_S_S_S_S_S_S_S_S_S_S_S_S_S_S_S_S_S_S_S_S_S_S_S_S_S_S_S_S_S_S_S_S_S_S_S_S_S_S_S_S_S_S_S_S_S_S_S_S_S_S_S_S_S_S_S_S_S_S_S_S_S_S_S_S_S_S_S_S_S_S_S_S_S_S_S_S_S_S_S_S_S_S_S_S_S_S_S_S_S_S_S_S_S_S_S_S_S_S_S_S_S_S_S_S_S_S_S_S_S_S_S_S_S_S_S_S_S_S_S_S_S_S_S_S_S_S_S_S_S_S_S_S_S_S_S_S_S_S_S_S_S_S_S_S_S_S_S_S_S_S_S_S_S_S_S_S_S_S_S_S_S_S_S_S_S_S_S_S_S_S_S_S_S_S_S_S_S_S_S_S_S_S_S_S_S_S_S_S_S_S_S_S_S_S_S_S_S_S_S_S_S_S_S_S_S_S_S_S_S_S_S_S_S_S_S_S_S_S_S_S_S_S_S_S_S_S_S_S_S_S_S_S_S_S_S_S_S_S_S_S_S_S_S_S_S_S_S_S_S_S_S_S_S_S_S_S_S_S_S_S_S_S_S_S_S_S_S_S_S_S_S_S_S_S_S_S_S_S_S_S_S_S_S_S_S_S_S_S_S_S_S_S_S_S_S_S_S_S_S_S_S_S_S_S_S_S_S_S_S_S_S_S_S_S_S_S_S_S_S_S_S_S_S_S_S_S_S_S_S_S_S_S_S_S_S_S_S_S_S_S_S_S_S_S_S_S_S_S_S_S_S_S_S_S_S_S_S_S_S_S_S_S_S_S_S__param_134];
	ld.param.u64 	%rd136, [_Z4racePiS_S_S_S_S_S_S_S_S_S_S_S_S_S_S_S_S_S_S_S_S_S_S_S_S_S_S_S_S_S_S_S_S_S_S_S_S_S_S_S_S_S_S_S_S_S_S_S_S_S_S_S_S_S_S_S_S_S_S_S_S_S_S_S_S_S_S_S_S_S_S_S_S_S_S_S_S_S_S_S_S_S_S_S_S_S_S_S_S_S_S_S_S_S_S_S_S_S_S_S_S_S_S_S_S_S_S_S_S_S_S_S_S_S_S_S_S_S_S_S_S_S_S_S_S_S_S_S_S_S_S_S_S_S_S_S_S_S_S_S_S_S_S_S_S_S_S_S_S_S_S_S_S_S_S_S_S_S_S_S_S_S_S_S_S_S_S_S_S_S_S_S_S_S_S_S_S_S_S_S_S_S_S_S_S_S_S_S_S_S_S_S_S_S_S_S_S_S_S_S_S_S_S_S_S_S_S_S_S_S_S_S_S_S_S_S_S_S_S_S_S_S_S_S_S_S_S_S_S_S_S_S_S_S_S_S_S_S_S_S_S_S_S_S_S_S_S_S_S_S_S_S_S_S_S_S_S_S_S_S_S_S_S_S_S_S_S_S_S_S_S_S_S_S_S_S_S_S_S_S_S_S_S_S_S_S_S_S_S_S_S_S_S_S_S_S_S_S_S_S_S_S_S_S_S_S_S_S_S_S_S_S_S_S_S_S_S_S_S_S_S_S_S_S_S_S_S_S_S_S_S_S_S_S_S_S_S_S_S_S_S_S_S_S_S_S_S_S_S_S_S_S_S_S_S_S_S_S_S_S_S_S_S_S_S_S_S_S_S_S_S_S_S_S_S_S_S_S_S_S_S_S_S_S_S_S_S_S_S_S_S_S_S_S_S_S_S_S_S_S_S_S_S_S_S_S_S_S_S_S_S_S_S_S_S_S_S_S_S_S_S_S_S_S_S_S_S_S_S_S_S_S_S_S_S_S_S_S_S_S_S_S_S_S_S_S_S_S_S_S_S_S_S_S_S_S_S_S_S_S_S_S_S_S_S_S_S_S_S_S_S_S_S_S_S_S_S_S_S_S_S_S_S_S_S_S_S_S_S_S_S_S_S_S_S_S_S_S_S_S_S_S_S_S_S_S_S_S_S_S_S__param_135];
	ld.param.u64 	%rd137, [_Z4racePiS_S_S_S_S_S_S_S_S_S_S_S_S_S_S_S_S_S_S_S_S_S_S_S_S_S_S_S_S_S_S_S_S_S_S_S_S_S_S_S_S_S_S_S_S_S_S_S_S_S_S_S_S_S_S_S_S_S_S_S_S_S_S_S_S_S_S_S_S_S_S_S_S_S_S_S_S_S_S_S_S_S_S_S_S_S_S_S_S_S_S_S_S_S_S_S_S_S_S_S_S_S_S_S_S_S_S_S_S_S_S_S_S_S_S_S_S_S_S_S_S_S_S_S_S_S_S_S_S_S_S_S_S_S_S_S_S_S_S_S_S_S_S_S_S_S_S_S_S_S_S_S_S_S_S_S_S_S_S_S_S_S_S_S_S_S_S_S_S_S_S_S_S_S_S_S_S_S_S_S_S_S_S_S_S_S_S_S_S_S_S_S_S_S_S_S_S_S_S_S_S_S_S_S_S_S_S_S_S_S_S_S_S_S_S_S_S_S_S_S_S_S_S_S_S_S_S_S_S_S_S_S_S_S_S_S_S_S_S_S_S_S_S_S_S_S_S_S_S_S_S_S_S_S_S_S_S_S_S_S_S_S_S_S_S_S_S_S_S_S_S_S_S_S_S_S_S_S_S_S_S_S_S_S_S_S_S_S_S_S_S_S_S_S_S_S_S_S_S_S_S_S_S_S_S_S_S_S_S_S_S_S_S_S_S_S_S_S_S_S_S_S_S_S_S_S_S_S_S_S_S_S_S_S_S_S_S_S_S_S_S_S_S_S_S_S_S_S_S_S_S_S_S_S_S_S_S_S_S_S_S_S_S_S_S_S_S_S_S_S_S_S_S_S_S_S_S_S_S_S_S_S_S_S_S_S_S_S_S_S_S_S_S_S_S_S_S_S_S_S_S_S_S_S_S_S_S_S_S_S_S_S_S_S_S_S_S_S_S_S_S_S_S_S_S_S_S_S_S_S_S_S_S_S_S_S_S_S_S_S_S_S_S_S_S_S_S_S_S_S_S_S_S_S_S_S_S_S_S_S_S_S_S_S_S_S_S_S_S_S_S_S_S_S_S_S_S_S_S_S_S_S_S_S_S_S_S_S_S_S_S_S_S_S_S_S_S_S_S_S_S_S_S_S_S_S_S_S_S_S_S__param_136];
	ld.param.u64 	%rd138, [_Z4racePiS_S_S_S_S_S_S_S_S_S_S_S_S_S_S_S_S_S_S_S_S_S_S_S_S_S_S_S_S_S_S_S_S_S_S_S_S_S_S_S_S_S_S_S_S_S_S_S_S_S_S_S_S_S_S_S_S_S_S_S_S_S_S_S_S_S_S_S_S_S_S_S_S_S_S_S_S_S_S_S_S_S_S_S_S_S_S_S_S_S_S_S_S_S_S_S_S_S_S_S_S_S_S_S_S_S_S_S_S_S_S_S_S_S_S_S_S_S_S_S_S_S_S_S_S_S_S_S_S_S_S_S_S_S_S_S_S_S_S_S_S_S_S_S_S_S_S_S_S_S_S_S_S_S_S_S_S_S_S_S_S_S_S_S_S_S_S_S_S_S_S_S_S_S_S_S_S_S_S_S_S_S_S_S_S_S_S_S_S_S_S_S_S_S_S_S_S_S_S_S_S_S_S_S_S_S_S_S_S_S_S_S_S_S_S_S_S_S_S_S_S_S_S_S_S_S_S_S_S_S_S_S_S_S_S_S_S_S_S_S_S_S_S_S_S_S_S_S_S_S_S_S_S_S_S_S_S_S_S_S_S_S_S_S_S_S_S_S_S_S_S_S_S_S_S_S_S_S_S_S_S_S_S_S_S_S_S_S_S_S_S_S_S_S_S_S_S_S_S_S_S_S_S_S_S_S_S_S_S_S_S_S_S_S_S_S_S_S_S_S_S_S_S_S_S_S_S_S_S_S_S_S_S_S_S_S_S_S_S_S_S_S_S_S_S_S_S_S_S_S_S_S_S_S_S_S_S_S_S_S_S_S_S_S_S_S_S_S_S_S_S_S_S_S_S_S_S_S_S_S_S_S_S_S_S_S_S_S_S_S_S_S_S_S_S_S_S_S_S_S_S_S_S_S_S_S_S_S_S_S_S_S_S_S_S_S_S_S_S_S_S_S_S_S_S_S_S_S_S_S_S_S_S_S_S_S_S_S_S_S_S_S_S_S_S_S_S_S_S_S_S_S_S_S_S_S_S_S_S_S_S_S_S_S_S_S_S_S_S_S_S_S_S_S_S_S_S_S_S_S_S_S_S_S_S_S_S_S_S_S_S_S_S_S_S_S_S_S_S_S_S_S_S_S_S_S_S_S_S_S_S__param_137];
	ld.param.u64 	%rd139, [_Z4racePiS_S_S_S_S_S_S_S_S_S_S_S_S_S_S_S_S_S_S_S_S_S_S_S_S_S_S_S_S_S_S_S_S_S_S_S_S_S_S_S_S_S_S_S_S_S_S_S_S_S_S_S_S_S_S_S_S_S_S_S_S_S_S_S_S_S_S_S_S_S_S_S_S_S_S_S_S_S_S_S_S_S_S_S_S_S_S_S_S_S_S_S_S_S_S_S_S_S_S_S_S_S_S_S_S_S_S_S_S_S_S_S_S_S_S_S_S_S_S_S_S_S_S_S_S_S_S_S_S_S_S_S_S_S_S_S_S_S_S_S_S_S_S_S_S_S_S_S_S_S_S_S_S_S_S_S_S_S_S_S_S_S_S_S_S_S_S_S_S_S_S_S_S_S_S_S_S_S_S_S_S_S_S_S_S_S_S_S_S_S_S_S_S_S_S_S_S_S_S_S_S_S_S_S_S_S_S_S_S_S_S_S_S_S_S_S_S_S_S_S_S_S_S_S_S_S_S_S_S_S_S_S_S_S_S_S_S_S_S_S_S_S_S_S_S_S_S_S_S_S_S_S_S_S_S_S_S_S_S_S_S_S_S_S_S_S_S_S_S_S_S_S_S_S_S_S_S_S_S_S_S_S_S_S_S_S_S_S_S_S_S_S_S_S_S_S_S_S_S_S_S_S_S_S_S_S_S_S_S_S_S_S_S_S_S_S_S_S_S_S_S_S_S_S_S_S_S_S_S_S_S_S_S_S_S_S_S_S_S_S_S_S_S_S_S_S_S_S_S_S_S_S_S_S_S_S_S_S_S_S_S_S_S_S_S_S_S_S_S_S_S_S_S_S_S_S_S_S_S_S_S_S_S_S_S_S_S_S_S_S_S_S_S_S_S_S_S_S_S_S_S_S_S_S_S_S_S_S_S_S_S_S_S_S_S_S_S_S_S_S_S_S_S_S_S_S_S_S_S_S_S_S_S_S_S_S_S_S_S_S_S_S_S_S_S_S_S_S_S_S_S_S_S_S_S_S_S_S_S_S_S_S_S_S_S_S_S_S_S_S_S_S_S_S_S_S_S_S_S_S_S_S_S_S_S_S_S_S_S_S_S_S_S_S_S_S_S_S_S_S_S_S_S_S_S_S_S_S_S_S_S__param_138];
	ld.param.u64 	%rd140, [_Z4racePiS_S_S_S_S_S_S_S_S_S_S_S_S_S_S_S_S_S_S_S_S_S_S_S_S_S_S_S_S_S_S_S_S_S_S_S_S_S_S_S_S_S_S_S_S_S_S_S_S_S_S_S_S_S_S_S_S_S_S_S_S_S_S_S_S_S_S_S_S_S_S_S_S_S_S_S_S_S_S_S_S_S_S_S_S_S_S_S_S_S_S_S_S_S_S_S_S_S_S_S_S_S_S_S_S_S_S_S_S_S_S_S_S_S_S_S_S_S_S_S_S_S_S_S_S_S_S_S_S_S_S_S_S_S_S_S_S_S_S_S_S_S_S_S_S_S_S_S_S_S_S_S_S_S_S_S_S_S_S_S_S_S_S_S_S_S_S_S_S_S_S_S_S_S_S_S_S_S_S_S_S_S_S_S_S_S_S_S_S_S_S_S_S_S_S_S_S_S_S_S_S_S_S_S_S_S_S_S_S_S_S_S_S_S_S_S_S_S_S_S_S_S_S_S_S_S_S_S_S_S_S_S_S_S_S_S_S_S_S_S_S_S_S_S_S_S_S_S_S_S_S_S_S_S_S_S_S_S_S_S_S_S_S_S_S_S_S_S_S_S_S_S_S_S_S_S_S_S_S_S_S_S_S_S_S_S_S_S_S_S_S_S_S_S_S_S_S_S_S_S_S_S_S_S_S_S_S_S_S_S_S_S_S_S_S_S_S_S_S_S_S_S_S_S_S_S_S_S_S_S_S_S_S_S_S_S_S_S_S_S_S_S_S_S_S_S_S_S_S_S_S_S_S_S_S_S_S_S_S_S_S_S_S_S_S_S_S_S_S_S_S_S_S_S_S_S_S_S_S_S_S_S_S_S_S_S_S_S_S_S_S_S_S_S_S_S_S_S_S_S_S_S_S_S_S_S_S_S_S_S_S_S_S_S_S_S_S_S_S_S_S_S_S_S_S_S_S_S_S_S_S_S_S_S_S_S_S_S_S_S_S_S_S_S_S_S_S_S_S_S_S_S_S_S_S_S_S_S_S_S_S_S_S_S_S_S_S_S_S_S_S_S_S_S_S_S_S_S_S_S_S_S_S_S_S_S_S_S_S_S_S_S_S_S_S_S_S_S_S_S_S_S_S_S_S_S_S_S_S_S_S__param_139];
	ld.param.u64 	%rd141, [_Z4racePiS_S_S_S_S_S_S_S_S_S_S_S_S_S_S_S_S_S_S_S_S_S_S_S_S_S_S_S_S_S_S_S_S_S_S_S_S_S_S_S_S_S_S_S_S_S_S_S_S_S_S_S_S_S_S_S_S_S_S_S_S_S_S_S_S_S_S_S_S_S_S_S_S_S_S_S_S_S_S_S_S_S_S_S_S_S_S_S_S_S_S_S_S_S_S_S_S_S_S_S_S_S_S_S_S_S_S_S_S_S_S_S_S_S_S_S_S_S_S_S_S_S_S_S_S_S_S_S_S_S_S_S_S_S_S_S_S_S_S_S_S_S_S_S_S_S_S_S_S_S_S_S_S_S_S_S_S_S_S_S_S_S_S_S_S_S_S_S_S_S_S_S_S_S_S_S_S_S_S_S_S_S_S_S_S_S_S_S_S_S_S_S_S_S_S_S_S_S_S_S_S_S_S_S_S_S_S_S_S_S_S_S_S_S_S_S_S_S_S_S_S_S_S_S_S_S_S_S_S_S_S_S_S_S_S_S_S_S_S_S_S_S_S_S_S_S_S_S_S_S_S_S_S_S_S_S_S_S_S_S_S_S_S_S_S_S_S_S_S_S_S_S_S_S_S_S_S_S_S_S_S_S_S_S_S_S_S_S_S_S_S_S_S_S_S_S_S_S_S_S_S_S_S_S_S_S_S_S_S_S_S_S_S_S_S_S_S_S_S_S_S_S_S_S_S_S_S_S_S_S_S_S_S_S_S_S_S_S_S_S_S_S_S_S_S_S_S_S_S_S_S_S_S_S_S_S_S_S_S_S_S_S_S_S_S_S_S_S_S_S_S_S_S_S_S_S_S_S_S_S_S_S_S_S_S_S_S_S_S_S_S_S_S_S_S_S_S_S_S_S_S_S_S_S_S_S_S_S_S_S_S_S_S_S_S_S_S_S_S_S_S_S_S_S_S_S_S_S_S_S_S_S_S_S_S_S_S_S_S_S_S_S_S_S_S_S_S_S_S_S_S_S_S_S_S_S_S_S_S_S_S_S_S_S_S_S_S_S_S_S_S_S_S_S_S_S_S_S_S_S_S_S_S_S_S_S_S_S_S_S_S_S_S_S_S_S_S_S_S_S_S_S_S_S_S_S_S_S_S_S_S__param_140];
	ld.param.u64 	%rd142, [_Z4racePiS_S_S_S_S_S_S_S_S_S_S_S_S_S_S_S_S_S_S_S_S_S_S_S_S_S_S_S_S_S_S_S_S_S_S_S_S_S_S_S_S_S_S_S_S_S_S_S_S_S_S_S_S_S_S_S_S_S_S_S_S_S_S_S_S_S_S_S_S_S_S_S_S_S_S_S_S_S_S_S_S_S_S_S_S_S_S_S_S_S_S_S_S_S_S_S_S_S_S_S_S_S_S_S_S_S_S_S_S_S_S_S_S_S_S_S_S_S_S_S_S_S_S_S_S_S_S_S_S_S_S_S_S_S_S_S_S_S_S_S_S_S_S_S_S_S_S_S_S_S_S_S_S_S_S_S_S_S_S_S_S_S_S_S_S_S_S_S_S_S_S_S_S_S_S_S_S_S_S_S_S_S_S_S_S_S_S_S_S_S_S_S_S_S_S_S_S_S_S_S_S_S_S_S_S_S_S_S_S_S_S_S_S_S_S_S_S_S_S_S_S_S_S_S_S_S_S_S_S_S_S_S_S_S_S_S_S_S_S_S_S_S_S_S_S_S_S_S_S_S_S_S_S_S_S_S_S_S_S_S_S_S_S_S_S_S_S_S_S_S_S_S_S_S_S_S_S_S_S_S_S_S_S_S_S_S_S_S_S_S_S_S_S_S_S_S_S_S_S_S_S_S_S_S_S_S_S_S_S_S_S_S_S_S_S_S_S_S_S_S_S_S_S_S_S_S_S_S_S_S_S_S_S_S_S_S_S_S_S_S_S_S_S_S_S_S_S_S_S_S_S_S_S_S_S_S_S_S_S_S_S_S_S_S_S_S_S_S_S_S_S_S_S_S_S_S_S_S_S_S_S_S_S_S_S_S_S_S_S_S_S_S_S_S_S_S_S_S_S_S_S_S_S_S_S_S_S_S_S_S_S_S_S_S_S_S_S_S_S_S_S_S_S_S_S_S_S_S_S_S_S_S_S_S_S_S_S_S_S_S_S_S_S_S_S_S_S_S_S_S_S_S_S_S_S_S_S_S_S_S_S_S_S_S_S_S_S_S_S_S_S_S_S_S_S_S_S_S_S_S_S_S_S_S_S_S_S_S_S_S_S_S_S_S_S_S_S_S_S_S_S_S_S_S_S_S_S_S_S_S_S__param_141];
	ld.param.u64 	%rd143, [_Z4racePiS_S_S_S_S_S_S_S_S_S_S_S_S_S_S_S_S_S_S_S_S_S_S_S_S_S_S_S_S_S_S_S_S_S_S_S_S_S_S_S_S_S_S_S_S_S_S_S_S_S_S_S_S_S_S_S_S_S_S_S_S_S_S_S_S_S_S_S_S_S_S_S_S_S_S_S_S_S_S_S_S_S_S_S_S_S_S_S_S_S_S_S_S_S_S_S_S_S_S_S_S_S_S_S_S_S_S_S_S_S_S_S_S_S_S_S_S_S_S_S_S_S_S_S_S_S_S_S_S_S_S_S_S_S_S_S_S_S_S_S_S_S_S_S_S_S_S_S_S_S_S_S_S_S_S_S_S_S_S_S_S_S_S_S_S_S_S_S_S_S_S_S_S_S_S_S_S_S_S_S_S_S_S_S_S_S_S_S_S_S_S_S_S_S_S_S_S_S_S_S_S_S_S_S_S_S_S_S_S_S_S_S_S_S_S_S_S_S_S_S_S_S_S_S_S_S_S_S_S_S_S_S_S_S_S_S_S_S_S_S_S_S_S_S_S_S_S_S_S_S_S_S_S_S_S_S_S_S_S_S_S_S_S_S_S_S_S_S_S_S_S_S_S_S_S_S_S_S_S_S_S_S_S_S_S_S_S_S_S_S_S_S_S_S_S_S_S_S_S_S_S_S_S_S_S_S_S_S_S_S_S_S_S_S_S_S_S_S_S_S_S_S_S_S_S_S_S_S_S_S_S_S_S_S_S_S_S_S_S_S_S_S_S_S_S_S_S_S_S_S_S_S_S_S_S_S_S_S_S_S_S_S_S_S_S_S_S_S_S_S_S_S_S_S_S_S_S_S_S_S_S_S_S_S_S_S_S_S_S_S_S_S_S_S_S_S_S_S_S_S_S_S_S_S_S_S_S_S_S_S_S_S_S_S_S_S_S_S_S_S_S_S_S_S_S_S_S_S_S_S_S_S_S_S_S_S_S_S_S_S_S_S_S_S_S_S_S_S_S_S_S_S_S_S_S_S_S_S_S_S_S_S_S_S_S_S_S_S_S_S_S_S_S_S_S_S_S_S_S_S_S_S_S_S_S_S_S_S_S_S_S_S_S_S_S_S_S_S_S_S_S_S_S_S_S_S_S_S_S_S_S__param_142];
	ld.param.u64 	%rd144, [_Z4racePiS_S_S_S_S_S_S_S_S_S_S_S_S_S_S_S_S_S_S_S_S_S_S_S_S_S_S_S_S_S_S_S_S_S_S_S_S_S_S_S_S_S_S_S_S_S_S_S_S_S_S_S_S_S_S_S_S_S_S_S_S_S_S_S_S_S_S_S_S_S_S_S_S_S_S_S_S_S_S_S_S_S_S_S_S_S_S_S_S_S_S_S_S_S_S_S_S_S_S_S_S_S_S_S_S_S_S_S_S_S_S_S_S_S_S_S_S_S_S_S_S_S_S_S_S_S_S_S_S_S_S_S_S_S_S_S_S_S_S_S_S_S_S_S_S_S_S_S_S_S_S_S_S_S_S_S_S_S_S_S_S_S_S_S_S_S_S_S_S_S_S_S_S_S_S_S_S_S_S_S_S_S_S_S_S_S_S_S_S_S_S_S_S_S_S_S_S_S_S_S_S_S_S_S_S_S_S_S_S_S_S_S_S_S_S_S_S_S_S_S_S_S_S_S_S_S_S_S_S_S_S_S_S_S_S_S_S_S_S_S_S_S_S_S_S_S_S_S_S_S_S_S_S_S_S_S_S_S_S_S_S_S_S_S_S_S_S_S_S_S_S_S_S_S_S_S_S_S_S_S_S_S_S_S_S_S_S_S_S_S_S_S_S_S_S_S_S_S_S_S_S_S_S_S_S_S_S_S_S_S_S_S_S_S_S_S_S_S_S_S_S_S_S_S_S_S_S_S_S_S_S_S_S_S_S_S_S_S_S_S_S_S_S_S_S_S_S_S_S_S_S_S_S_S_S_S_S_S_S_S_S_S_S_S_S_S_S_S_S_S_S_S_S_S_S_S_S_S_S_S_S_S_S_S_S_S_S_S_S_S_S_S_S_S_S_S_S_S_S_S_S_S_S_S_S_S_S_S_S_S_S_S_S_S_S_S_S_S_S_S_S_S_S_S_S_S_S_S_S_S_S_S_S_S_S_S_S_S_S_S_S_S_S_S_S_S_S_S_S_S_S_S_S_S_S_S_S_S_S_S_S_S_S_S_S_S_S_S_S_S_S_S_S_S_S_S_S_S_S_S_S_S_S_S_S_S_S_S_S_S_S_S_S_S_S_S_S_S_S_S_S_S_S_S_S_S_S_S_S_S_S__param_143];
	ld.param.u64 	%rd145, [_Z4racePiS_S_S_S_S_S_S_S_S_S_S_S_S_S_S_S_S_S_S_S_S_S_S_S_S_S_S_S_S_S_S_S_S_S_S_S_S_S_S_S_S_S_S_S_S_S_S_S_S_S_S_S_S_S_S_S_S_S_S_S_S_S_S_S_S_S_S_S_S_S_S_S_S_S_S_S_S_S_S_S_S_S_S_S_S_S_S_S_S_S_S_S_S_S_S_S_S_S_S_S_S_S_S_S_S_S_S_S_S_S_S_S_S_S_S_S_S_S_S_S_S_S_S_S_S_S_S_S_S_S_S_S_S_S_S_S_S_S_S_S_S_S_S_S_S_S_S_S_S_S_S_S_S_S_S_S_S_S_S_S_S_S_S_S_S_S_S_S_S_S_S_S_S_S_S_S_S_S_S_S_S_S_S_S_S_S_S_S_S_S_S_S_S_S_S_S_S_S_S_S_S_S_S_S_S_S_S_S_S_S_S_S_S_S_S_S_S_S_S_S_S_S_S_S_S_S_S_S_S_S_S_S_S_S_S_S_S_S_S_S_S_S_S_S_S_S_S_S_S_S_S_S_S_S_S_S_S_S_S_S_S_S_S_S_S_S_S_S_S_S_S_S_S_S_S_S_S_S_S_S_S_S_S_S_S_S_S_S_S_S_S_S_S_S_S_S_S_S_S_S_S_S_S_S_S_S_S_S_S_S_S_S_S_S_S_S_S_S_S_S_S_S_S_S_S_S_S_S_S_S_S_S_S_S_S_S_S_S_S_S_S_S_S_S_S_S_S_S_S_S_S_S_S_S_S_S_S_S_S_S_S_S_S_S_S_S_S_S_S_S_S_S_S_S_S_S_S_S_S_S_S_S_S_S_S_S_S_S_S_S_S_S_S_S_S_S_S_S_S_S_S_S_S_S_S_S_S_S_S_S_S_S_S_S_S_S_S_S_S_S_S_S_S_S_S_S_S_S_S_S_S_S_S_S_S_S_S_S_S_S_S_S_S_S_S_S_S_S_S_S_S_S_S_S_S_S_S_S_S_S_S_S_S_S_S_S_S_S_S_S_S_S_S_S_S_S_S_S_S_S_S_S_S_S_S_S_S_S_S_S_S_S_S_S_S_S_S_S_S_S_S_S_S_S_S_S_S_S_S_S_S__param_144];
	ld.param.u64 	%rd146, [_Z4racePiS_S_S_S_S_S_S_S_S_S_S_S_S_S_S_S_S_S_S_S_S_S_S_S_S_S_S_S_S_S_S_S_S_S_S_S_S_S_S_S_S_S_S_S_S_S_S_S_S_S_S_S_S_S_S_S_S_S_S_S_S_S_S_S_S_S_S_S_S_S_S_S_S_S_S_S_S_S_S_S_S_S_S_S_S_S_S_S_S_S_S_S_S_S_S_S_S_S_S_S_S_S_S_S_S_S_S_S_S_S_S_S_S_S_S_S_S_S_S_S_S_S_S_S_S_S_S_S_S_S_S_S_S_S_S_S_S_S_S_S_S_S_S_S_S_S_S_S_S_S_S_S_S_S_S_S_S_S_S_S_S_S_S_S_S_S_S_S_S_S_S_S_S_S_S_S_S_S_S_S_S_S_S_S_S_S_S_S_S_S_S_S_S_S_S_S_S_S_S_S_S_S_S_S_S_S_S_S_S_S_S_S_S_S_S_S_S_S_S_S_S_S_S_S_S_S_S_S_S_S_S_S_S_S_S_S_S_S_S_S_S_S_S_S_S_S_S_S_S_S_S_S_S_S_S_S_S_S_S_S_S_S_S_S_S_S_S_S_S_S_S_S_S_S_S_S_S_S_S_S_S_S_S_S_S_S_S_S_S_S_S_S_S_S_S_S_S_S_S_S_S_S_S_S_S_S_S_S_S_S_S_S_S_S_S_S_S_S_S_S_S_S_S_S_S_S_S_S_S_S_S_S_S_S_S_S_S_S_S_S_S_S_S_S_S_S_S_S_S_S_S_S_S_S_S_S_S_S_S_S_S_S_S_S_S_S_S_S_S_S_S_S_S_S_S_S_S_S_S_S_S_S_S_S_S_S_S_S_S_S_S_S_S_S_S_S_S_S_S_S_S_S_S_S_S_S_S_S_S_S_S_S_S_S_S_S_S_S_S_S_S_S_S_S_S_S_S_S_S_S_S_S_S_S_S_S_S_S_S_S_S_S_S_S_S_S_S_S_S_S_S_S_S_S_S_S_S_S_S_S_S_S_S_S_S_S_S_S_S_S_S_S_S_S_S_S_S_S_S_S_S_S_S_S_S_S_S_S_S_S_S_S_S_S_S_S_S_S_S_S_S_S_S_S_S_S_S_S_S_S_S__param_145];
	ld.param.u64 	%rd147, [_Z4racePiS_S_S_S_S_S_S_S_S_S_S_S_S_S_S_S_S_S_S_S_S_S_S_S_S_S_S_S_S_S_S_S_S_S_S_S_S_S_S_S_S_S_S_S_S_S_S_S_S_S_S_S_S_S_S_S_S_S_S_S_S_S_S_S_S_S_S_S_S_S_S_S_S_S_S_S_S_S_S_S_S_S_S_S_S_S_S_S_S_S_S_S_S_S_S_S_S_S_S_S_S_S_S_S_S_S_S_S_S_S_S_S_S_S_S_S_S_S_S_S_S_S_S_S_S_S_S_S_S_S_S_S_S_S_S_S_S_S_S_S_S_S_S_S_S_S_S_S_S_S_S_S_S_S_S_S_S_S_S_S_S_S_S_S_S_S_S_S_S_S_S_S_S_S_S_S_S_S_S_S_S_S_S_S_S_S_S_S_S_S_S_S_S_S_S_S_S_S_S_S_S_S_S_S_S_S_S_S_S_S_S_S_S_S_S_S_S_S_S_S_S_S_S_S_S_S_S_S_S_S_S_S_S_S_S_S_S_S_S_S_S_S_S_S_S_S_S_S_S_S_S_S_S_S_S_S_S_S_S_S_S_S_S_S_S_S_S_S_S_S_S_S_S_S_S_S_S_S_S_S_S_S_S_S_S_S_S_S_S_S_S_S_S_S_S_S_S_S_S_S_S_S_S_S_S_S_S_S_S_S_S_S_S_S_S_S_S_S_S_S_S_S_S_S_S_S_S_S_S_S_S_S_S_S_S_S_S_S_S_S_S_S_S_S_S_S_S_S_S_S_S_S_S_S_S_S_S_S_S_S_S_S_S_S_S_S_S_S_S_S_S_S_S_S_S_S_S_S_S_S_S_S_S_S_S_S_S_S_S_S_S_S_S_S_S_S_S_S_S_S_S_S_S_S_S_S_S_S_S_S_S_S_S_S_S_S_S_S_S_S_S_S_S_S_S_S_S_S_S_S_S_S_S_S_S_S_S_S_S_S_S_S_S_S_S_S_S_S_S_S_S_S_S_S_S_S_S_S_S_S_S_S_S_S_S_S_S_S_S_S_S_S_S_S_S_S_S_S_S_S_S_S_S_S_S_S_S_S_S_S_S_S_S_S_S_S_S_S_S_S_S_S_S_S_S_S_S_S_S_S_S__param_146];
	ld.param.u64 	%rd148, [_Z4racePiS_S_S_S_S_S_S_S_S_S_S_S_S_S_S_S_S_S_S_S_S_S_S_S_S_S_S_S_S_S_S_S_S_S_S_S_S_S_S_S_S_S_S_S_S_S_S_S_S_S_S_S_S_S_S_S_S_S_S_S_S_S_S_S_S_S_S_S_S_S_S_S_S_S_S_S_S_S_S_S_S_S_S_S_S_S_S_S_S_S_S_S_S_S_S_S_S_S_S_S_S_S_S_S_S_S_S_S_S_S_S_S_S_S_S_S_S_S_S_S_S_S_S_S_S_S_S_S_S_S_S_S_S_S_S_S_S_S_S_S_S_S_S_S_S_S_S_S_S_S_S_S_S_S_S_S_S_S_S_S_S_S_S_S_S_S_S_S_S_S_S_S_S_S_S_S_S_S_S_S_S_S_S_S_S_S_S_S_S_S_S_S_S_S_S_S_S_S_S_S_S_S_S_S_S_S_S_S_S_S_S_S_S_S_S_S_S_S_S_S_S_S_S_S_S_S_S_S_S_S_S_S_S_S_S_S_S_S_S_S_S_S_S_S_S_S_S_S_S_S_S_S_S_S_S_S_S_S_S_S_S_S_S_S_S_S_S_S_S_S_S_S_S_S_S_S_S_S_S_S_S_S_S_S_S_S_S_S_S_S_S_S_S_S_S_S_S_S_S_S_S_S_S_S_S_S_S_S_S_S_S_S_S_S_S_S_S_S_S_S_S_S_S_S_S_S_S_S_S_S_S_S_S_S_S_S_S_S_S_S_S_S_S_S_S_S_S_S_S_S_S_S_S_S_S_S_S_S_S_S_S_S_S_S_S_S_S_S_S_S_S_S_S_S_S_S_S_S_S_S_S_S_S_S_S_S_S_S_S_S_S_S_S_S_S_S_S_S_S_S_S_S_S_S_S_S_S_S_S_S_S_S_S_S_S_S_S_S_S_S_S_S_S_S_S_S_S_S_S_S_S_S_S_S_S_S_S_S_S_S_S_S_S_S_S_S_S_S_S_S_S_S_S_S_S_S_S_S_S_S_S_S_S_S_S_S_S_S_S_S_S_S_S_S_S_S_S_S_S_S_S_S_S_S_S_S_S_S_S_S_S_S_S_S_S_S_S_S_S_S_S_S_S_S_S_S_S_S_S_S_S__param_147];
	ld.param.u64 	%rd149, [_Z4racePiS_S_S_S_S_S_S_S_S_S_S_S_S_S_S_S_S_S_S_S_S_S_S_S_S_S_S_S_S_S_S_S_S_S_S_S_S_S_S_S_S_S_S_S_S_S_S_S_S_S_S_S_S_S_S_S_S_S_S_S_S_S_S_S_S_S_S_S_S_S_S_S_S_S_S_S_S_S_S_S_S_S_S_S_S_S_S_S_S_S_S_S_S_S_S_S_S_S_S_S_S_S_S_S_S_S_S_S_S_S_S_S_S_S_S_S_S_S_S_S_S_S_S_S_S_S_S_S_S_S_S_S_S_S_S_S_S_S_S_S_S_S_S_S_S_S_S_S_S_S_S_S_S_S_S_S_S_S_S_S_S_S_S_S_S_S_S_S_S_S_S_S_S_S_S_S_S_S_S_S_S_S_S_S_S_S_S_S_S_S_S_S_S_S_S_S_S_S_S_S_S_S_S_S_S_S_S_S_S_S_S_S_S_S_S_S_S_S_S_S_S_S_S_S_S_S_S_S_S_S_S_S_S_S_S_S_S_S_S_S_S_S_S_S_S_S_S_S_S_S_S_S_S_S_S_S_S_S_S_S_S_S_S_S_S_S_S_S_S_S_S_S_S_S_S_S_S_S_S_S_S_S_S_S_S_S_S_S_S_S_S_S_S_S_S_S_S_S_S_S_S_S_S_S_S_S_S_S_S_S_S_S_S_S_S_S_S_S_S_S_S_S_S_S_S_S_S_S_S_S_S_S_S_S_S_S_S_S_S_S_S_S_S_S_S_S_S_S_S_S_S_S_S_S_S_S_S_S_S_S_S_S_S_S_S_S_S_S_S_S_S_S_S_S_S_S_S_S_S_S_S_S_S_S_S_S_S_S_S_S_S_S_S_S_S_S_S_S_S_S_S_S_S_S_S_S_S_S_S_S_S_S_S_S_S_S_S_S_S_S_S_S_S_S_S_S_S_S_S_S_S_S_S_S_S_S_S_S_S_S_S_S_S_S_S_S_S_S_S_S_S_S_S_S_S_S_S_S_S_S_S_S_S_S_S_S_S_S_S_S_S_S_S_S_S_S_S_S_S_S_S_S_S_S_S_S_S_S_S_S_S_S_S_S_S_S_S_S_S_S_S_S_S_S_S_S_S_S_S_S_S__param_148];
	ld.param.u64 	%rd150, [_Z4racePiS_S_S_S_S_S_S_S_S_S_S_S_S_S_S_S_S_S_S_S_S_S_S_S_S_S_S_S_S_S_S_S_S_S_S_S_S_S_S_S_S_S_S_S_S_S_S_S_S_S_S_S_S_S_S_S_S_S_S_S_S_S_S_S_S_S_S_S_S_S_S_S_S_S_S_S_S_S_S_S_S_S_S_S_S_S_S_S_S_S_S_S_S_S_S_S_S_S_S_S_S_S_S_S_S_S_S_S_S_S_S_S_S_S_S_S_S_S_S_S_S_S_S_S_S_S_S_S_S_S_S_S_S_S_S_S_S_S_S_S_S_S_S_S_S_S_S_S_S_S_S_S_S_S_S_S_S_S_S_S_S_S_S_S_S_S_S_S_S_S_S_S_S_S_S_S_S_S_S_S_S_S_S_S_S_S_S_S_S_S_S_S_S_S_S_S_S_S_S_S_S_S_S_S_S_S_S_S_S_S_S_S_S_S_S_S_S_S_S_S_S_S_S_S_S_S_S_S_S_S_S_S_S_S_S_S_S_S_S_S_S_S_S_S_S_S_S_S_S_S_S_S_S_S_S_S_S_S_S_S_S_S_S_S_S_S_S_S_S_S_S_S_S_S_S_S_S_S_S_S_S_S_S_S_S_S_S_S_S_S_S_S_S_S_S_S_S_S_S_S_S_S_S_S_S_S_S_S_S_S_S_S_S_S_S_S_S_S_S_S_S_S_S_S_S_S_S_S_S_S_S_S_S_S_S_S_S_S_S_S_S_S_S_S_S_S_S_S_S_S_S_S_S_S_S_S_S_S_S_S_S_S_S_S_S_S_S_S_S_S_S_S_S_S_S_S_S_S_S_S_S_S_S_S_S_S_S_S_S_S_S_S_S_S_S_S_S_S_S_S_S_S_S_S_S_S_S_S_S_S_S_S_S_S_S_S_S_S_S_S_S_S_S_S_S_S_S_S_S_S_S_S_S_S_S_S_S_S_S_S_S_S_S_S_S_S_S_S_S_S_S_S_S_S_S_S_S_S_S_S_S_S_S_S_S_S_S_S_S_S_S_S_S_S_S_S_S_S_S_S_S_S_S_S_S_S_S_S_S_S_S_S_S_S_S_S_S_S_S_S_S_S_S_S_S_S_S_S_S_S_S__param_149];
	ld.param.u64 	%rd151, [_Z4racePiS_S_S_S_S_S_S_S_S_S_S_S_S_S_S_S_S_S_S_S_S_S_S_S_S_S_S_S_S_S_S_S_S_S_S_S_S_S_S_S_S_S_S_S_S_S_S_S_S_S_S_S_S_S_S_S_S_S_S_S_S_S_S_S_S_S_S_S_S_S_S_S_S_S_S_S_S_S_S_S_S_S_S_S_S_S_S_S_S_S_S_S_S_S_S_S_S_S_S_S_S_S_S_S_S_S_S_S_S_S_S_S_S_S_S_S_S_S_S_S_S_S_S_S_S_S_S_S_S_S_S_S_S_S_S_S_S_S_S_S_S_S_S_S_S_S_S_S_S_S_S_S_S_S_S_S_S_S_S_S_S_S_S_S_S_S_S_S_S_S_S_S_S_S_S_S_S_S_S_S_S_S_S_S_S_S_S_S_S_S_S_S_S_S_S_S_S_S_S_S_S_S_S_S_S_S_S_S_S_S_S_S_S_S_S_S_S_S_S_S_S_S_S_S_S_S_S_S_S_S_S_S_S_S_S_S_S_S_S_S_S_S_S_S_S_S_S_S_S_S_S_S_S_S_S_S_S_S_S_S_S_S_S_S_S_S_S_S_S_S_S_S_S_S_S_S_S_S_S_S_S_S_S_S_S_S_S_S_S_S_S_S_S_S_S_S_S_S_S_S_S_S_S_S_S_S_S_S_S_S_S_S_S_S_S_S_S_S_S_S_S_S_S_S_S_S_S_S_S_S_S_S_S_S_S_S_S_S_S_S_S_S_S_S_S_S_S_S_S_S_S_S_S_S_S_S_S_S_S_S_S_S_S_S_S_S_S_S_S_S_S_S_S_S_S_S_S_S_S_S_S_S_S_S_S_S_S_S_S_S_S_S_S_S_S_S_S_S_S_S_S_S_S_S_S_S_S_S_S_S_S_S_S_S_S_S_S_S_S_S_S_S_S_S_S_S_S_S_S_S_S_S_S_S_S_S_S_S_S_S_S_S_S_S_S_S_S_S_S_S_S_S_S_S_S_S_S_S_S_S_S_S_S_S_S_S_S_S_S_S_S_S_S_S_S_S_S_S_S_S_S_S_S_S_S_S_S_S_S_S_S_S_S_S_S_S_S_S_S_S_S_S_S_S_S_S_S_S_S_S_S__param_150];
	ld.param.u64 	%rd152, [_Z4racePiS_S_S_S_S_S_S_S_S_S_S_S_S_S_S_S_S_S_S_S_S_S_S_S_S_S_S_S_S_S_S_S_S_S_S_S_S_S_S_S_S_S_S_S_S_S_S_S_S_S_S_S_S_S_S_S_S_S_S_S_S_S_S_S_S_S_S_S_S_S_S_S_S_S_S_S_S_S_S_S_S_S_S_S_S_S_S_S_S_S_S_S_S_S_S_S_S_S_S_S_S_S_S_S_S_S_S_S_S_S_S_S_S_S_S_S_S_S_S_S_S_S_S_S_S_S_S_S_S_S_S_S_S_S_S_S_S_S_S_S_S_S_S_S_S_S_S_S_S_S_S_S_S_S_S_S_S_S_S_S_S_S_S_S_S_S_S_S_S_S_S_S_S_S_S_S_S_S_S_S_S_S_S_S_S_S_S_S_S_S_S_S_S_S_S_S_S_S_S_S_S_S_S_S_S_S_S_S_S_S_S_S_S_S_S_S_S_S_S_S_S_S_S_S_S_S_S_S_S_S_S_S_S_S_S_S_S_S_S_S_S_S_S_S_S_S_S_S_S_S_S_S_S_S_S_S_S_S_S_S_S_S_S_S_S_S_S_S_S_S_S_S_S_S_S_S_S_S_S_S_S_S_S_S_S_S_S_S_S_S_S_S_S_S_S_S_S_S_S_S_S_S_S_S_S_S_S_S_S_S_S_S_S_S_S_S_S_S_S_S_S_S_S_S_S_S_S_S_S_S_S_S_S_S_S_S_S_S_S_S_S_S_S_S_S_S_S_S_S_S_S_S_S_S_S_S_S_S_S_S_S_S_S_S_S_S_S_S_S_S_S_S_S_S_S_S_S_S_S_S_S_S_S_S_S_S_S_S_S_S_S_S_S_S_S_S_S_S_S_S_S_S_S_S_S_S_S_S_S_S_S_S_S_S_S_S_S_S_S_S_S_S_S_S_S_S_S_S_S_S_S_S_S_S_S_S_S_S_S_S_S_S_S_S_S_S_S_S_S_S_S_S_S_S_S_S_S_S_S_S_S_S_S_S_S_S_S_S_S_S_S_S_S_S_S_S_S_S_S_S_S_S_S_S_S_S_S_S_S_S_S_S_S_S_S_S_S_S_S_S_S_S_S_S_S_S_S_S_S_S_S__param_151];
	ld.param.u64 	%rd153, [_Z4racePiS_S_S_S_S_S_S_S_S_S_S_S_S_S_S_S_S_S_S_S_S_S_S_S_S_S_S_S_S_S_S_S_S_S_S_S_S_S_S_S_S_S_S_S_S_S_S_S_S_S_S_S_S_S_S_S_S_S_S_S_S_S_S_S_S_S_S_S_S_S_S_S_S_S_S_S_S_S_S_S_S_S_S_S_S_S_S_S_S_S_S_S_S_S_S_S_S_S_S_S_S_S_S_S_S_S_S_S_S_S_S_S_S_S_S_S_S_S_S_S_S_S_S_S_S_S_S_S_S_S_S_S_S_S_S_S_S_S_S_S_S_S_S_S_S_S_S_S_S_S_S_S_S_S_S_S_S_S_S_S_S_S_S_S_S_S_S_S_S_S_S_S_S_S_S_S_S_S_S_S_S_S_S_S_S_S_S_S_S_S_S_S_S_S_S_S_S_S_S_S_S_S_S_S_S_S_S_S_S_S_S_S_S_S_S_S_S_S_S_S_S_S_S_S_S_S_S_S_S_S_S_S_S_S_S_S_S_S_S_S_S_S_S_S_S_S_S_S_S_S_S_S_S_S_S_S_S_S_S_S_S_S_S_S_S_S_S_S_S_S_S_S_S_S_S_S_S_S_S_S_S_S_S_S_S_S_S_S_S_S_S_S_S_S_S_S_S_S_S_S_S_S_S_S_S_S_S_S_S_S_S_S_S_S_S_S_S_S_S_S_S_S_S_S_S_S_S_S_S_S_S_S_S_S_S_S_S_S_S_S_S_S_S_S_S_S_S_S_S_S_S_S_S_S_S_S_S_S_S_S_S_S_S_S_S_S_S_S_S_S_S_S_S_S_S_S_S_S_S_S_S_S_S_S_S_S_S_S_S_S_S_S_S_S_S_S_S_S_S_S_S_S_S_S_S_S_S_S_S_S_S_S_S_S_S_S_S_S_S_S_S_S_S_S_S_S_S_S_S_S_S_S_S_S_S_S_S_S_S_S_S_S_S_S_S_S_S_S_S_S_S_S_S_S_S_S_S_S_S_S_S_S_S_S_S_S_S_S_S_S_S_S_S_S_S_S_S_S_S_S_S_S_S_S_S_S_S_S_S_S_S_S_S_S_S_S_S_S_S_S_S_S_S_S_S_S_S_S_S_S_S__param_152];
	ld.param.u64 	%rd154, [_Z4racePiS_S_S_S_S_S_S_S_S_S_S_S_S_S_S_S_S_S_S_S_S_S_S_S_S_S_S_S_S_S_S_S_S_S_S_S_S_S_S_S_S_S_S_S_S_S_S_S_S_S_S_S_S_S_S_S_S_S_S_S_S_S_S_S_S_S_S_S_S_S_S_S_S_S_S_S_S_S_S_S_S_S_S_S_S_S_S_S_S_S_S_S_S_S_S_S_S_S_S_S_S_S_S_S_S_S_S_S_S_S_S_S_S_S_S_S_S_S_S_S_S_S_S_S_S_S_S_S_S_S_S_S_S_S_S_S_S_S_S_S_S_S_S_S_S_S_S_S_S_S_S_S_S_S_S_S_S_S_S_S_S_S_S_S_S_S_S_S_S_S_S_S_S_S_S_S_S_S_S_S_S_S_S_S_S_S_S_S_S_S_S_S_S_S_S_S_S_S_S_S_S_S_S_S_S_S_S_S_S_S_S_S_S_S_S_S_S_S_S_S_S_S_S_S_S_S_S_S_S_S_S_S_S_S_S_S_S_S_S_S_S_S_S_S_S_S_S_S_S_S_S_S_S_S_S_S_S_S_S_S_S_S_S_S_S_S_S_S_S_S_S_S_S_S_S_S_S_S_S_S_S_S_S_S_S_S_S_S_S_S_S_S_S_S_S_S_S_S_S_S_S_S_S_S_S_S_S_S_S_S_S_S_S_S_S_S_S_S_S_S_S_S_S_S_S_S_S_S_S_S_S_S_S_S_S_S_S_S_S_S_S_S_S_S_S_S_S_S_S_S_S_S_S_S_S_S_S_S_S_S_S_S_S_S_S_S_S_S_S_S_S_S_S_S_S_S_S_S_S_S_S_S_S_S_S_S_S_S_S_S_S_S_S_S_S_S_S_S_S_S_S_S_S_S_S_S_S_S_S_S_S_S_S_S_S_S_S_S_S_S_S_S_S_S_S_S_S_S_S_S_S_S_S_S_S_S_S_S_S_S_S_S_S_S_S_S_S_S_S_S_S_S_S_S_S_S_S_S_S_S_S_S_S_S_S_S_S_S_S_S_S_S_S_S_S_S_S_S_S_S_S_S_S_S_S_S_S_S_S_S_S_S_S_S_S_S_S_S_S_S_S_S_S_S_S_S_S_S_S_S_S__param_153];
	ld.param.u64 	%rd155, [_Z4racePiS_S_S_S_S_S_S_S_S_S_S_S_S_S_S_S_S_S_S_S_S_S_S_S_S_S_S_S_S_S_S_S_S_S_S_S_S_S_S_S_S_S_S_S_S_S_S_S_S_S_S_S_S_S_S_S_S_S_S_S_S_S_S_S_S_S_S_S_S_S_S_S_S_S_S_S_S_S_S_S_S_S_S_S_S_S_S_S_S_S_S_S_S_S_S_S_S_S_S_S_S_S_S_S_S_S_S_S_S_S_S_S_S_S_S_S_S_S_S_S_S_S_S_S_S_S_S_S_S_S_S_S_S_S_S_S_S_S_S_S_S_S_S_S_S_S_S_S_S_S_S_S_S_S_S_S_S_S_S_S_S_S_S_S_S_S_S_S_S_S_S_S_S_S_S_S_S_S_S_S_S_S_S_S_S_S_S_S_S_S_S_S_S_S_S_S_S_S_S_S_S_S_S_S_S_S_S_S_S_S_S_S_S_S_S_S_S_S_S_S_S_S_S_S_S_S_S_S_S_S_S_S_S_S_S_S_S_S_S_S_S_S_S_S_S_S_S_S_S_S_S_S_S_S_S_S_S_S_S_S_S_S_S_S_S_S_S_S_S_S_S_S_S_S_S_S_S_S_S_S_S_S_S_S_S_S_S_S_S_S_S_S_S_S_S_S_S_S_S_S_S_S_S_S_S_S_S_S_S_S_S_S_S_S_S_S_S_S_S_S_S_S_S_S_S_S_S_S_S_S_S_S_S_S_S_S_S_S_S_S_S_S_S_S_S_S_S_S_S_S_S_S_S_S_S_S_S_S_S_S_S_S_S_S_S_S_S_S_S_S_S_S_S_S_S_S_S_S_S_S_S_S_S_S_S_S_S_S_S_S_S_S_S_S_S_S_S_S_S_S_S_S_S_S_S_S_S_S_S_S_S_S_S_S_S_S_S_S_S_S_S_S_S_S_S_S_S_S_S_S_S_S_S_S_S_S_S_S_S_S_S_S_S_S_S_S_S_S_S_S_S_S_S_S_S_S_S_S_S_S_S_S_S_S_S_S_S_S_S_S_S_S_S_S_S_S_S_S_S_S_S_S_S_S_S_S_S_S_S_S_S_S_S_S_S_S_S_S_S_S_S_S_S_S_S_S_S_S_S_S_S__param_154];
	ld.param.u64 	%rd156, [_Z4racePiS_S_S_S_S_S_S_S_S_S_S_S_S_S_S_S_S_S_S_S_S_S_S_S_S_S_S_S_S_S_S_S_S_S_S_S_S_S_S_S_S_S_S_S_S_S_S_S_S_S_S_S_S_S_S_S_S_S_S_S_S_S_S_S_S_S_S_S_S_S_S_S_S_S_S_S_S_S_S_S_S_S_S_S_S_S_S_S_S_S_S_S_S_S_S_S_S_S_S_S_S_S_S_S_S_S_S_S_S_S_S_S_S_S_S_S_S_S_S_S_S_S_S_S_S_S_S_S_S_S_S_S_S_S_S_S_S_S_S_S_S_S_S_S_S_S_S_S_S_S_S_S_S_S_S_S_S_S_S_S_S_S_S_S_S_S_S_S_S_S_S_S_S_S_S_S_S_S_S_S_S_S_S_S_S_S_S_S_S_S_S_S_S_S_S_S_S_S_S_S_S_S_S_S_S_S_S_S_S_S_S_S_S_S_S_S_S_S_S_S_S_S_S_S_S_S_S_S_S_S_S_S_S_S_S_S_S_S_S_S_S_S_S_S_S_S_S_S_S_S_S_S_S_S_S_S_S_S_S_S_S_S_S_S_S_S_S_S_S_S_S_S_S_S_S_S_S_S_S_S_S_S_S_S_S_S_S_S_S_S_S_S_S_S_S_S_S_S_S_S_S_S_S_S_S_S_S_S_S_S_S_S_S_S_S_S_S_S_S_S_S_S_S_S_S_S_S_S_S_S_S_S_S_S_S_S_S_S_S_S_S_S_S_S_S_S_S_S_S_S_S_S_S_S_S_S_S_S_S_S_S_S_S_S_S_S_S_S_S_S_S_S_S_S_S_S_S_S_S_S_S_S_S_S_S_S_S_S_S_S_S_S_S_S_S_S_S_S_S_S_S_S_S_S_S_S_S_S_S_S_S_S_S_S_S_S_S_S_S_S_S_S_S_S_S_S_S_S_S_S_S_S_S_S_S_S_S_S_S_S_S_S_S_S_S_S_S_S_S_S_S_S_S_S_S_S_S_S_S_S_S_S_S_S_S_S_S_S_S_S_S_S_S_S_S_S_S_S_S_S_S_S_S_S_S_S_S_S_S_S_S_S_S_S_S_S_S_S_S_S_S_S_S_S_S_S_S_S_S_S_S__param_155];
	ld.param.u64 	%rd157, [_Z4racePiS_S_S_S_S_S_S_S_S_S_S_S_S_S_S_S_S_S_S_S_S_S_S_S_S_S_S_S_S_S_S_S_S_S_S_S_S_S_S_S_S_S_S_S_S_S_S_S_S_S_S_S_S_S_S_S_S_S_S_S_S_S_S_S_S_S_S_S_S_S_S_S_S_S_S_S_S_S_S_S_S_S_S_S_S_S_S_S_S_S_S_S_S_S_S_S_S_S_S_S_S_S_S_S_S_S_S_S_S_S_S_S_S_S_S_S_S_S_S_S_S_S_S_S_S_S_S_S_S_S_S_S_S_S_S_S_S_S_S_S_S_S_S_S_S_S_S_S_S_S_S_S_S_S_S_S_S_S_S_S_S_S_S_S_S_S_S_S_S_S_S_S_S_S_S_S_S_S_S_S_S_S_S_S_S_S_S_S_S_S_S_S_S_S_S_S_S_S_S_S_S_S_S_S_S_S_S_S_S_S_S_S_S_S_S_S_S_S_S_S_S_S_S_S_S_S_S_S_S_S_S_S_S_S_S_S_S_S_S_S_S_S_S_S_S_S_S_S_S_S_S_S_S_S_S_S_S_S_S_S_S_S_S_S_S_S_S_S_S_S_S_S_S_S_S_S_S_S_S_S_S_S_S_S_S_S_S_S_S_S_S_S_S_S_S_S_S_S_S_S_S_S_S_S_S_S_S_S_S_S_S_S_S_S_S_S_S_S_S_S_S_S_S_S_S_S_S_S_S_S_S_S_S_S_S_S_S_S_S_S_S_S_S_S_S_S_S_S_S_S_S_S_S_S_S_S_S_S_S_S_S_S_S_S_S_S_S_S_S_S_S_S_S_S_S_S_S_S_S_S_S_S_S_S_S_S_S_S_S_S_S_S_S_S_S_S_S_S_S_S_S_S_S_S_S_S_S_S_S_S_S_S_S_S_S_S_S_S_S_S_S_S_S_S_S_S_S_S_S_S_S_S_S_S_S_S_S_S_S_S_S_S_S_S_S_S_S_S_S_S_S_S_S_S_S_S_S_S_S_S_S_S_S_S_S_S_S_S_S_S_S_S_S_S_S_S_S_S_S_S_S_S_S_S_S_S_S_S_S_S_S_S_S_S_S_S_S_S_S_S_S_S_S_S_S_S_S_S_S_S_S__param_156];
	ld.param.u64 	%rd158, [_Z4racePiS_S_S_S_S_S_S_S_S_S_S_S_S_S_S_S_S_S_S_S_S_S_S_S_S_S_S_S_S_S_S_S_S_S_S_S_S_S_S_S_S_S_S_S_S_S_S_S_S_S_S_S_S_S_S_S_S_S_S_S_S_S_S_S_S_S_S_S_S_S_S_S_S_S_S_S_S_S_S_S_S_S_S_S_S_S_S_S_S_S_S_S_S_S_S_S_S_S_S_S_S_S_S_S_S_S_S_S_S_S_S_S_S_S_S_S_S_S_S_S_S_S_S_S_S_S_S_S_S_S_S_S_S_S_S_S_S_S_S_S_S_S_S_S_S_S_S_S_S_S_S_S_S_S_S_S_S_S_S_S_S_S_S_S_S_S_S_S_S_S_S_S_S_S_S_S_S_S_S_S_S_S_S_S_S_S_S_S_S_S_S_S_S_S_S_S_S_S_S_S_S_S_S_S_S_S_S_S_S_S_S_S_S_S_S_S_S_S_S_S_S_S_S_S_S_S_S_S_S_S_S_S_S_S_S_S_S_S_S_S_S_S_S_S_S_S_S_S_S_S_S_S_S_S_S_S_S_S_S_S_S_S_S_S_S_S_S_S_S_S_S_S_S_S_S_S_S_S_S_S_S_S_S_S_S_S_S_S_S_S_S_S_S_S_S_S_S_S_S_S_S_S_S_S_S_S_S_S_S_S_S_S_S_S_S_S_S_S_S_S_S_S_S_S_S_S_S_S_S_S_S_S_S_S_S_S_S_S_S_S_S_S_S_S_S_S_S_S_S_S_S_S_S_S_S_S_S_S_S_S_S_S_S_S_S_S_S_S_S_S_S_S_S_S_S_S_S_S_S_S_S_S_S_S_S_S_S_S_S_S_S_S_S_S_S_S_S_S_S_S_S_S_S_S_S_S_S_S_S_S_S_S_S_S_S_S_S_S_S_S_S_S_S_S_S_S_S_S_S_S_S_S_S_S_S_S_S_S_S_S_S_S_S_S_S_S_S_S_S_S_S_S_S_S_S_S_S_S_S_S_S_S_S_S_S_S_S_S_S_S_S_S_S_S_S_S_S_S_S_S_S_S_S_S_S_S_S_S_S_S_S_S_S_S_S_S_S_S_S_S_S_S_S_S_S_S_S_S_S_S_S__param_157];
	ld.param.u64 	%rd159, [_Z4racePiS_S_S_S_S_S_S_S_S_S_S_S_S_S_S_S_S_S_S_S_S_S_S_S_S_S_S_S_S_S_S_S_S_S_S_S_S_S_S_S_S_S_S_S_S_S_S_S_S_S_S_S_S_S_S_S_S_S_S_S_S_S_S_S_S_S_S_S_S_S_S_S_S_S_S_S_S_S_S_S_S_S_S_S_S_S_S_S_S_S_S_S_S_S_S_S_S_S_S_S_S_S_S_S_S_S_S_S_S_S_S_S_S_S_S_S_S_S_S_S_S_S_S_S_S_S_S_S_S_S_S_S_S_S_S_S_S_S_S_S_S_S_S_S_S_S_S_S_S_S_S_S_S_S_S_S_S_S_S_S_S_S_S_S_S_S_S_S_S_S_S_S_S_S_S_S_S_S_S_S_S_S_S_S_S_S_S_S_S_S_S_S_S_S_S_S_S_S_S_S_S_S_S_S_S_S_S_S_S_S_S_S_S_S_S_S_S_S_S_S_S_S_S_S_S_S_S_S_S_S_S_S_S_S_S_S_S_S_S_S_S_S_S_S_S_S_S_S_S_S_S_S_S_S_S_S_S_S_S_S_S_S_S_S_S_S_S_S_S_S_S_S_S_S_S_S_S_S_S_S_S_S_S_S_S_S_S_S_S_S_S_S_S_S_S_S_S_S_S_S_S_S_S_S_S_S_S_S_S_S_S_S_S_S_S_S_S_S_S_S_S_S_S_S_S_S_S_S_S_S_S_S_S_S_S_S_S_S_S_S_S_S_S_S_S_S_S_S_S_S_S_S_S_S_S_S_S_S_S_S_S_S_S_S_S_S_S_S_S_S_S_S_S_S_S_S_S_S_S_S_S_S_S_S_S_S_S_S_S_S_S_S_S_S_S_S_S_S_S_S_S_S_S_S_S_S_S_S_S_S_S_S_S_S_S_S_S_S_S_S_S_S_S_S_S_S_S_S_S_S_S_S_S_S_S_S_S_S_S_S_S_S_S_S_S_S_S_S_S_S_S_S_S_S_S_S_S_S_S_S_S_S_S_S_S_S_S_S_S_S_S_S_S_S_S_S_S_S_S_S_S_S_S_S_S_S_S_S_S_S_S_S_S_S_S_S_S_S_S_S_S_S_S_S_S_S_S_S_S_S_S__param_158];
	ld.param.u64 	%rd160, [_Z4racePiS_S_S_S_S_S_S_S_S_S_S_S_S_S_S_S_S_S_S_S_S_S_S_S_S_S_S_S_S_S_S_S_S_S_S_S_S_S_S_S_S_S_S_S_S_S_S_S_S_S_S_S_S_S_S_S_S_S_S_S_S_S_S_S_S_S_S_S_S_S_S_S_S_S_S_S_S_S_S_S_S_S_S_S_S_S_S_S_S_S_S_S_S_S_S_S_S_S_S_S_S_S_S_S_S_S_S_S_S_S_S_S_S_S_S_S_S_S_S_S_S_S_S_S_S_S_S_S_S_S_S_S_S_S_S_S_S_S_S_S_S_S_S_S_S_S_S_S_S_S_S_S_S_S_S_S_S_S_S_S_S_S_S_S_S_S_S_S_S_S_S_S_S_S_S_S_S_S_S_S_S_S_S_S_S_S_S_S_S_S_S_S_S_S_S_S_S_S_S_S_S_S_S_S_S_S_S_S_S_S_S_S_S_S_S_S_S_S_S_S_S_S_S_S_S_S_S_S_S_S_S_S_S_S_S_S_S_S_S_S_S_S_S_S_S_S_S_S_S_S_S_S_S_S_S_S_S_S_S_S_S_S_S_S_S_S_S_S_S_S_S_S_S_S_S_S_S_S_S_S_S_S_S_S_S_S_S_S_S_S_S_S_S_S_S_S_S_S_S_S_S_S_S_S_S_S_S_S_S_S_S_S_S_S_S_S_S_S_S_S_S_S_S_S_S_S_S_S_S_S_S_S_S_S_S_S_S_S_S_S_S_S_S_S_S_S_S_S_S_S_S_S_S_S_S_S_S_S_S_S_S_S_S_S_S_S_S_S_S_S_S_S_S_S_S_S_S_S_S_S_S_S_S_S_S_S_S_S_S_S_S_S_S_S_S_S_S_S_S_S_S_S_S_S_S_S_S_S_S_S_S_S_S_S_S_S_S_S_S_S_S_S_S_S_S_S_S_S_S_S_S_S_S_S_S_S_S_S_S_S_S_S_S_S_S_S_S_S_S_S_S_S_S_S_S_S_S_S_S_S_S_S_S_S_S_S_S_S_S_S_S_S_S_S_S_S_S_S_S_S_S_S_S_S_S_S_S_S_S_S_S_S_S_S_S_S_S_S_S_S_S_S_S_S_S_S_S_S_S_S_S__param_159];
	ld.param.u64 	%rd161, [_Z4racePiS_S_S_S_S_S_S_S_S_S_S_S_S_S_S_S_S_S_S_S_S_S_S_S_S_S_S_S_S_S_S_S_S_S_S_S_S_S_S_S_S_S_S_S_S_S_S_S_S_S_S_S_S_S_S_S_S_S_S_S_S_S_S_S_S_S_S_S_S_S_S_S_S_S_S_S_S_S_S_S_S_S_S_S_S_S_S_S_S_S_S_S_S_S_S_S_S_S_S_S_S_S_S_S_S_S_S_S_S_S_S_S_S_S_S_S_S_S_S_S_S_S_S_S_S_S_S_S_S_S_S_S_S_S_S_S_S_S_S_S_S_S_S_S_S_S_S_S_S_S_S_S_S_S_S_S_S_S_S_S_S_S_S_S_S_S_S_S_S_S_S_S_S_S_S_S_S_S_S_S_S_S_S_S_S_S_S_S_S_S_S_S_S_S_S_S_S_S_S_S_S_S_S_S_S_S_S_S_S_S_S_S_S_S_S_S_S_S_S_S_S_S_S_S_S_S_S_S_S_S_S_S_S_S_S_S_S_S_S_S_S_S_S_S_S_S_S_S_S_S_S_S_S_S_S_S_S_S_S_S_S_S_S_S_S_S_S_S_S_S_S_S_S_S_S_S_S_S_S_S_S_S_S_S_S_S_S_S_S_S_S_S_S_S_S_S_S_S_S_S_S_S_S_S_S_S_S_S_S_S_S_S_S_S_S_S_S_S_S_S_S_S_S_S_S_S_S_S_S_S_S_S_S_S_S_S_S_S_S_S_S_S_S_S_S_S_S_S_S_S_S_S_S_S_S_S_S_S_S_S_S_S_S_S_S_S_S_S_S_S_S_S_S_S_S_S_S_S_S_S_S_S_S_S_S_S_S_S_S_S_S_S_S_S_S_S_S_S_S_S_S_S_S_S_S_S_S_S_S_S_S_S_S_S_S_S_S_S_S_S_S_S_S_S_S_S_S_S_S_S_S_S_S_S_S_S_S_S_S_S_S_S_S_S_S_S_S_S_S_S_S_S_S_S_S_S_S_S_S_S_S_S_S_S_S_S_S_S_S_S_S_S_S_S_S_S_S_S_S_S_S_S_S_S_S_S_S_S_S_S_S_S_S_S_S_S_S_S_S_S_S_S_S_S_S_S_S_S_S_S_S__param_160];
	ld.param.u64 	%rd162, [_Z4racePiS_S_S_S_S_S_S_S_S_S_S_S_S_S_S_S_S_S_S_S_S_S_S_S_S_S_S_S_S_S_S_S_S_S_S_S_S_S_S_S_S_S_S_S_S_S_S_S_S_S_S_S_S_S_S_S_S_S_S_S_S_S_S_S_S_S_S_S_S_S_S_S_S_S_S_S_S_S_S_S_S_S_S_S_S_S_S_S_S_S_S_S_S_S_S_S_S_S_S_S_S_S_S_S_S_S_S_S_S_S_S_S_S_S_S_S_S_S_S_S_S_S_S_S_S_S_S_S_S_S_S_S_S_S_S_S_S_S_S_S_S_S_S_S_S_S_S_S_S_S_S_S_S_S_S_S_S_S_S_S_S_S_S_S_S_S_S_S_S_S_S_S_S_S_S_S_S_S_S_S_S_S_S_S_S_S_S_S_S_S_S_S_S_S_S_S_S_S_S_S_S_S_S_S_S_S_S_S_S_S_S_S_S_S_S_S_S_S_S_S_S_S_S_S_S_S_S_S_S_S_S_S_S_S_S_S_S_S_S_S_S_S_S_S_S_S_S_S_S_S_S_S_S_S_S_S_S_S_S_S_S_S_S_S_S_S_S_S_S_S_S_S_S_S_S_S_S_S_S_S_S_S_S_S_S_S_S_S_S_S_S_S_S_S_S_S_S_S_S_S_S_S_S_S_S_S_S_S_S_S_S_S_S_S_S_S_S_S_S_S_S_S_S_S_S_S_S_S_S_S_S_S_S_S_S_S_S_S_S_S_S_S_S_S_S_S_S_S_S_S_S_S_S_S_S_S_S_S_S_S_S_S_S_S_S_S_S_S_S_S_S_S_S_S_S_S_S_S_S_S_S_S_S_S_S_S_S_S_S_S_S_S_S_S_S_S_S_S_S_S_S_S_S_S_S_S_S_S_S_S_S_S_S_S_S_S_S_S_S_S_S_S_S_S_S_S_S_S_S_S_S_S_S_S_S_S_S_S_S_S_S_S_S_S_S_S_S_S_S_S_S_S_S_S_S_S_S_S_S_S_S_S_S_S_S_S_S_S_S_S_S_S_S_S_S_S_S_S_S_S_S_S_S_S_S_S_S_S_S_S_S_S_S_S_S_S_S_S_S_S_S_S_S_S_S_S_S_S_S_S_S__param_161];
	ld.param.u64 	%rd163, [_Z4racePiS_S_S_S_S_S_S_S_S_S_S_S_S_S_S_S_S_S_S_S_S_S_S_S_S_S_S_S_S_S_S_S_S_S_S_S_S_S_S_S_S_S_S_S_S_S_S_S_S_S_S_S_S_S_S_S_S_S_S_S_S_S_S_S_S_S_S_S_S_S_S_S_S_S_S_S_S_S_S_S_S_S_S_S_S_S_S_S_S_S_S_S_S_S_S_S_S_S_S_S_S_S_S_S_S_S_S_S_S_S_S_S_S_S_S_S_S_S_S_S_S_S_S_S_S_S_S_S_S_S_S_S_S_S_S_S_S_S_S_S_S_S_S_S_S_S_S_S_S_S_S_S_S_S_S_S_S_S_S_S_S_S_S_S_S_S_S_S_S_S_S_S_S_S_S_S_S_S_S_S_S_S_S_S_S_S_S_S_S_S_S_S_S_S_S_S_S_S_S_S_S_S_S_S_S_S_S_S_S_S_S_S_S_S_S_S_S_S_S_S_S_S_S_S_S_S_S_S_S_S_S_S_S_S_S_S_S_S_S_S_S_S_S_S_S_S_S_S_S_S_S_S_S_S_S_S_S_S_S_S_S_S_S_S_S_S_S_S_S_S_S_S_S_S_S_S_S_S_S_S_S_S_S_S_S_S_S_S_S_S_S_S_S_S_S_S_S_S_S_S_S_S_S_S_S_S_S_S_S_S_S_S_S_S_S_S_S_S_S_S_S_S_S_S_S_S_S_S_S_S_S_S_S_S_S_S_S_S_S_S_S_S_S_S_S_S_S_S_S_S_S_S_S_S_S_S_S_S_S_S_S_S_S_S_S_S_S_S_S_S_S_S_S_S_S_S_S_S_S_S_S_S_S_S_S_S_S_S_S_S_S_S_S_S_S_S_S_S_S_S_S_S_S_S_S_S_S_S_S_S_S_S_S_S_S_S_S_S_S_S_S_S_S_S_S_S_S_S_S_S_S_S_S_S_S_S_S_S_S_S_S_S_S_S_S_S_S_S_S_S_S_S_S_S_S_S_S_S_S_S_S_S_S_S_S_S_S_S_S_S_S_S_S_S_S_S_S_S_S_S_S_S_S_S_S_S_S_S_S_S_S_S_S_S_S_S_S_S_S_S_S_S_S_S_S_S_S_S_S_S_S__param_162];
	ld.param.u64 	%rd164, [_Z4racePiS_S_S_S_S_S_S_S_S_S_S_S_S_S_S_S_S_S_S_S_S_S_S_S_S_S_S_S_S_S_S_S_S_S_S_S_S_S_S_S_S_S_S_S_S_S_S_S_S_S_S_S_S_S_S_S_S_S_S_S_S_S_S_S_S_S_S_S_S_S_S_S_S_S_S_S_S_S_S_S_S_S_S_S_S_S_S_S_S_S_S_S_S_S_S_S_S_S_S_S_S_S_S_S_S_S_S_S_S_S_S_S_S_S_S_S_S_S_S_S_S_S_S_S_S_S_S_S_S_S_S_S_S_S_S_S_S_S_S_S_S_S_S_S_S_S_S_S_S_S_S_S_S_S_S_S_S_S_S_S_S_S_S_S_S_S_S_S_S_S_S_S_S_S_S_S_S_S_S_S_S_S_S_S_S_S_S_S_S_S_S_S_S_S_S_S_S_S_S_S_S_S_S_S_S_S_S_S_S_S_S_S_S_S_S_S_S_S_S_S_S_S_S_S_S_S_S_S_S_S_S_S_S_S_S_S_S_S_S_S_S_S_S_S_S_S_S_S_S_S_S_S_S_S_S_S_S_S_S_S_S_S_S_S_S_S_S_S_S_S_S_S_S_S_S_S_S_S_S_S_S_S_S_S_S_S_S_S_S_S_S_S_S_S_S_S_S_S_S_S_S_S_S_S_S_S_S_S_S_S_S_S_S_S_S_S_S_S_S_S_S_S_S_S_S_S_S_S_S_S_S_S_S_S_S_S_S_S_S_S_S_S_S_S_S_S_S_S_S_S_S_S_S_S_S_S_S_S_S_S_S_S_S_S_S_S_S_S_S_S_S_S_S_S_S_S_S_S_S_S_S_S_S_S_S_S_S_S_S_S_S_S_S_S_S_S_S_S_S_S_S_S_S_S_S_S_S_S_S_S_S_S_S_S_S_S_S_S_S_S_S_S_S_S_S_S_S_S_S_S_S_S_S_S_S_S_S_S_S_S_S_S_S_S_S_S_S_S_S_S_S_S_S_S_S_S_S_S_S_S_S_S_S_S_S_S_S_S_S_S_S_S_S_S_S_S_S_S_S_S_S_S_S_S_S_S_S_S_S_S_S_S_S_S_S_S_S_S_S_S_S_S_S_S_S_S_S_S_S_S_S__param_163];
	ld.param.u64 	%rd165, [_Z4racePiS_S_S_S_S_S_S_S_S_S_S_S_S_S_S_S_S_S_S_S_S_S_S_S_S_S_S_S_S_S_S_S_S_S_S_S_S_S_S_S_S_S_S_S_S_S_S_S_S_S_S_S_S_S_S_S_S_S_S_S_S_S_S_S_S_S_S_S_S_S_S_S_S_S_S_S_S_S_S_S_S_S_S_S_S_S_S_S_S_S_S_S_S_S_S_S_S_S_S_S_S_S_S_S_S_S_S_S_S_S_S_S_S_S_S_S_S_S_S_S_S_S_S_S_S_S_S_S_S_S_S_S_S_S_S_S_S_S_S_S_S_S_S_S_S_S_S_S_S_S_S_S_S_S_S_S_S_S_S_S_S_S_S_S_S_S_S_S_S_S_S_S_S_S_S_S_S_S_S_S_S_S_S_S_S_S_S_S_S_S_S_S_S_S_S_S_S_S_S_S_S_S_S_S_S_S_S_S_S_S_S_S_S_S_S_S_S_S_S_S_S_S_S_S_S_S_S_S_S_S_S_S_S_S_S_S_S_S_S_S_S_S_S_S_S_S_S_S_S_S_S_S_S_S_S_S_S_S_S_S_S_S_S_S_S_S_S_S_S_S_S_S_S_S_S_S_S_S_S_S_S_S_S_S_S_S_S_S_S_S_S_S_S_S_S_S_S_S_S_S_S_S_S_S_S_S_S_S_S_S_S_S_S_S_S_S_S_S_S_S_S_S_S_S_S_S_S_S_S_S_S_S_S_S_S_S_S_S_S_S_S_S_S_S_S_S_S_S_S_S_S_S_S_S_S_S_S_S_S_S_S_S_S_S_S_S_S_S_S_S_S_S_S_S_S_S_S_S_S_S_S_S_S_S_S_S_S_S_S_S_S_S_S_S_S_S_S_S_S_S_S_S_S_S_S_S_S_S_S_S_S_S_S_S_S_S_S_S_S_S_S_S_S_S_S_S_S_S_S_S_S_S_S_S_S_S_S_S_S_S_S_S_S_S_S_S_S_S_S_S_S_S_S_S_S_S_S_S_S_S_S_S_S_S_S_S_S_S_S_S_S_S_S_S_S_S_S_S_S_S_S_S_S_S_S_S_S_S_S_S_S_S_S_S_S_S_S_S_S_S_S_S_S_S_S_S_S_S_S_S_S__param_164];
	ld.param.u64 	%rd166, [_Z4racePiS_S_S_S_S_S_S_S_S_S_S_S_S_S_S_S_S_S_S_S_S_S_S_S_S_S_S_S_S_S_S_S_S_S_S_S_S_S_S_S_S_S_S_S_S_S_S_S_S_S_S_S_S_S_S_S_S_S_S_S_S_S_S_S_S_S_S_S_S_S_S_S_S_S_S_S_S_S_S_S_S_S_S_S_S_S_S_S_S_S_S_S_S_S_S_S_S_S_S_S_S_S_S_S_S_S_S_S_S_S_S_S_S_S_S_S_S_S_S_S_S_S_S_S_S_S_S_S_S_S_S_S_S_S_S_S_S_S_S_S_S_S_S_S_S_S_S_S_S_S_S_S_S_S_S_S_S_S_S_S_S_S_S_S_S_S_S_S_S_S_S_S_S_S_S_S_S_S_S_S_S_S_S_S_S_S_S_S_S_S_S_S_S_S_S_S_S_S_S_S_S_S_S_S_S_S_S_S_S_S_S_S_S_S_S_S_S_S_S_S_S_S_S_S_S_S_S_S_S_S_S_S_S_S_S_S_S_S_S_S_S_S_S_S_S_S_S_S_S_S_S_S_S_S_S_S_S_S_S_S_S_S_S_S_S_S_S_S_S_S_S_S_S_S_S_S_S_S_S_S_S_S_S_S_S_S_S_S_S_S_S_S_S_S_S_S_S_S_S_S_S_S_S_S_S_S_S_S_S_S_S_S_S_S_S_S_S_S_S_S_S_S_S_S_S_S_S_S_S_S_S_S_S_S_S_S_S_S_S_S_S_S_S_S_S_S_S_S_S_S_S_S_S_S_S_S_S_S_S_S_S_S_S_S_S_S_S_S_S_S_S_S_S_S_S_S_S_S_S_S_S_S_S_S_S_S_S_S_S_S_S_S_S_S_S_S_S_S_S_S_S_S_S_S_S_S_S_S_S_S_S_S_S_S_S_S_S_S_S_S_S_S_S_S_S_S_S_S_S_S_S_S_S_S_S_S_S_S_S_S_S_S_S_S_S_S_S_S_S_S_S_S_S_S_S_S_S_S_S_S_S_S_S_S_S_S_S_S_S_S_S_S_S_S_S_S_S_S_S_S_S_S_S_S_S_S_S_S_S_S_S_S_S_S_S_S_S_S_S_S_S_S_S_S_S_S_S_S_S_S_S__param_165];
	ld.param.u64 	%rd167, [_Z4racePiS_S_S_S_S_S_S_S_S_S_S_S_S_S_S_S_S_S_S_S_S_S_S_S_S_S_S_S_S_S_S_S_S_S_S_S_S_S_S_S_S_S_S_S_S_S_S_S_S_S_S_S_S_S_S_S_S_S_S_S_S_S_S_S_S_S_S_S_S_S_S_S_S_S_S_S_S_S_S_S_S_S_S_S_S_S_S_S_S_S_S_S_S_S_S_S_S_S_S_S_S_S_S_S_S_S_S_S_S_S_S_S_S_S_S_S_S_S_S_S_S_S_S_S_S_S_S_S_S_S_S_S_S_S_S_S_S_S_S_S_S_S_S_S_S_S_S_S_S_S_S_S_S_S_S_S_S_S_S_S_S_S_S_S_S_S_S_S_S_S_S_S_S_S_S_S_S_S_S_S_S_S_S_S_S_S_S_S_S_S_S_S_S_S_S_S_S_S_S_S_S_S_S_S_S_S_S_S_S_S_S_S_S_S_S_S_S_S_S_S_S_S_S_S_S_S_S_S_S_S_S_S_S_S_S_S_S_S_S_S_S_S_S_S_S_S_S_S_S_S_S_S_S_S_S_S_S_S_S_S_S_S_S_S_S_S_S_S_S_S_S_S_S_S_S_S_S_S_S_S_S_S_S_S_S_S_S_S_S_S_S_S_S_S_S_S_S_S_S_S_S_S_S_S_S_S_S_S_S_S_S_S_S_S_S_S_S_S_S_S_S_S_S_S_S_S_S_S_S_S_S_S_S_S_S_S_S_S_S_S_S_S_S_S_S_S_S_S_S_S_S_S_S_S_S_S_S_S_S_S_S_S_S_S_S_S_S_S_S_S_S_S_S_S_S_S_S_S_S_S_S_S_S_S_S_S_S_S_S_S_S_S_S_S_S_S_S_S_S_S_S_S_S_S_S_S_S_S_S_S_S_S_S_S_S_S_S_S_S_S_S_S_S_S_S_S_S_S_S_S_S_S_S_S_S_S_S_S_S_S_S_S_S_S_S_S_S_S_S_S_S_S_S_S_S_S_S_S_S_S_S_S_S_S_S_S_S_S_S_S_S_S_S_S_S_S_S_S_S_S_S_S_S_S_S_S_S_S_S_S_S_S_S_S_S_S_S_S_S_S_S_S_S_S_S_S_S_S_S_S_S__param_166];
	ld.param.u64 	%rd168, [_Z4racePiS_S_S_S_S_S_S_S_S_S_S_S_S_S_S_S_S_S_S_S_S_S_S_S_S_S_S_S_S_S_S_S_S_S_S_S_S_S_S_S_S_S_S_S_S_S_S_S_S_S_S_S_S_S_S_S_S_S_S_S_S_S_S_S_S_S_S_S_S_S_S_S_S_S_S_S_S_S_S_S_S_S_S_S_S_S_S_S_S_S_S_S_S_S_S_S_S_S_S_S_S_S_S_S_S_S_S_S_S_S_S_S_S_S_S_S_S_S_S_S_S_S_S_S_S_S_S_S_S_S_S_S_S_S_S_S_S_S_S_S_S_S_S_S_S_S_S_S_S_S_S_S_S_S_S_S_S_S_S_S_S_S_S_S_S_S_S_S_S_S_S_S_S_S_S_S_S_S_S_S_S_S_S_S_S_S_S_S_S_S_S_S_S_S_S_S_S_S_S_S_S_S_S_S_S_S_S_S_S_S_S_S_S_S_S_S_S_S_S_S_S_S_S_S_S_S_S_S_S_S_S_S_S_S_S_S_S_S_S_S_S_S_S_S_S_S_S_S_S_S_S_S_S_S_S_S_S_S_S_S_S_S_S_S_S_S_S_S_S_S_S_S_S_S_S_S_S_S_S_S_S_S_S_S_S_S_S_S_S_S_S_S_S_S_S_S_S_S_S_S_S_S_S_S_S_S_S_S_S_S_S_S_S_S_S_S_S_S_S_S_S_S_S_S_S_S_S_S_S_S_S_S_S_S_S_S_S_S_S_S_S_S_S_S_S_S_S_S_S_S_S_S_S_S_S_S_S_S_S_S_S_S_S_S_S_S_S_S_S_S_S_S_S_S_S_S_S_S_S_S_S_S_S_S_S_S_S_S_S_S_S_S_S_S_S_S_S_S_S_S_S_S_S_S_S_S_S_S_S_S_S_S_S_S_S_S_S_S_S_S_S_S_S_S_S_S_S_S_S_S_S_S_S_S_S_S_S_S_S_S_S_S_S_S_S_S_S_S_S_S_S_S_S_S_S_S_S_S_S_S_S_S_S_S_S_S_S_S_S_S_S_S_S_S_S_S_S_S_S_S_S_S_S_S_S_S_S_S_S_S_S_S_S_S_S_S_S_S_S_S_S_S_S_S_S_S_S_S_S_S_S__param_167];
	ld.param.u64 	%rd169, [_Z4racePiS_S_S_S_S_S_S_S_S_S_S_S_S_S_S_S_S_S_S_S_S_S_S_S_S_S_S_S_S_S_S_S_S_S_S_S_S_S_S_S_S_S_S_S_S_S_S_S_S_S_S_S_S_S_S_S_S_S_S_S_S_S_S_S_S_S_S_S_S_S_S_S_S_S_S_S_S_S_S_S_S_S_S_S_S_S_S_S_S_S_S_S_S_S_S_S_S_S_S_S_S_S_S_S_S_S_S_S_S_S_S_S_S_S_S_S_S_S_S_S_S_S_S_S_S_S_S_S_S_S_S_S_S_S_S_S_S_S_S_S_S_S_S_S_S_S_S_S_S_S_S_S_S_S_S_S_S_S_S_S_S_S_S_S_S_S_S_S_S_S_S_S_S_S_S_S_S_S_S_S_S_S_S_S_S_S_S_S_S_S_S_S_S_S_S_S_S_S_S_S_S_S_S_S_S_S_S_S_S_S_S_S_S_S_S_S_S_S_S_S_S_S_S_S_S_S_S_S_S_S_S_S_S_S_S_S_S_S_S_S_S_S_S_S_S_S_S_S_S_S_S_S_S_S_S_S_S_S_S_S_S_S_S_S_S_S_S_S_S_S_S_S_S_S_S_S_S_S_S_S_S_S_S_S_S_S_S_S_S_S_S_S_S_S_S_S_S_S_S_S_S_S_S_S_S_S_S_S_S_S_S_S_S_S_S_S_S_S_S_S_S_S_S_S_S_S_S_S_S_S_S_S_S_S_S_S_S_S_S_S_S_S_S_S_S_S_S_S_S_S_S_S_S_S_S_S_S_S_S_S_S_S_S_S_S_S_S_S_S_S_S_S_S_S_S_S_S_S_S_S_S_S_S_S_S_S_S_S_S_S_S_S_S_S_S_S_S_S_S_S_S_S_S_S_S_S_S_S_S_S_S_S_S_S_S_S_S_S_S_S_S_S_S_S_S_S_S_S_S_S_S_S_S_S_S_S_S_S_S_S_S_S_S_S_S_S_S_S_S_S_S_S_S_S_S_S_S_S_S_S_S_S_S_S_S_S_S_S_S_S_S_S_S_S_S_S_S_S_S_S_S_S_S_S_S_S_S_S_S_S_S_S_S_S_S_S_S_S_S_S_S_S_S_S_S_S_S_S_S_S_S__param_168];
	ld.param.u64 	%rd170, [_Z4racePiS_S_S_S_S_S_S_S_S_S_S_S_S_S_S_S_S_S_S_S_S_S_S_S_S_S_S_S_S_S_S_S_S_S_S_S_S_S_S_S_S_S_S_S_S_S_S_S_S_S_S_S_S_S_S_S_S_S_S_S_S_S_S_S_S_S_S_S_S_S_S_S_S_S_S_S_S_S_S_S_S_S_S_S_S_S_S_S_S_S_S_S_S_S_S_S_S_S_S_S_S_S_S_S_S_S_S_S_S_S_S_S_S_S_S_S_S_S_S_S_S_S_S_S_S_S_S_S_S_S_S_S_S_S_S_S_S_S_S_S_S_S_S_S_S_S_S_S_S_S_S_S_S_S_S_S_S_S_S_S_S_S_S_S_S_S_S_S_S_S_S_S_S_S_S_S_S_S_S_S_S_S_S_S_S_S_S_S_S_S_S_S_S_S_S_S_S_S_S_S_S_S_S_S_S_S_S_S_S_S_S_S_S_S_S_S_S_S_S_S_S_S_S_S_S_S_S_S_S_S_S_S_S_S_S_S_S_S_S_S_S_S_S_S_S_S_S_S_S_S_S_S_S_S_S_S_S_S_S_S_S_S_S_S_S_S_S_S_S_S_S_S_S_S_S_S_S_S_S_S_S_S_S_S_S_S_S_S_S_S_S_S_S_S_S_S_S_S_S_S_S_S_S_S_S_S_S_S_S_S_S_S_S_S_S_S_S_S_S_S_S_S_S_S_S_S_S_S_S_S_S_S_S_S_S_S_S_S_S_S_S_S_S_S_S_S_S_S_S_S_S_S_S_S_S_S_S_S_S_S_S_S_S_S_S_S_S_S_S_S_S_S_S_S_S_S_S_S_S_S_S_S_S_S_S_S_S_S_S_S_S_S_S_S_S_S_S_S_S_S_S_S_S_S_S_S_S_S_S_S_S_S_S_S_S_S_S_S_S_S_S_S_S_S_S_S_S_S_S_S_S_S_S_S_S_S_S_S_S_S_S_S_S_S_S_S_S_S_S_S_S_S_S_S_S_S_S_S_S_S_S_S_S_S_S_S_S_S_S_S_S_S_S_S_S_S_S_S_S_S_S_S_S_S_S_S_S_S_S_S_S_S_S_S_S_S_S_S_S_S_S_S_S_S_S_S_S_S_S_S_S__param_169];
	ld.param.u64 	%rd171, [_Z4racePiS_S_S_S_S_S_S_S_S_S_S_S_S_S_S_S_S_S_S_S_S_S_S_S_S_S_S_S_S_S_S_S_S_S_S_S_S_S_S_S_S_S_S_S_S_S_S_S_S_S_S_S_S_S_S_S_S_S_S_S_S_S_S_S_S_S_S_S_S_S_S_S_S_S_S_S_S_S_S_S_S_S_S_S_S_S_S_S_S_S_S_S_S_S_S_S_S_S_S_S_S_S_S_S_S_S_S_S_S_S_S_S_S_S_S_S_S_S_S_S_S_S_S_S_S_S_S_S_S_S_S_S_S_S_S_S_S_S_S_S_S_S_S_S_S_S_S_S_S_S_S_S_S_S_S_S_S_S_S_S_S_S_S_S_S_S_S_S_S_S_S_S_S_S_S_S_S_S_S_S_S_S_S_S_S_S_S_S_S_S_S_S_S_S_S_S_S_S_S_S_S_S_S_S_S_S_S_S_S_S_S_S_S_S_S_S_S_S_S_S_S_S_S_S_S_S_S_S_S_S_S_S_S_S_S_S_S_S_S_S_S_S_S_S_S_S_S_S_S_S_S_S_S_S_S_S_S_S_S_S_S_S_S_S_S_S_S_S_S_S_S_S_S_S_S_S_S_S_S_S_S_S_S_S_S_S_S_S_S_S_S_S_S_S_S_S_S_S_S_S_S_S_S_S_S_S_S_S_S_S_S_S_S_S_S_S_S_S_S_S_S_S_S_S_S_S_S_S_S_S_S_S_S_S_S_S_S_S_S_S_S_S_S_S_S_S_S_S_S_S_S_S_S_S_S_S_S_S_S_S_S_S_S_S_S_S_S_S_S_S_S_S_S_S_S_S_S_S_S_S_S_S_S_S_S_S_S_S_S_S_S_S_S_S_S_S_S_S_S_S_S_S_S_S_S_S_S_S_S_S_S_S_S_S_S_S_S_S_S_S_S_S_S_S_S_S_S_S_S_S_S_S_S_S_S_S_S_S_S_S_S_S_S_S_S_S_S_S_S_S_S_S_S_S_S_S_S_S_S_S_S_S_S_S_S_S_S_S_S_S_S_S_S_S_S_S_S_S_S_S_S_S_S_S_S_S_S_S_S_S_S_S_S_S_S_S_S_S_S_S_S_S_S_S_S_S_S_S_S_S_S__param_170];
	ld.param.u64 	%rd172, [_Z4racePiS_S_S_S_S_S_S_S_S_S_S_S_S_S_S_S_S_S_S_S_S_S_S_S_S_S_S_S_S_S_S_S_S_S_S_S_S_S_S_S_S_S_S_S_S_S_S_S_S_S_S_S_S_S_S_S_S_S_S_S_S_S_S_S_S_S_S_S_S_S_S_S_S_S_S_S_S_S_S_S_S_S_S_S_S_S_S_S_S_S_S_S_S_S_S_S_S_S_S_S_S_S_S_S_S_S_S_S_S_S_S_S_S_S_S_S_S_S_S_S_S_S_S_S_S_S_S_S_S_S_S_S_S_S_S_S_S_S_S_S_S_S_S_S_S_S_S_S_S_S_S_S_S_S_S_S_S_S_S_S_S_S_S_S_S_S_S_S_S_S_S_S_S_S_S_S_S_S_S_S_S_S_S_S_S_S_S_S_S_S_S_S_S_S_S_S_S_S_S_S_S_S_S_S_S_S_S_S_S_S_S_S_S_S_S_S_S_S_S_S_S_S_S_S_S_S_S_S_S_S_S_S_S_S_S_S_S_S_S_S_S_S_S_S_S_S_S_S_S_S_S_S_S_S_S_S_S_S_S_S_S_S_S_S_S_S_S_S_S_S_S_S_S_S_S_S_S_S_S_S_S_S_S_S_S_S_S_S_S_S_S_S_S_S_S_S_S_S_S_S_S_S_S_S_S_S_S_S_S_S_S_S_S_S_S_S_S_S_S_S_S_S_S_S_S_S_S_S_S_S_S_S_S_S_S_S_S_S_S_S_S_S_S_S_S_S_S_S_S_S_S_S_S_S_S_S_S_S_S_S_S_S_S_S_S_S_S_S_S_S_S_S_S_S_S_S_S_S_S_S_S_S_S_S_S_S_S_S_S_S_S_S_S_S_S_S_S_S_S_S_S_S_S_S_S_S_S_S_S_S_S_S_S_S_S_S_S_S_S_S_S_S_S_S_S_S_S_S_S_S_S_S_S_S_S_S_S_S_S_S_S_S_S_S_S_S_S_S_S_S_S_S_S_S_S_S_S_S_S_S_S_S_S_S_S_S_S_S_S_S_S_S_S_S_S_S_S_S_S_S_S_S_S_S_S_S_S_S_S_S_S_S_S_S_S_S_S_S_S_S_S_S_S_S_S_S_S_S_S_S_S__param_171];
	ld.param.u64 	%rd173, [_Z4racePiS_S_S_S_S_S_S_S_S_S_S_S_S_S_S_S_S_S_S_S_S_S_S_S_S_S_S_S_S_S_S_S_S_S_S_S_S_S_S_S_S_S_S_S_S_S_S_S_S_S_S_S_S_S_S_S_S_S_S_S_S_S_S_S_S_S_S_S_S_S_S_S_S_S_S_S_S_S_S_S_S_S_S_S_S_S_S_S_S_S_S_S_S_S_S_S_S_S_S_S_S_S_S_S_S_S_S_S_S_S_S_S_S_S_S_S_S_S_S_S_S_S_S_S_S_S_S_S_S_S_S_S_S_S_S_S_S_S_S_S_S_S_S_S_S_S_S_S_S_S_S_S_S_S_S_S_S_S_S_S_S_S_S_S_S_S_S_S_S_S_S_S_S_S_S_S_S_S_S_S_S_S_S_S_S_S_S_S_S_S_S_S_S_S_S_S_S_S_S_S_S_S_S_S_S_S_S_S_S_S_S_S_S_S_S_S_S_S_S_S_S_S_S_S_S_S_S_S_S_S_S_S_S_S_S_S_S_S_S_S_S_S_S_S_S_S_S_S_S_S_S_S_S_S_S_S_S_S_S_S_S_S_S_S_S_S_S_S_S_S_S_S_S_S_S_S_S_S_S_S_S_S_S_S_S_S_S_S_S_S_S_S_S_S_S_S_S_S_S_S_S_S_S_S_S_S_S_S_S_S_S_S_S_S_S_S_S_S_S_S_S_S_S_S_S_S_S_S_S_S_S_S_S_S_S_S_S_S_S_S_S_S_S_S_S_S_S_S_S_S_S_S_S_S_S_S_S_S_S_S_S_S_S_S_S_S_S_S_S_S_S_S_S_S_S_S_S_S_S_S_S_S_S_S_S_S_S_S_S_S_S_S_S_S_S_S_S_S_S_S_S_S_S_S_S_S_S_S_S_S_S_S_S_S_S_S_S_S_S_S_S_S_S_S_S_S_S_S_S_S_S_S_S_S_S_S_S_S_S_S_S_S_S_S_S_S_S_S_S_S_S_S_S_S_S_S_S_S_S_S_S_S_S_S_S_S_S_S_S_S_S_S_S_S_S_S_S_S_S_S_S_S_S_S_S_S_S_S_S_S_S_S_S_S_S_S_S_S_S_S_S_S_S_S_S_S_S_S_S_S_S__param_172];
	ld.param.u64 	%rd174, [_Z4racePiS_S_S_S_S_S_S_S_S_S_S_S_S_S_S_S_S_S_S_S_S_S_S_S_S_S_S_S_S_S_S_S_S_S_S_S_S_S_S_S_S_S_S_S_S_S_S_S_S_S_S_S_S_S_S_S_S_S_S_S_S_S_S_S_S_S_S_S_S_S_S_S_S_S_S_S_S_S_S_S_S_S_S_S_S_S_S_S_S_S_S_S_S_S_S_S_S_S_S_S_S_S_S_S_S_S_S_S_S_S_S_S_S_S_S_S_S_S_S_S_S_S_S_S_S_S_S_S_S_S_S_S_S_S_S_S_S_S_S_S_S_S_S_S_S_S_S_S_S_S_S_S_S_S_S_S_S_S_S_S_S_S_S_S_S_S_S_S_S_S_S_S_S_S_S_S_S_S_S_S_S_S_S_S_S_S_S_S_S_S_S_S_S_S_S_S_S_S_S_S_S_S_S_S_S_S_S_S_S_S_S_S_S_S_S_S_S_S_S_S_S_S_S_S_S_S_S_S_S_S_S_S_S_S_S_S_S_S_S_S_S_S_S_S_S_S_S_S_S_S_S_S_S_S_S_S_S_S_S_S_S_S_S_S_S_S_S_S_S_S_S_S_S_S_S_S_S_S_S_S_S_S_S_S_S_S_S_S_S_S_S_S_S_S_S_S_S_S_S_S_S_S_S_S_S_S_S_S_S_S_S_S_S_S_S_S_S_S_S_S_S_S_S_S_S_S_S_S_S_S_S_S_S_S_S_S_S_S_S_S_S_S_S_S_S_S_S_S_S_S_S_S_S_S_S_S_S_S_S_S_S_S_S_S_S_S_S_S_S_S_S_S_S_S_S_S_S_S_S_S_S_S_S_S_S_S_S_S_S_S_S_S_S_S_S_S_S_S_S_S_S_S_S_S_S_S_S_S_S_S_S_S_S_S_S_S_S_S_S_S_S_S_S_S_S_S_S_S_S_S_S_S_S_S_S_S_S_S_S_S_S_S_S_S_S_S_S_S_S_S_S_S_S_S_S_S_S_S_S_S_S_S_S_S_S_S_S_S_S_S_S_S_S_S_S_S_S_S_S_S_S_S_S_S_S_S_S_S_S_S_S_S_S_S_S_S_S_S_S_S_S_S_S_S_S_S_S_S_S_S_S__param_173];
	ld.param.u64 	%rd175, [_Z4racePiS_S_S_S_S_S_S_S_S_S_S_S_S_S_S_S_S_S_S_S_S_S_S_S_S_S_S_S_S_S_S_S_S_S_S_S_S_S_S_S_S_S_S_S_S_S_S_S_S_S_S_S_S_S_S_S_S_S_S_S_S_S_S_S_S_S_S_S_S_S_S_S_S_S_S_S_S_S_S_S_S_S_S_S_S_S_S_S_S_S_S_S_S_S_S_S_S_S_S_S_S_S_S_S_S_S_S_S_S_S_S_S_S_S_S_S_S_S_S_S_S_S_S_S_S_S_S_S_S_S_S_S_S_S_S_S_S_S_S_S_S_S_S_S_S_S_S_S_S_S_S_S_S_S_S_S_S_S_S_S_S_S_S_S_S_S_S_S_S_S_S_S_S_S_S_S_S_S_S_S_S_S_S_S_S_S_S_S_S_S_S_S_S_S_S_S_S_S_S_S_S_S_S_S_S_S_S_S_S_S_S_S_S_S_S_S_S_S_S_S_S_S_S_S_S_S_S_S_S_S_S_S_S_S_S_S_S_S_S_S_S_S_S_S_S_S_S_S_S_S_S_S_S_S_S_S_S_S_S_S_S_S_S_S_S_S_S_S_S_S_S_S_S_S_S_S_S_S_S_S_S_S_S_S_S_S_S_S_S_S_S_S_S_S_S_S_S_S_S_S_S_S_S_S_S_S_S_S_S_S_S_S_S_S_S_S_S_S_S_S_S_S_S_S_S_S_S_S_S_S_S_S_S_S_S_S_S_S_S_S_S_S_S_S_S_S_S_S_S_S_S_S_S_S_S_S_S_S_S_S_S_S_S_S_S_S_S_S_S_S_S_S_S_S_S_S_S_S_S_S_S_S_S_S_S_S_S_S_S_S_S_S_S_S_S_S_S_S_S_S_S_S_S_S_S_S_S_S_S_S_S_S_S_S_S_S_S_S_S_S_S_S_S_S_S_S_S_S_S_S_S_S_S_S_S_S_S_S_S_S_S_S_S_S_S_S_S_S_S_S_S_S_S_S_S_S_S_S_S_S_S_S_S_S_S_S_S_S_S_S_S_S_S_S_S_S_S_S_S_S_S_S_S_S_S_S_S_S_S_S_S_S_S_S_S_S_S_S_S_S_S_S_S_S_S_S_S_S_S_S_S__param_174];
	ld.param.u64 	%rd176, [_Z4racePiS_S_S_S_S_S_S_S_S_S_S_S_S_S_S_S_S_S_S_S_S_S_S_S_S_S_S_S_S_S_S_S_S_S_S_S_S_S_S_S_S_S_S_S_S_S_S_S_S_S_S_S_S_S_S_S_S_S_S_S_S_S_S_S_S_S_S_S_S_S_S_S_S_S_S_S_S_S_S_S_S_S_S_S_S_S_S_S_S_S_S_S_S_S_S_S_S_S_S_S_S_S_S_S_S_S_S_S_S_S_S_S_S_S_S_S_S_S_S_S_S_S_S_S_S_S_S_S_S_S_S_S_S_S_S_S_S_S_S_S_S_S_S_S_S_S_S_S_S_S_S_S_S_S_S_S_S_S_S_S_S_S_S_S_S_S_S_S_S_S_S_S_S_S_S_S_S_S_S_S_S_S_S_S_S_S_S_S_S_S_S_S_S_S_S_S_S_S_S_S_S_S_S_S_S_S_S_S_S_S_S_S_S_S_S_S_S_S_S_S_S_S_S_S_S_S_S_S_S_S_S_S_S_S_S_S_S_S_S_S_S_S_S_S_S_S_S_S_S_S_S_S_S_S_S_S_S_S_S_S_S_S_S_S_S_S_S_S_S_S_S_S_S_S_S_S_S_S_S_S_S_S_S_S_S_S_S_S_S_S_S_S_S_S_S_S_S_S_S_S_S_S_S_S_S_S_S_S_S_S_S_S_S_S_S_S_S_S_S_S_S_S_S_S_S_S_S_S_S_S_S_S_S_S_S_S_S_S_S_S_S_S_S_S_S_S_S_S_S_S_S_S_S_S_S_S_S_S_S_S_S_S_S_S_S_S_S_S_S_S_S_S_S_S_S_S_S_S_S_S_S_S_S_S_S_S_S_S_S_S_S_S_S_S_S_S_S_S_S_S_S_S_S_S_S_S_S_S_S_S_S_S_S_S_S_S_S_S_S_S_S_S_S_S_S_S_S_S_S_S_S_S_S_S_S_S_S_S_S_S_S_S_S_S_S_S_S_S_S_S_S_S_S_S_S_S_S_S_S_S_S_S_S_S_S_S_S_S_S_S_S_S_S_S_S_S_S_S_S_S_S_S_S_S_S_S_S_S_S_S_S_S_S_S_S_S_S_S_S_S_S_S_S_S_S_S_S_S_S_S_S__param_175];
	ld.param.u64 	%rd177, [_Z4racePiS_S_S_S_S_S_S_S_S_S_S_S_S_S_S_S_S_S_S_S_S_S_S_S_S_S_S_S_S_S_S_S_S_S_S_S_S_S_S_S_S_S_S_S_S_S_S_S_S_S_S_S_S_S_S_S_S_S_S_S_S_S_S_S_S_S_S_S_S_S_S_S_S_S_S_S_S_S_S_S_S_S_S_S_S_S_S_S_S_S_S_S_S_S_S_S_S_S_S_S_S_S_S_S_S_S_S_S_S_S_S_S_S_S_S_S_S_S_S_S_S_S_S_S_S_S_S_S_S_S_S_S_S_S_S_S_S_S_S_S_S_S_S_S_S_S_S_S_S_S_S_S_S_S_S_S_S_S_S_S_S_S_S_S_S_S_S_S_S_S_S_S_S_S_S_S_S_S_S_S_S_S_S_S_S_S_S_S_S_S_S_S_S_S_S_S_S_S_S_S_S_S_S_S_S_S_S_S_S_S_S_S_S_S_S_S_S_S_S_S_S_S_S_S_S_S_S_S_S_S_S_S_S_S_S_S_S_S_S_S_S_S_S_S_S_S_S_S_S_S_S_S_S_S_S_S_S_S_S_S_S_S_S_S_S_S_S_S_S_S_S_S_S_S_S_S_S_S_S_S_S_S_S_S_S_S_S_S_S_S_S_S_S_S_S_S_S_S_S_S_S_S_S_S_S_S_S_S_S_S_S_S_S_S_S_S_S_S_S_S_S_S_S_S_S_S_S_S_S_S_S_S_S_S_S_S_S_S_S_S_S_S_S_S_S_S_S_S_S_S_S_S_S_S_S_S_S_S_S_S_S_S_S_S_S_S_S_S_S_S_S_S_S_S_S_S_S_S_S_S_S_S_S_S_S_S_S_S_S_S_S_S_S_S_S_S_S_S_S_S_S_S_S_S_S_S_S_S_S_S_S_S_S_S_S_S_S_S_S_S_S_S_S_S_S_S_S_S_S_S_S_S_S_S_S_S_S_S_S_S_S_S_S_S_S_S_S_S_S_S_S_S_S_S_S_S_S_S_S_S_S_S_S_S_S_S_S_S_S_S_S_S_S_S_S_S_S_S_S_S_S_S_S_S_S_S_S_S_S_S_S_S_S_S_S_S_S_S_S_S_S_S_S_S_S_S_S_S_S_S_S__param_176];
	ld.param.u64 	%rd178, [_Z4racePiS_S_S_S_S_S_S_S_S_S_S_S_S_S_S_S_S_S_S_S_S_S_S_S_S_S_S_S_S_S_S_S_S_S_S_S_S_S_S_S_S_S_S_S_S_S_S_S_S_S_S_S_S_S_S_S_S_S_S_S_S_S_S_S_S_S_S_S_S_S_S_S_S_S_S_S_S_S_S_S_S_S_S_S_S_S_S_S_S_S_S_S_S_S_S_S_S_S_S_S_S_S_S_S_S_S_S_S_S_S_S_S_S_S_S_S_S_S_S_S_S_S_S_S_S_S_S_S_S_S_S_S_S_S_S_S_S_S_S_S_S_S_S_S_S_S_S_S_S_S_S_S_S_S_S_S_S_S_S_S_S_S_S_S_S_S_S_S_S_S_S_S_S_S_S_S_S_S_S_S_S_S_S_S_S_S_S_S_S_S_S_S_S_S_S_S_S_S_S_S_S_S_S_S_S_S_S_S_S_S_S_S_S_S_S_S_S_S_S_S_S_S_S_S_S_S_S_S_S_S_S_S_S_S_S_S_S_S_S_S_S_S_S_S_S_S_S_S_S_S_S_S_S_S_S_S_S_S_S_S_S_S_S_S_S_S_S_S_S_S_S_S_S_S_S_S_S_S_S_S_S_S_S_S_S_S_S_S_S_S_S_S_S_S_S_S_S_S_S_S_S_S_S_S_S_S_S_S_S_S_S_S_S_S_S_S_S_S_S_S_S_S_S_S_S_S_S_S_S_S_S_S_S_S_S_S_S_S_S_S_S_S_S_S_S_S_S_S_S_S_S_S_S_S_S_S_S_S_S_S_S_S_S_S_S_S_S_S_S_S_S_S_S_S_S_S_S_S_S_S_S_S_S_S_S_S_S_S_S_S_S_S_S_S_S_S_S_S_S_S_S_S_S_S_S_S_S_S_S_S_S_S_S_S_S_S_S_S_S_S_S_S_S_S_S_S_S_S_S_S_S_S_S_S_S_S_S_S_S_S_S_S_S_S_S_S_S_S_S_S_S_S_S_S_S_S_S_S_S_S_S_S_S_S_S_S_S_S_S_S_S_S_S_S_S_S_S_S_S_S_S_S_S_S_S_S_S_S_S_S_S_S_S_S_S_S_S_S_S_S_S_S_S_S_S_S_S_S_S_S_S__param_177];
	ld.param.u64 	%rd179, [_Z4racePiS_S_S_S_S_S_S_S_S_S_S_S_S_S_S_S_S_S_S_S_S_S_S_S_S_S_S_S_S_S_S_S_S_S_S_S_S_S_S_S_S_S_S_S_S_S_S_S_S_S_S_S_S_S_S_S_S_S_S_S_S_S_S_S_S_S_S_S_S_S_S_S_S_S_S_S_S_S_S_S_S_S_S_S_S_S_S_S_S_S_S_S_S_S_S_S_S_S_S_S_S_S_S_S_S_S_S_S_S_S_S_S_S_S_S_S_S_S_S_S_S_S_S_S_S_S_S_S_S_S_S_S_S_S_S_S_S_S_S_S_S_S_S_S_S_S_S_S_S_S_S_S_S_S_S_S_S_S_S_S_S_S_S_S_S_S_S_S_S_S_S_S_S_S_S_S_S_S_S_S_S_S_S_S_S_S_S_S_S_S_S_S_S_S_S_S_S_S_S_S_S_S_S_S_S_S_S_S_S_S_S_S_S_S_S_S_S_S_S_S_S_S_S_S_S_S_S_S_S_S_S_S_S_S_S_S_S_S_S_S_S_S_S_S_S_S_S_S_S_S_S_S_S_S_S_S_S_S_S_S_S_S_S_S_S_S_S_S_S_S_S_S_S_S_S_S_S_S_S_S_S_S_S_S_S_S_S_S_S_S_S_S_S_S_S_S_S_S_S_S_S_S_S_S_S_S_S_S_S_S_S_S_S_S_S_S_S_S_S_S_S_S_S_S_S_S_S_S_S_S_S_S_S_S_S_S_S_S_S_S_S_S_S_S_S_S_S_S_S_S_S_S_S_S_S_S_S_S_S_S_S_S_S_S_S_S_S_S_S_S_S_S_S_S_S_S_S_S_S_S_S_S_S_S_S_S_S_S_S_S_S_S_S_S_S_S_S_S_S_S_S_S_S_S_S_S_S_S_S_S_S_S_S_S_S_S_S_S_S_S_S_S_S_S_S_S_S_S_S_S_S_S_S_S_S_S_S_S_S_S_S_S_S_S_S_S_S_S_S_S_S_S_S_S_S_S_S_S_S_S_S_S_S_S_S_S_S_S_S_S_S_S_S_S_S_S_S_S_S_S_S_S_S_S_S_S_S_S_S_S_S_S_S_S_S_S_S_S_S_S_S_S_S_S_S_S_S_S_S_S_S__param_178];
	ld.param.u64 	%rd180, [_Z4racePiS_S_S_S_S_S_S_S_S_S_S_S_S_S_S_S_S_S_S_S_S_S_S_S_S_S_S_S_S_S_S_S_S_S_S_S_S_S_S_S_S_S_S_S_S_S_S_S_S_S_S_S_S_S_S_S_S_S_S_S_S_S_S_S_S_S_S_S_S_S_S_S_S_S_S_S_S_S_S_S_S_S_S_S_S_S_S_S_S_S_S_S_S_S_S_S_S_S_S_S_S_S_S_S_S_S_S_S_S_S_S_S_S_S_S_S_S_S_S_S_S_S_S_S_S_S_S_S_S_S_S_S_S_S_S_S_S_S_S_S_S_S_S_S_S_S_S_S_S_S_S_S_S_S_S_S_S_S_S_S_S_S_S_S_S_S_S_S_S_S_S_S_S_S_S_S_S_S_S_S_S_S_S_S_S_S_S_S_S_S_S_S_S_S_S_S_S_S_S_S_S_S_S_S_S_S_S_S_S_S_S_S_S_S_S_S_S_S_S_S_S_S_S_S_S_S_S_S_S_S_S_S_S_S_S_S_S_S_S_S_S_S_S_S_S_S_S_S_S_S_S_S_S_S_S_S_S_S_S_S_S_S_S_S_S_S_S_S_S_S_S_S_S_S_S_S_S_S_S_S_S_S_S_S_S_S_S_S_S_S_S_S_S_S_S_S_S_S_S_S_S_S_S_S_S_S_S_S_S_S_S_S_S_S_S_S_S_S_S_S_S_S_S_S_S_S_S_S_S_S_S_S_S_S_S_S_S_S_S_S_S_S_S_S_S_S_S_S_S_S_S_S_S_S_S_S_S_S_S_S_S_S_S_S_S_S_S_S_S_S_S_S_S_S_S_S_S_S_S_S_S_S_S_S_S_S_S_S_S_S_S_S_S_S_S_S_S_S_S_S_S_S_S_S_S_S_S_S_S_S_S_S_S_S_S_S_S_S_S_S_S_S_S_S_S_S_S_S_S_S_S_S_S_S_S_S_S_S_S_S_S_S_S_S_S_S_S_S_S_S_S_S_S_S_S_S_S_S_S_S_S_S_S_S_S_S_S_S_S_S_S_S_S_S_S_S_S_S_S_S_S_S_S_S_S_S_S_S_S_S_S_S_S_S_S_S_S_S_S_S_S_S_S_S_S_S_S_S_S_S_S__param_179];
	ld.param.u64 	%rd181, [_Z4racePiS_S_S_S_S_S_S_S_S_S_S_S_S_S_S_S_S_S_S_S_S_S_S_S_S_S_S_S_S_S_S_S_S_S_S_S_S_S_S_S_S_S_S_S_S_S_S_S_S_S_S_S_S_S_S_S_S_S_S_S_S_S_S_S_S_S_S_S_S_S_S_S_S_S_S_S_S_S_S_S_S_S_S_S_S_S_S_S_S_S_S_S_S_S_S_S_S_S_S_S_S_S_S_S_S_S_S_S_S_S_S_S_S_S_S_S_S_S_S_S_S_S_S_S_S_S_S_S_S_S_S_S_S_S_S_S_S_S_S_S_S_S_S_S_S_S_S_S_S_S_S_S_S_S_S_S_S_S_S_S_S_S_S_S_S_S_S_S_S_S_S_S_S_S_S_S_S_S_S_S_S_S_S_S_S_S_S_S_S_S_S_S_S_S_S_S_S_S_S_S_S_S_S_S_S_S_S_S_S_S_S_S_S_S_S_S_S_S_S_S_S_S_S_S_S_S_S_S_S_S_S_S_S_S_S_S_S_S_S_S_S_S_S_S_S_S_S_S_S_S_S_S_S_S_S_S_S_S_S_S_S_S_S_S_S_S_S_S_S_S_S_S_S_S_S_S_S_S_S_S_S_S_S_S_S_S_S_S_S_S_S_S_S_S_S_S_S_S_S_S_S_S_S_S_S_S_S_S_S_S_S_S_S_S_S_S_S_S_S_S_S_S_S_S_S_S_S_S_S_S_S_S_S_S_S_S_S_S_S_S_S_S_S_S_S_S_S_S_S_S_S_S_S_S_S_S_S_S_S_S_S_S_S_S_S_S_S_S_S_S_S_S_S_S_S_S_S_S_S_S_S_S_S_S_S_S_S_S_S_S_S_S_S_S_S_S_S_S_S_S_S_S_S_S_S_S_S_S_S_S_S_S_S_S_S_S_S_S_S_S_S_S_S_S_S_S_S_S_S_S_S_S_S_S_S_S_S_S_S_S_S_S_S_S_S_S_S_S_S_S_S_S_S_S_S_S_S_S_S_S_S_S_S_S_S_S_S_S_S_S_S_S_S_S_S_S_S_S_S_S_S_S_S_S_S_S_S_S_S_S_S_S_S_S_S_S_S_S_S_S_S_S_S_S_S_S_S_S_S_S_S__param_180];
	ld.param.u64 	%rd182, [_Z4racePiS_S_S_S_S_S_S_S_S_S_S_S_S_S_S_S_S_S_S_S_S_S_S_S_S_S_S_S_S_S_S_S_S_S_S_S_S_S_S_S_S_S_S_S_S_S_S_S_S_S_S_S_S_S_S_S_S_S_S_S_S_S_S_S_S_S_S_S_S_S_S_S_S_S_S_S_S_S_S_S_S_S_S_S_S_S_S_S_S_S_S_S_S_S_S_S_S_S_S_S_S_S_S_S_S_S_S_S_S_S_S_S_S_S_S_S_S_S_S_S_S_S_S_S_S_S_S_S_S_S_S_S_S_S_S_S_S_S_S_S_S_S_S_S_S_S_S_S_S_S_S_S_S_S_S_S_S_S_S_S_S_S_S_S_S_S_S_S_S_S_S_S_S_S_S_S_S_S_S_S_S_S_S_S_S_S_S_S_S_S_S_S_S_S_S_S_S_S_S_S_S_S_S_S_S_S_S_S_S_S_S_S_S_S_S_S_S_S_S_S_S_S_S_S_S_S_S_S_S_S_S_S_S_S_S_S_S_S_S_S_S_S_S_S_S_S_S_S_S_S_S_S_S_S_S_S_S_S_S_S_S_S_S_S_S_S_S_S_S_S_S_S_S_S_S_S_S_S_S_S_S_S_S_S_S_S_S_S_S_S_S_S_S_S_S_S_S_S_S_S_S_S_S_S_S_S_S_S_S_S_S_S_S_S_S_S_S_S_S_S_S_S_S_S_S_S_S_S_S_S_S_S_S_S_S_S_S_S_S_S_S_S_S_S_S_S_S_S_S_S_S_S_S_S_S_S_S_S_S_S_S_S_S_S_S_S_S_S_S_S_S_S_S_S_S_S_S_S_S_S_S_S_S_S_S_S_S_S_S_S_S_S_S_S_S_S_S_S_S_S_S_S_S_S_S_S_S_S_S_S_S_S_S_S_S_S_S_S_S_S_S_S_S_S_S_S_S_S_S_S_S_S_S_S_S_S_S_S_S_S_S_S_S_S_S_S_S_S_S_S_S_S_S_S_S_S_S_S_S_S_S_S_S_S_S_S_S_S_S_S_S_S_S_S_S_S_S_S_S_S_S_S_S_S_S_S_S_S_S_S_S_S_S_S_S_S_S_S_S_S_S_S_S_S_S_S_S_S_S_S_S__param_181];
	ld.param.u64 	%rd183, [_Z4racePiS_S_S_S_S_S_S_S_S_S_S_S_S_S_S_S_S_S_S_S_S_S_S_S_S_S_S_S_S_S_S_S_S_S_S_S_S_S_S_S_S_S_S_S_S_S_S_S_S_S_S_S_S_S_S_S_S_S_S_S_S_S_S_S_S_S_S_S_S_S_S_S_S_S_S_S_S_S_S_S_S_S_S_S_S_S_S_S_S_S_S_S_S_S_S_S_S_S_S_S_S_S_S_S_S_S_S_S_S_S_S_S_S_S_S_S_S_S_S_S_S_S_S_S_S_S_S_S_S_S_S_S_S_S_S_S_S_S_S_S_S_S_S_S_S_S_S_S_S_S_S_S_S_S_S_S_S_S_S_S_S_S_S_S_S_S_S_S_S_S_S_S_S_S_S_S_S_S_S_S_S_S_S_S_S_S_S_S_S_S_S_S_S_S_S_S_S_S_S_S_S_S_S_S_S_S_S_S_S_S_S_S_S_S_S_S_S_S_S_S_S_S_S_S_S_S_S_S_S_S_S_S_S_S_S_S_S_S_S_S_S_S_S_S_S_S_S_S_S_S_S_S_S_S_S_S_S_S_S_S_S_S_S_S_S_S_S_S_S_S_S_S_S_S_S_S_S_S_S_S_S_S_S_S_S_S_S_S_S_S_S_S_S_S_S_S_S_S_S_S_S_S_S_S_S_S_S_S_S_S_S_S_S_S_S_S_S_S_S_S_S_S_S_S_S_S_S_S_S_S_S_S_S_S_S_S_S_S_S_S_S_S_S_S_S_S_S_S_S_S_S_S_S_S_S_S_S_S_S_S_S_S_S_S_S_S_S_S_S_S_S_S_S_S_S_S_S_S_S_S_S_S_S_S_S_S_S_S_S_S_S_S_S_S_S_S_S_S_S_S_S_S_S_S_S_S_S_S_S_S_S_S_S_S_S_S_S_S_S_S_S_S_S_S_S_S_S_S_S_S_S_S_S_S_S_S_S_S_S_S_S_S_S_S_S_S_S_S_S_S_S_S_S_S_S_S_S_S_S_S_S_S_S_S_S_S_S_S_S_S_S_S_S_S_S_S_S_S_S_S_S_S_S_S_S_S_S_S_S_S_S_S_S_S_S_S_S_S_S_S_S_S_S_S_S_S_S_S_S_S_S__param_182];
	ld.param.u64 	%rd184, [_Z4racePiS_S_S_S_S_S_S_S_S_S_S_S_S_S_S_S_S_S_S_S_S_S_S_S_S_S_S_S_S_S_S_S_S_S_S_S_S_S_S_S_S_S_S_S_S_S_S_S_S_S_S_S_S_S_S_S_S_S_S_S_S_S_S_S_S_S_S_S_S_S_S_S_S_S_S_S_S_S_S_S_S_S_S_S_S_S_S_S_S_S_S_S_S_S_S_S_S_S_S_S_S_S_S_S_S_S_S_S_S_S_S_S_S_S_S_S_S_S_S_S_S_S_S_S_S_S_S_S_S_S_S_S_S_S_S_S_S_S_S_S_S_S_S_S_S_S_S_S_S_S_S_S_S_S_S_S_S_S_S_S_S_S_S_S_S_S_S_S_S_S_S_S_S_S_S_S_S_S_S_S_S_S_S_S_S_S_S_S_S_S_S_S_S_S_S_S_S_S_S_S_S_S_S_S_S_S_S_S_S_S_S_S_S_S_S_S_S_S_S_S_S_S_S_S_S_S_S_S_S_S_S_S_S_S_S_S_S_S_S_S_S_S_S_S_S_S_S_S_S_S_S_S_S_S_S_S_S_S_S_S_S_S_S_S_S_S_S_S_S_S_S_S_S_S_S_S_S_S_S_S_S_S_S_S_S_S_S_S_S_S_S_S_S_S_S_S_S_S_S_S_S_S_S_S_S_S_S_S_S_S_S_S_S_S_S_S_S_S_S_S_S_S_S_S_S_S_S_S_S_S_S_S_S_S_S_S_S_S_S_S_S_S_S_S_S_S_S_S_S_S_S_S_S_S_S_S_S_S_S_S_S_S_S_S_S_S_S_S_S_S_S_S_S_S_S_S_S_S_S_S_S_S_S_S_S_S_S_S_S_S_S_S_S_S_S_S_S_S_S_S_S_S_S_S_S_S_S_S_S_S_S_S_S_S_S_S_S_S_S_S_S_S_S_S_S_S_S_S_S_S_S_S_S_S_S_S_S_S_S_S_S_S_S_S_S_S_S_S_S_S_S_S_S_S_S_S_S_S_S_S_S_S_S_S_S_S_S_S_S_S_S_S_S_S_S_S_S_S_S_S_S_S_S_S_S_S_S_S_S_S_S_S_S_S_S_S_S_S_S_S_S_S_S_S_S_S_S_S_S_S_S__param_183];
	ld.param.u64 	%rd185, [_Z4racePiS_S_S_S_S_S_S_S_S_S_S_S_S_S_S_S_S_S_S_S_S_S_S_S_S_S_S_S_S_S_S_S_S_S_S_S_S_S_S_S_S_S_S_S_S_S_S_S_S_S_S_S_S_S_S_S_S_S_S_S_S_S_S_S_S_S_S_S_S_S_S_S_S_S_S_S_S_S_S_S_S_S_S_S_S_S_S_S_S_S_S_S_S_S_S_S_S_S_S_S_S_S_S_S_S_S_S_S_S_S_S_S_S_S_S_S_S_S_S_S_S_S_S_S_S_S_S_S_S_S_S_S_S_S_S_S_S_S_S_S_S_S_S_S_S_S_S_S_S_S_S_S_S_S_S_S_S_S_S_S_S_S_S_S_S_S_S_S_S_S_S_S_S_S_S_S_S_S_S_S_S_S_S_S_S_S_S_S_S_S_S_S_S_S_S_S_S_S_S_S_S_S_S_S_S_S_S_S_S_S_S_S_S_S_S_S_S_S_S_S_S_S_S_S_S_S_S_S_S_S_S_S_S_S_S_S_S_S_S_S_S_S_S_S_S_S_S_S_S_S_S_S_S_S_S_S_S_S_S_S_S_S_S_S_S_S_S_S_S_S_S_S_S_S_S_S_S_S_S_S_S_S_S_S_S_S_S_S_S_S_S_S_S_S_S_S_S_S_S_S_S_S_S_S_S_S_S_S_S_S_S_S_S_S_S_S_S_S_S_S_S_S_S_S_S_S_S_S_S_S_S_S_S_S_S_S_S_S_S_S_S_S_S_S_S_S_S_S_S_S_S_S_S_S_S_S_S_S_S_S_S_S_S_S_S_S_S_S_S_S_S_S_S_S_S_S_S_S_S_S_S_S_S_S_S_S_S_S_S_S_S_S_S_S_S_S_S_S_S_S_S_S_S_S_S_S_S_S_S_S_S_S_S_S_S_S_S_S_S_S_S_S_S_S_S_S_S_S_S_S_S_S_S_S_S_S_S_S_S_S_S_S_S_S_S_S_S_S_S_S_S_S_S_S_S_S_S_S_S_S_S_S_S_S_S_S_S_S_S_S_S_S_S_S_S_S_S_S_S_S_S_S_S_S_S_S_S_S_S_S_S_S_S_S_S_S_S_S_S_S_S_S_S_S_S_S_S_S_S_S_S__param_184];
	ld.param.u64 	%rd186, [_Z4racePiS_S_S_S_S_S_S_S_S_S_S_S_S_S_S_S_S_S_S_S_S_S_S_S_S_S_S_S_S_S_S_S_S_S_S_S_S_S_S_S_S_S_S_S_S_S_S_S_S_S_S_S_S_S_S_S_S_S_S_S_S_S_S_S_S_S_S_S_S_S_S_S_S_S_S_S_S_S_S_S_S_S_S_S_S_S_S_S_S_S_S_S_S_S_S_S_S_S_S_S_S_S_S_S_S_S_S_S_S_S_S_S_S_S_S_S_S_S_S_S_S_S_S_S_S_S_S_S_S_S_S_S_S_S_S_S_S_S_S_S_S_S_S_S_S_S_S_S_S_S_S_S_S_S_S_S_S_S_S_S_S_S_S_S_S_S_S_S_S_S_S_S_S_S_S_S_S_S_S_S_S_S_S_S_S_S_S_S_S_S_S_S_S_S_S_S_S_S_S_S_S_S_S_S_S_S_S_S_S_S_S_S_S_S_S_S_S_S_S_S_S_S_S_S_S_S_S_S_S_S_S_S_S_S_S_S_S_S_S_S_S_S_S_S_S_S_S_S_S_S_S_S_S_S_S_S_S_S_S_S_S_S_S_S_S_S_S_S_S_S_S_S_S_S_S_S_S_S_S_S_S_S_S_S_S_S_S_S_S_S_S_S_S_S_S_S_S_S_S_S_S_S_S_S_S_S_S_S_S_S_S_S_S_S_S_S_S_S_S_S_S_S_S_S_S_S_S_S_S_S_S_S_S_S_S_S_S_S_S_S_S_S_S_S_S_S_S_S_S_S_S_S_S_S_S_S_S_S_S_S_S_S_S_S_S_S_S_S_S_S_S_S_S_S_S_S_S_S_S_S_S_S_S_S_S_S_S_S_S_S_S_S_S_S_S_S_S_S_S_S_S_S_S_S_S_S_S_S_S_S_S_S_S_S_S_S_S_S_S_S_S_S_S_S_S_S_S_S_S_S_S_S_S_S_S_S_S_S_S_S_S_S_S_S_S_S_S_S_S_S_S_S_S_S_S_S_S_S_S_S_S_S_S_S_S_S_S_S_S_S_S_S_S_S_S_S_S_S_S_S_S_S_S_S_S_S_S_S_S_S_S_S_S_S_S_S_S_S_S_S_S_S_S_S_S_S_S_S_S_S_S__param_185];
	ld.param.u64 	%rd187, [_Z4racePiS_S_S_S_S_S_S_S_S_S_S_S_S_S_S_S_S_S_S_S_S_S_S_S_S_S_S_S_S_S_S_S_S_S_S_S_S_S_S_S_S_S_S_S_S_S_S_S_S_S_S_S_S_S_S_S_S_S_S_S_S_S_S_S_S_S_S_S_S_S_S_S_S_S_S_S_S_S_S_S_S_S_S_S_S_S_S_S_S_S_S_S_S_S_S_S_S_S_S_S_S_S_S_S_S_S_S_S_S_S_S_S_S_S_S_S_S_S_S_S_S_S_S_S_S_S_S_S_S_S_S_S_S_S_S_S_S_S_S_S_S_S_S_S_S_S_S_S_S_S_S_S_S_S_S_S_S_S_S_S_S_S_S_S_S_S_S_S_S_S_S_S_S_S_S_S_S_S_S_S_S_S_S_S_S_S_S_S_S_S_S_S_S_S_S_S_S_S_S_S_S_S_S_S_S_S_S_S_S_S_S_S_S_S_S_S_S_S_S_S_S_S_S_S_S_S_S_S_S_S_S_S_S_S_S_S_S_S_S_S_S_S_S_S_S_S_S_S_S_S_S_S_S_S_S_S_S_S_S_S_S_S_S_S_S_S_S_S_S_S_S_S_S_S_S_S_S_S_S_S_S_S_S_S_S_S_S_S_S_S_S_S_S_S_S_S_S_S_S_S_S_S_S_S_S_S_S_S_S_S_S_S_S_S_S_S_S_S_S_S_S_S_S_S_S_S_S_S_S_S_S_S_S_S_S_S_S_S_S_S_S_S_S_S_S_S_S_S_S_S_S_S_S_S_S_S_S_S_S_S_S_S_S_S_S_S_S_S_S_S_S_S_S_S_S_S_S_S_S_S_S_S_S_S_S_S_S_S_S_S_S_S_S_S_S_S_S_S_S_S_S_S_S_S_S_S_S_S_S_S_S_S_S_S_S_S_S_S_S_S_S_S_S_S_S_S_S_S_S_S_S_S_S_S_S_S_S_S_S_S_S_S_S_S_S_S_S_S_S_S_S_S_S_S_S_S_S_S_S_S_S_S_S_S_S_S_S_S_S_S_S_S_S_S_S_S_S_S_S_S_S_S_S_S_S_S_S_S_S_S_S_S_S_S_S_S_S_S_S_S_S_S_S_S_S_S_S_S_S_S_S__param_186];
	ld.param.u64 	%rd188, [_Z4racePiS_S_S_S_S_S_S_S_S_S_S_S_S_S_S_S_S_S_S_S_S_S_S_S_S_S_S_S_S_S_S_S_S_S_S_S_S_S_S_S_S_S_S_S_S_S_S_S_S_S_S_S_S_S_S_S_S_S_S_S_S_S_S_S_S_S_S_S_S_S_S_S_S_S_S_S_S_S_S_S_S_S_S_S_S_S_S_S_S_S_S_S_S_S_S_S_S_S_S_S_S_S_S_S_S_S_S_S_S_S_S_S_S_S_S_S_S_S_S_S_S_S_S_S_S_S_S_S_S_S_S_S_S_S_S_S_S_S_S_S_S_S_S_S_S_S_S_S_S_S_S_S_S_S_S_S_S_S_S_S_S_S_S_S_S_S_S_S_S_S_S_S_S_S_S_S_S_S_S_S_S_S_S_S_S_S_S_S_S_S_S_S_S_S_S_S_S_S_S_S_S_S_S_S_S_S_S_S_S_S_S_S_S_S_S_S_S_S_S_S_S_S_S_S_S_S_S_S_S_S_S_S_S_S_S_S_S_S_S_S_S_S_S_S_S_S_S_S_S_S_S_S_S_S_S_S_S_S_S_S_S_S_S_S_S_S_S_S_S_S_S_S_S_S_S_S_S_S_S_S_S_S_S_S_S_S_S_S_S_S_S_S_S_S_S_S_S_S_S_S_S_S_S_S_S_S_S_S_S_S_S_S_S_S_S_S_S_S_S_S_S_S_S_S_S_S_S_S_S_S_S_S_S_S_S_S_S_S_S_S_S_S_S_S_S_S_S_S_S_S_S_S_S_S_S_S_S_S_S_S_S_S_S_S_S_S_S_S_S_S_S_S_S_S_S_S_S_S_S_S_S_S_S_S_S_S_S_S_S_S_S_S_S_S_S_S_S_S_S_S_S_S_S_S_S_S_S_S_S_S_S_S_S_S_S_S_S_S_S_S_S_S_S_S_S_S_S_S_S_S_S_S_S_S_S_S_S_S_S_S_S_S_S_S_S_S_S_S_S_S_S_S_S_S_S_S_S_S_S_S_S_S_S_S_S_S_S_S_S_S_S_S_S_S_S_S_S_S_S_S_S_S_S_S_S_S_S_S_S_S_S_S_S_S_S_S_S_S_S_S_S_S_S_S_S_S_S_S_S_S_S__param_187];
	ld.param.u64 	%rd189, [_Z4racePiS_S_S_S_S_S_S_S_S_S_S_S_S_S_S_S_S_S_S_S_S_S_S_S_S_S_S_S_S_S_S_S_S_S_S_S_S_S_S_S_S_S_S_S_S_S_S_S_S_S_S_S_S_S_S_S_S_S_S_S_S_S_S_S_S_S_S_S_S_S_S_S_S_S_S_S_S_S_S_S_S_S_S_S_S_S_S_S_S_S_S_S_S_S_S_S_S_S_S_S_S_S_S_S_S_S_S_S_S_S_S_S_S_S_S_S_S_S_S_S_S_S_S_S_S_S_S_S_S_S_S_S_S_S_S_S_S_S_S_S_S_S_S_S_S_S_S_S_S_S_S_S_S_S_S_S_S_S_S_S_S_S_S_S_S_S_S_S_S_S_S_S_S_S_S_S_S_S_S_S_S_S_S_S_S_S_S_S_S_S_S_S_S_S_S_S_S_S_S_S_S_S_S_S_S_S_S_S_S_S_S_S_S_S_S_S_S_S_S_S_S_S_S_S_S_S_S_S_S_S_S_S_S_S_S_S_S_S_S_S_S_S_S_S_S_S_S_S_S_S_S_S_S_S_S_S_S_S_S_S_S_S_S_S_S_S_S_S_S_S_S_S_S_S_S_S_S_S_S_S_S_S_S_S_S_S_S_S_S_S_S_S_S_S_S_S_S_S_S_S_S_S_S_S_S_S_S_S_S_S_S_S_S_S_S_S_S_S_S_S_S_S_S_S_S_S_S_S_S_S_S_S_S_S_S_S_S_S_S_S_S_S_S_S_S_S_S_S_S_S_S_S_S_S_S_S_S_S_S_S_S_S_S_S_S_S_S_S_S_S_S_S_S_S_S_S_S_S_S_S_S_S_S_S_S_S_S_S_S_S_S_S_S_S_S_S_S_S_S_S_S_S_S_S_S_S_S_S_S_S_S_S_S_S_S_S_S_S_S_S_S_S_S_S_S_S_S_S_S_S_S_S_S_S_S_S_S_S_S_S_S_S_S_S_S_S_S_S_S_S_S_S_S_S_S_S_S_S_S_S_S_S_S_S_S_S_S_S_S_S_S_S_S_S_S_S_S_S_S_S_S_S_S_S_S_S_S_S_S_S_S_S_S_S_S_S_S_S_S_S_S_S_S_S_S_S_S_S_S_S_S__param_188];
	ld.param.u64 	%rd190, [_Z4racePiS_S_S_S_S_S_S_S_S_S_S_S_S_S_S_S_S_S_S_S_S_S_S_S_S_S_S_S_S_S_S_S_S_S_S_S_S_S_S_S_S_S_S_S_S_S_S_S_S_S_S_S_S_S_S_S_S_S_S_S_S_S_S_S_S_S_S_S_S_S_S_S_S_S_S_S_S_S_S_S_S_S_S_S_S_S_S_S_S_S_S_S_S_S_S_S_S_S_S_S_S_S_S_S_S_S_S_S_S_S_S_S_S_S_S_S_S_S_S_S_S_S_S_S_S_S_S_S_S_S_S_S_S_S_S_S_S_S_S_S_S_S_S_S_S_S_S_S_S_S_S_S_S_S_S_S_S_S_S_S_S_S_S_S_S_S_S_S_S_S_S_S_S_S_S_S_S_S_S_S_S_S_S_S_S_S_S_S_S_S_S_S_S_S_S_S_S_S_S_S_S_S_S_S_S_S_S_S_S_S_S_S_S_S_S_S_S_S_S_S_S_S_S_S_S_S_S_S_S_S_S_S_S_S_S_S_S_S_S_S_S_S_S_S_S_S_S_S_S_S_S_S_S_S_S_S_S_S_S_S_S_S_S_S_S_S_S_S_S_S_S_S_S_S_S_S_S_S_S_S_S_S_S_S_S_S_S_S_S_S_S_S_S_S_S_S_S_S_S_S_S_S_S_S_S_S_S_S_S_S_S_S_S_S_S_S_S_S_S_S_S_S_S_S_S_S_S_S_S_S_S_S_S_S_S_S_S_S_S_S_S_S_S_S_S_S_S_S_S_S_S_S_S_S_S_S_S_S_S_S_S_S_S_S_S_S_S_S_S_S_S_S_S_S_S_S_S_S_S_S_S_S_S_S_S_S_S_S_S_S_S_S_S_S_S_S_S_S_S_S_S_S_S_S_S_S_S_S_S_S_S_S_S_S_S_S_S_S_S_S_S_S_S_S_S_S_S_S_S_S_S_S_S_S_S_S_S_S_S_S_S_S_S_S_S_S_S_S_S_S_S_S_S_S_S_S_S_S_S_S_S_S_S_S_S_S_S_S_S_S_S_S_S_S_S_S_S_S_S_S_S_S_S_S_S_S_S_S_S_S_S_S_S_S_S_S_S_S_S_S_S_S_S_S_S_S_S_S_S_S_S__param_189];
	ld.param.u64 	%rd191, [_Z4racePiS_S_S_S_S_S_S_S_S_S_S_S_S_S_S_S_S_S_S_S_S_S_S_S_S_S_S_S_S_S_S_S_S_S_S_S_S_S_S_S_S_S_S_S_S_S_S_S_S_S_S_S_S_S_S_S_S_S_S_S_S_S_S_S_S_S_S_S_S_S_S_S_S_S_S_S_S_S_S_S_S_S_S_S_S_S_S_S_S_S_S_S_S_S_S_S_S_S_S_S_S_S_S_S_S_S_S_S_S_S_S_S_S_S_S_S_S_S_S_S_S_S_S_S_S_S_S_S_S_S_S_S_S_S_S_S_S_S_S_S_S_S_S_S_S_S_S_S_S_S_S_S_S_S_S_S_S_S_S_S_S_S_S_S_S_S_S_S_S_S_S_S_S_S_S_S_S_S_S_S_S_S_S_S_S_S_S_S_S_S_S_S_S_S_S_S_S_S_S_S_S_S_S_S_S_S_S_S_S_S_S_S_S_S_S_S_S_S_S_S_S_S_S_S_S_S_S_S_S_S_S_S_S_S_S_S_S_S_S_S_S_S_S_S_S_S_S_S_S_S_S_S_S_S_S_S_S_S_S_S_S_S_S_S_S_S_S_S_S_S_S_S_S_S_S_S_S_S_S_S_S_S_S_S_S_S_S_S_S_S_S_S_S_S_S_S_S_S_S_S_S_S_S_S_S_S_S_S_S_S_S_S_S_S_S_S_S_S_S_S_S_S_S_S_S_S_S_S_S_S_S_S_S_S_S_S_S_S_S_S_S_S_S_S_S_S_S_S_S_S_S_S_S_S_S_S_S_S_S_S_S_S_S_S_S_S_S_S_S_S_S_S_S_S_S_S_S_S_S_S_S_S_S_S_S_S_S_S_S_S_S_S_S_S_S_S_S_S_S_S_S_S_S_S_S_S_S_S_S_S_S_S_S_S_S_S_S_S_S_S_S_S_S_S_S_S_S_S_S_S_S_S_S_S_S_S_S_S_S_S_S_S_S_S_S_S_S_S_S_S_S_S_S_S_S_S_S_S_S_S_S_S_S_S_S_S_S_S_S_S_S_S_S_S_S_S_S_S_S_S_S_S_S_S_S_S_S_S_S_S_S_S_S_S_S_S_S_S_S_S_S_S_S_S_S_S_S_S_S_S_S__param_190];
	ld.param.u64 	%rd192, [_Z4racePiS_S_S_S_S_S_S_S_S_S_S_S_S_S_S_S_S_S_S_S_S_S_S_S_S_S_S_S_S_S_S_S_S_S_S_S_S_S_S_S_S_S_S_S_S_S_S_S_S_S_S_S_S_S_S_S_S_S_S_S_S_S_S_S_S_S_S_S_S_S_S_S_S_S_S_S_S_S_S_S_S_S_S_S_S_S_S_S_S_S_S_S_S_S_S_S_S_S_S_S_S_S_S_S_S_S_S_S_S_S_S_S_S_S_S_S_S_S_S_S_S_S_S_S_S_S_S_S_S_S_S_S_S_S_S_S_S_S_S_S_S_S_S_S_S_S_S_S_S_S_S_S_S_S_S_S_S_S_S_S_S_S_S_S_S_S_S_S_S_S_S_S_S_S_S_S_S_S_S_S_S_S_S_S_S_S_S_S_S_S_S_S_S_S_S_S_S_S_S_S_S_S_S_S_S_S_S_S_S_S_S_S_S_S_S_S_S_S_S_S_S_S_S_S_S_S_S_S_S_S_S_S_S_S_S_S_S_S_S_S_S_S_S_S_S_S_S_S_S_S_S_S_S_S_S_S_S_S_S_S_S_S_S_S_S_S_S_S_S_S_S_S_S_S_S_S_S_S_S_S_S_S_S_S_S_S_S_S_S_S_S_S_S_S_S_S_S_S_S_S_S_S_S_S_S_S_S_S_S_S_S_S_S_S_S_S_S_S_S_S_S_S_S_S_S_S_S_S_S_S_S_S_S_S_S_S_S_S_S_S_S_S_S_S_S_S_S_S_S_S_S_S_S_S_S_S_S_S_S_S_S_S_S_S_S_S_S_S_S_S_S_S_S_S_S_S_S_S_S_S_S_S_S_S_S_S_S_S_S_S_S_S_S_S_S_S_S_S_S_S_S_S_S_S_S_S_S_S_S_S_S_S_S_S_S_S_S_S_S_S_S_S_S_S_S_S_S_S_S_S_S_S_S_S_S_S_S_S_S_S_S_S_S_S_S_S_S_S_S_S_S_S_S_S_S_S_S_S_S_S_S_S_S_S_S_S_S_S_S_S_S_S_S_S_S_S_S_S_S_S_S_S_S_S_S_S_S_S_S_S_S_S_S_S_S_S_S_S_S_S_S_S_S_S_S_S_S_S_S_S_S__param_191];
	ld.param.u64 	%rd193, [_Z4racePiS_S_S_S_S_S_S_S_S_S_S_S_S_S_S_S_S_S_S_S_S_S_S_S_S_S_S_S_S_S_S_S_S_S_S_S_S_S_S_S_S_S_S_S_S_S_S_S_S_S_S_S_S_S_S_S_S_S_S_S_S_S_S_S_S_S_S_S_S_S_S_S_S_S_S_S_S_S_S_S_S_S_S_S_S_S_S_S_S_S_S_S_S_S_S_S_S_S_S_S_S_S_S_S_S_S_S_S_S_S_S_S_S_S_S_S_S_S_S_S_S_S_S_S_S_S_S_S_S_S_S_S_S_S_S_S_S_S_S_S_S_S_S_S_S_S_S_S_S_S_S_S_S_S_S_S_S_S_S_S_S_S_S_S_S_S_S_S_S_S_S_S_S_S_S_S_S_S_S_S_S_S_S_S_S_S_S_S_S_S_S_S_S_S_S_S_S_S_S_S_S_S_S_S_S_S_S_S_S_S_S_S_S_S_S_S_S_S_S_S_S_S_S_S_S_S_S_S_S_S_S_S_S_S_S_S_S_S_S_S_S_S_S_S_S_S_S_S_S_S_S_S_S_S_S_S_S_S_S_S_S_S_S_S_S_S_S_S_S_S_S_S_S_S_S_S_S_S_S_S_S_S_S_S_S_S_S_S_S_S_S_S_S_S_S_S_S_S_S_S_S_S_S_S_S_S_S_S_S_S_S_S_S_S_S_S_S_S_S_S_S_S_S_S_S_S_S_S_S_S_S_S_S_S_S_S_S_S_S_S_S_S_S_S_S_S_S_S_S_S_S_S_S_S_S_S_S_S_S_S_S_S_S_S_S_S_S_S_S_S_S_S_S_S_S_S_S_S_S_S_S_S_S_S_S_S_S_S_S_S_S_S_S_S_S_S_S_S_S_S_S_S_S_S_S_S_S_S_S_S_S_S_S_S_S_S_S_S_S_S_S_S_S_S_S_S_S_S_S_S_S_S_S_S_S_S_S_S_S_S_S_S_S_S_S_S_S_S_S_S_S_S_S_S_S_S_S_S_S_S_S_S_S_S_S_S_S_S_S_S_S_S_S_S_S_S_S_S_S_S_S_S_S_S_S_S_S_S_S_S_S_S_S_S_S_S_S_S_S_S_S_S_S_S_S_S_S_S_S_S_S__param_192];
	ld.param.u64 	%rd194, [_Z4racePiS_S_S_S_S_S_S_S_S_S_S_S_S_S_S_S_S_S_S_S_S_S_S_S_S_S_S_S_S_S_S_S_S_S_S_S_S_S_S_S_S_S_S_S_S_S_S_S_S_S_S_S_S_S_S_S_S_S_S_S_S_S_S_S_S_S_S_S_S_S_S_S_S_S_S_S_S_S_S_S_S_S_S_S_S_S_S_S_S_S_S_S_S_S_S_S_S_S_S_S_S_S_S_S_S_S_S_S_S_S_S_S_S_S_S_S_S_S_S_S_S_S_S_S_S_S_S_S_S_S_S_S_S_S_S_S_S_S_S_S_S_S_S_S_S_S_S_S_S_S_S_S_S_S_S_S_S_S_S_S_S_S_S_S_S_S_S_S_S_S_S_S_S_S_S_S_S_S_S_S_S_S_S_S_S_S_S_S_S_S_S_S_S_S_S_S_S_S_S_S_S_S_S_S_S_S_S_S_S_S_S_S_S_S_S_S_S_S_S_S_S_S_S_S_S_S_S_S_S_S_S_S_S_S_S_S_S_S_S_S_S_S_S_S_S_S_S_S_S_S_S_S_S_S_S_S_S_S_S_S_S_S_S_S_S_S_S_S_S_S_S_S_S_S_S_S_S_S_S_S_S_S_S_S_S_S_S_S_S_S_S_S_S_S_S_S_S_S_S_S_S_S_S_S_S_S_S_S_S_S_S_S_S_S_S_S_S_S_S_S_S_S_S_S_S_S_S_S_S_S_S_S_S_S_S_S_S_S_S_S_S_S_S_S_S_S_S_S_S_S_S_S_S_S_S_S_S_S_S_S_S_S_S_S_S_S_S_S_S_S_S_S_S_S_S_S_S_S_S_S_S_S_S_S_S_S_S_S_S_S_S_S_S_S_S_S_S_S_S_S_S_S_S_S_S_S_S_S_S_S_S_S_S_S_S_S_S_S_S_S_S_S_S_S_S_S_S_S_S_S_S_S_S_S_S_S_S_S_S_S_S_S_S_S_S_S_S_S_S_S_S_S_S_S_S_S_S_S_S_S_S_S_S_S_S_S_S_S_S_S_S_S_S_S_S_S_S_S_S_S_S_S_S_S_S_S_S_S_S_S_S_S_S_S_S_S_S_S_S_S_S_S_S_S_S_S_S_S_S_S_S__param_193];
	ld.param.u64 	%rd195, [_Z4racePiS_S_S_S_S_S_S_S_S_S_S_S_S_S_S_S_S_S_S_S_S_S_S_S_S_S_S_S_S_S_S_S_S_S_S_S_S_S_S_S_S_S_S_S_S_S_S_S_S_S_S_S_S_S_S_S_S_S_S_S_S_S_S_S_S_S_S_S_S_S_S_S_S_S_S_S_S_S_S_S_S_S_S_S_S_S_S_S_S_S_S_S_S_S_S_S_S_S_S_S_S_S_S_S_S_S_S_S_S_S_S_S_S_S_S_S_S_S_S_S_S_S_S_S_S_S_S_S_S_S_S_S_S_S_S_S_S_S_S_S_S_S_S_S_S_S_S_S_S_S_S_S_S_S_S_S_S_S_S_S_S_S_S_S_S_S_S_S_S_S_S_S_S_S_S_S_S_S_S_S_S_S_S_S_S_S_S_S_S_S_S_S_S_S_S_S_S_S_S_S_S_S_S_S_S_S_S_S_S_S_S_S_S_S_S_S_S_S_S_S_S_S_S_S_S_S_S_S_S_S_S_S_S_S_S_S_S_S_S_S_S_S_S_S_S_S_S_S_S_S_S_S_S_S_S_S_S_S_S_S_S_S_S_S_S_S_S_S_S_S_S_S_S_S_S_S_S_S_S_S_S_S_S_S_S_S_S_S_S_S_S_S_S_S_S_S_S_S_S_S_S_S_S_S_S_S_S_S_S_S_S_S_S_S_S_S_S_S_S_S_S_S_S_S_S_S_S_S_S_S_S_S_S_S_S_S_S_S_S_S_S_S_S_S_S_S_S_S_S_S_S_S_S_S_S_S_S_S_S_S_S_S_S_S_S_S_S_S_S_S_S_S_S_S_S_S_S_S_S_S_S_S_S_S_S_S_S_S_S_S_S_S_S_S_S_S_S_S_S_S_S_S_S_S_S_S_S_S_S_S_S_S_S_S_S_S_S_S_S_S_S_S_S_S_S_S_S_S_S_S_S_S_S_S_S_S_S_S_S_S_S_S_S_S_S_S_S_S_S_S_S_S_S_S_S_S_S_S_S_S_S_S_S_S_S_S_S_S_S_S_S_S_S_S_S_S_S_S_S_S_S_S_S_S_S_S_S_S_S_S_S_S_S_S_S_S_S_S_S_S_S_S_S_S_S_S_S_S_S_S_S__param_194];
	ld.param.u64 	%rd196, [_Z4racePiS_S_S_S_S_S_S_S_S_S_S_S_S_S_S_S_S_S_S_S_S_S_S_S_S_S_S_S_S_S_S_S_S_S_S_S_S_S_S_S_S_S_S_S_S_S_S_S_S_S_S_S_S_S_S_S_S_S_S_S_S_S_S_S_S_S_S_S_S_S_S_S_S_S_S_S_S_S_S_S_S_S_S_S_S_S_S_S_S_S_S_S_S_S_S_S_S_S_S_S_S_S_S_S_S_S_S_S_S_S_S_S_S_S_S_S_S_S_S_S_S_S_S_S_S_S_S_S_S_S_S_S_S_S_S_S_S_S_S_S_S_S_S_S_S_S_S_S_S_S_S_S_S_S_S_S_S_S_S_S_S_S_S_S_S_S_S_S_S_S_S_S_S_S_S_S_S_S_S_S_S_S_S_S_S_S_S_S_S_S_S_S_S_S_S_S_S_S_S_S_S_S_S_S_S_S_S_S_S_S_S_S_S_S_S_S_S_S_S_S_S_S_S_S_S_S_S_S_S_S_S_S_S_S_S_S_S_S_S_S_S_S_S_S_S_S_S_S_S_S_S_S_S_S_S_S_S_S_S_S_S_S_S_S_S_S_S_S_S_S_S_S_S_S_S_S_S_S_S_S_S_S_S_S_S_S_S_S_S_S_S_S_S_S_S_S_S_S_S_S_S_S_S_S_S_S_S_S_S_S_S_S_S_S_S_S_S_S_S_S_S_S_S_S_S_S_S_S_S_S_S_S_S_S_S_S_S_S_S_S_S_S_S_S_S_S_S_S_S_S_S_S_S_S_S_S_S_S_S_S_S_S_S_S_S_S_S_S_S_S_S_S_S_S_S_S_S_S_S_S_S_S_S_S_S_S_S_S_S_S_S_S_S_S_S_S_S_S_S_S_S_S_S_S_S_S_S_S_S_S_S_S_S_S_S_S_S_S_S_S_S_S_S_S_S_S_S_S_S_S_S_S_S_S_S_S_S_S_S_S_S_S_S_S_S_S_S_S_S_S_S_S_S_S_S_S_S_S_S_S_S_S_S_S_S_S_S_S_S_S_S_S_S_S_S_S_S_S_S_S_S_S_S_S_S_S_S_S_S_S_S_S_S_S_S_S_S_S_S_S_S_S_S_S_S_S_S_S_S_S_S__param_195];
	ld.param.u64 	%rd197, [_Z4racePiS_S_S_S_S_S_S_S_S_S_S_S_S_S_S_S_S_S_S_S_S_S_S_S_S_S_S_S_S_S_S_S_S_S_S_S_S_S_S_S_S_S_S_S_S_S_S_S_S_S_S_S_S_S_S_S_S_S_S_S_S_S_S_S_S_S_S_S_S_S_S_S_S_S_S_S_S_S_S_S_S_S_S_S_S_S_S_S_S_S_S_S_S_S_S_S_S_S_S_S_S_S_S_S_S_S_S_S_S_S_S_S_S_S_S_S_S_S_S_S_S_S_S_S_S_S_S_S_S_S_S_S_S_S_S_S_S_S_S_S_S_S_S_S_S_S_S_S_S_S_S_S_S_S_S_S_S_S_S_S_S_S_S_S_S_S_S_S_S_S_S_S_S_S_S_S_S_S_S_S_S_S_S_S_S_S_S_S_S_S_S_S_S_S_S_S_S_S_S_S_S_S_S_S_S_S_S_S_S_S_S_S_S_S_S_S_S_S_S_S_S_S_S_S_S_S_S_S_S_S_S_S_S_S_S_S_S_S_S_S_S_S_S_S_S_S_S_S_S_S_S_S_S_S_S_S_S_S_S_S_S_S_S_S_S_S_S_S_S_S_S_S_S_S_S_S_S_S_S_S_S_S_S_S_S_S_S_S_S_S_S_S_S_S_S_S_S_S_S_S_S_S_S_S_S_S_S_S_S_S_S_S_S_S_S_S_S_S_S_S_S_S_S_S_S_S_S_S_S_S_S_S_S_S_S_S_S_S_S_S_S_S_S_S_S_S_S_S_S_S_S_S_S_S_S_S_S_S_S_S_S_S_S_S_S_S_S_S_S_S_S_S_S_S_S_S_S_S_S_S_S_S_S_S_S_S_S_S_S_S_S_S_S_S_S_S_S_S_S_S_S_S_S_S_S_S_S_S_S_S_S_S_S_S_S_S_S_S_S_S_S_S_S_S_S_S_S_S_S_S_S_S_S_S_S_S_S_S_S_S_S_S_S_S_S_S_S_S_S_S_S_S_S_S_S_S_S_S_S_S_S_S_S_S_S_S_S_S_S_S_S_S_S_S_S_S_S_S_S_S_S_S_S_S_S_S_S_S_S_S_S_S_S_S_S_S_S_S_S_S_S_S_S_S_S_S_S_S_S_S_S__param_196];
	ld.param.u64 	%rd198, [_Z4racePiS_S_S_S_S_S_S_S_S_S_S_S_S_S_S_S_S_S_S_S_S_S_S_S_S_S_S_S_S_S_S_S_S_S_S_S_S_S_S_S_S_S_S_S_S_S_S_S_S_S_S_S_S_S_S_S_S_S_S_S_S_S_S_S_S_S_S_S_S_S_S_S_S_S_S_S_S_S_S_S_S_S_S_S_S_S_S_S_S_S_S_S_S_S_S_S_S_S_S_S_S_S_S_S_S_S_S_S_S_S_S_S_S_S_S_S_S_S_S_S_S_S_S_S_S_S_S_S_S_S_S_S_S_S_S_S_S_S_S_S_S_S_S_S_S_S_S_S_S_S_S_S_S_S_S_S_S_S_S_S_S_S_S_S_S_S_S_S_S_S_S_S_S_S_S_S_S_S_S_S_S_S_S_S_S_S_S_S_S_S_S_S_S_S_S_S_S_S_S_S_S_S_S_S_S_S_S_S_S_S_S_S_S_S_S_S_S_S_S_S_S_S_S_S_S_S_S_S_S_S_S_S_S_S_S_S_S_S_S_S_S_S_S_S_S_S_S_S_S_S_S_S_S_S_S_S_S_S_S_S_S_S_S_S_S_S_S_S_S_S_S_S_S_S_S_S_S_S_S_S_S_S_S_S_S_S_S_S_S_S_S_S_S_S_S_S_S_S_S_S_S_S_S_S_S_S_S_S_S_S_S_S_S_S_S_S_S_S_S_S_S_S_S_S_S_S_S_S_S_S_S_S_S_S_S_S_S_S_S_S_S_S_S_S_S_S_S_S_S_S_S_S_S_S_S_S_S_S_S_S_S_S_S_S_S_S_S_S_S_S_S_S_S_S_S_S_S_S_S_S_S_S_S_S_S_S_S_S_S_S_S_S_S_S_S_S_S_S_S_S_S_S_S_S_S_S_S_S_S_S_S_S_S_S_S_S_S_S_S_S_S_S_S_S_S_S_S_S_S_S_S_S_S_S_S_S_S_S_S_S_S_S_S_S_S_S_S_S_S_S_S_S_S_S_S_S_S_S_S_S_S_S_S_S_S_S_S_S_S_S_S_S_S_S_S_S_S_S_S_S_S_S_S_S_S_S_S_S_S_S_S_S_S_S_S_S_S_S_S_S_S_S_S_S_S_S_S_S_S_S_S__param_197];
	ld.param.u64 	%rd199, [_Z4racePiS_S_S_S_S_S_S_S_S_S_S_S_S_S_S_S_S_S_S_S_S_S_S_S_S_S_S_S_S_S_S_S_S_S_S_S_S_S_S_S_S_S_S_S_S_S_S_S_S_S_S_S_S_S_S_S_S_S_S_S_S_S_S_S_S_S_S_S_S_S_S_S_S_S_S_S_S_S_S_S_S_S_S_S_S_S_S_S_S_S_S_S_S_S_S_S_S_S_S_S_S_S_S_S_S_S_S_S_S_S_S_S_S_S_S_S_S_S_S_S_S_S_S_S_S_S_S_S_S_S_S_S_S_S_S_S_S_S_S_S_S_S_S_S_S_S_S_S_S_S_S_S_S_S_S_S_S_S_S_S_S_S_S_S_S_S_S_S_S_S_S_S_S_S_S_S_S_S_S_S_S_S_S_S_S_S_S_S_S_S_S_S_S_S_S_S_S_S_S_S_S_S_S_S_S_S_S_S_S_S_S_S_S_S_S_S_S_S_S_S_S_S_S_S_S_S_S_S_S_S_S_S_S_S_S_S_S_S_S_S_S_S_S_S_S_S_S_S_S_S_S_S_S_S_S_S_S_S_S_S_S_S_S_S_S_S_S_S_S_S_S_S_S_S_S_S_S_S_S_S_S_S_S_S_S_S_S_S_S_S_S_S_S_S_S_S_S_S_S_S_S_S_S_S_S_S_S_S_S_S_S_S_S_S_S_S_S_S_S_S_S_S_S_S_S_S_S_S_S_S_S_S_S_S_S_S_S_S_S_S_S_S_S_S_S_S_S_S_S_S_S_S_S_S_S_S_S_S_S_S_S_S_S_S_S_S_S_S_S_S_S_S_S_S_S_S_S_S_S_S_S_S_S_S_S_S_S_S_S_S_S_S_S_S_S_S_S_S_S_S_S_S_S_S_S_S_S_S_S_S_S_S_S_S_S_S_S_S_S_S_S_S_S_S_S_S_S_S_S_S_S_S_S_S_S_S_S_S_S_S_S_S_S_S_S_S_S_S_S_S_S_S_S_S_S_S_S_S_S_S_S_S_S_S_S_S_S_S_S_S_S_S_S_S_S_S_S_S_S_S_S_S_S_S_S_S_S_S_S_S_S_S_S_S_S_S_S_S_S_S_S_S_S_S_S_S_S_S_S_S_S__param_198];
	ld.param.u64 	%rd200, [_Z4racePiS_S_S_S_S_S_S_S_S_S_S_S_S_S_S_S_S_S_S_S_S_S_S_S_S_S_S_S_S_S_S_S_S_S_S_S_S_S_S_S_S_S_S_S_S_S_S_S_S_S_S_S_S_S_S_S_S_S_S_S_S_S_S_S_S_S_S_S_S_S_S_S_S_S_S_S_S_S_S_S_S_S_S_S_S_S_S_S_S_S_S_S_S_S_S_S_S_S_S_S_S_S_S_S_S_S_S_S_S_S_S_S_S_S_S_S_S_S_S_S_S_S_S_S_S_S_S_S_S_S_S_S_S_S_S_S_S_S_S_S_S_S_S_S_S_S_S_S_S_S_S_S_S_S_S_S_S_S_S_S_S_S_S_S_S_S_S_S_S_S_S_S_S_S_S_S_S_S_S_S_S_S_S_S_S_S_S_S_S_S_S_S_S_S_S_S_S_S_S_S_S_S_S_S_S_S_S_S_S_S_S_S_S_S_S_S_S_S_S_S_S_S_S_S_S_S_S_S_S_S_S_S_S_S_S_S_S_S_S_S_S_S_S_S_S_S_S_S_S_S_S_S_S_S_S_S_S_S_S_S_S_S_S_S_S_S_S_S_S_S_S_S_S_S_S_S_S_S_S_S_S_S_S_S_S_S_S_S_S_S_S_S_S_S_S_S_S_S_S_S_S_S_S_S_S_S_S_S_S_S_S_S_S_S_S_S_S_S_S_S_S_S_S_S_S_S_S_S_S_S_S_S_S_S_S_S_S_S_S_S_S_S_S_S_S_S_S_S_S_S_S_S_S_S_S_S_S_S_S_S_S_S_S_S_S_S_S_S_S_S_S_S_S_S_S_S_S_S_S_S_S_S_S_S_S_S_S_S_S_S_S_S_S_S_S_S_S_S_S_S_S_S_S_S_S_S_S_S_S_S_S_S_S_S_S_S_S_S_S_S_S_S_S_S_S_S_S_S_S_S_S_S_S_S_S_S_S_S_S_S_S_S_S_S_S_S_S_S_S_S_S_S_S_S_S_S_S_S_S_S_S_S_S_S_S_S_S_S_S_S_S_S_S_S_S_S_S_S_S_S_S_S_S_S_S_S_S_S_S_S_S_S_S_S_S_S_S_S_S_S_S_S_S_S_S_S_S_S_S_S_S__param_199];
	ld.param.u64 	%rd201, [_Z4racePiS_S_S_S_S_S_S_S_S_S_S_S_S_S_S_S_S_S_S_S_S_S_S_S_S_S_S_S_S_S_S_S_S_S_S_S_S_S_S_S_S_S_S_S_S_S_S_S_S_S_S_S_S_S_S_S_S_S_S_S_S_S_S_S_S_S_S_S_S_S_S_S_S_S_S_S_S_S_S_S_S_S_S_S_S_S_S_S_S_S_S_S_S_S_S_S_S_S_S_S_S_S_S_S_S_S_S_S_S_S_S_S_S_S_S_S_S_S_S_S_S_S_S_S_S_S_S_S_S_S_S_S_S_S_S_S_S_S_S_S_S_S_S_S_S_S_S_S_S_S_S_S_S_S_S_S_S_S_S_S_S_S_S_S_S_S_S_S_S_S_S_S_S_S_S_S_S_S_S_S_S_S_S_S_S_S_S_S_S_S_S_S_S_S_S_S_S_S_S_S_S_S_S_S_S_S_S_S_S_S_S_S_S_S_S_S_S_S_S_S_S_S_S_S_S_S_S_S_S_S_S_S_S_S_S_S_S_S_S_S_S_S_S_S_S_S_S_S_S_S_S_S_S_S_S_S_S_S_S_S_S_S_S_S_S_S_S_S_S_S_S_S_S_S_S_S_S_S_S_S_S_S_S_S_S_S_S_S_S_S_S_S_S_S_S_S_S_S_S_S_S_S_S_S_S_S_S_S_S_S_S_S_S_S_S_S_S_S_S_S_S_S_S_S_S_S_S_S_S_S_S_S_S_S_S_S_S_S_S_S_S_S_S_S_S_S_S_S_S_S_S_S_S_S_S_S_S_S_S_S_S_S_S_S_S_S_S_S_S_S_S_S_S_S_S_S_S_S_S_S_S_S_S_S_S_S_S_S_S_S_S_S_S_S_S_S_S_S_S_S_S_S_S_S_S_S_S_S_S_S_S_S_S_S_S_S_S_S_S_S_S_S_S_S_S_S_S_S_S_S_S_S_S_S_S_S_S_S_S_S_S_S_S_S_S_S_S_S_S_S_S_S_S_S_S_S_S_S_S_S_S_S_S_S_S_S_S_S_S_S_S_S_S_S_S_S_S_S_S_S_S_S_S_S_S_S_S_S_S_S_S_S_S_S_S_S_S_S_S_S_S_S_S_S_S_S_S_S_S_S_S__param_200];
	ld.param.u64 	%rd202, [_Z4racePiS_S_S_S_S_S_S_S_S_S_S_S_S_S_S_S_S_S_S_S_S_S_S_S_S_S_S_S_S_S_S_S_S_S_S_S_S_S_S_S_S_S_S_S_S_S_S_S_S_S_S_S_S_S_S_S_S_S_S_S_S_S_S_S_S_S_S_S_S_S_S_S_S_S_S_S_S_S_S_S_S_S_S_S_S_S_S_S_S_S_S_S_S_S_S_S_S_S_S_S_S_S_S_S_S_S_S_S_S_S_S_S_S_S_S_S_S_S_S_S_S_S_S_S_S_S_S_S_S_S_S_S_S_S_S_S_S_S_S_S_S_S_S_S_S_S_S_S_S_S_S_S_S_S_S_S_S_S_S_S_S_S_S_S_S_S_S_S_S_S_S_S_S_S_S_S_S_S_S_S_S_S_S_S_S_S_S_S_S_S_S_S_S_S_S_S_S_S_S_S_S_S_S_S_S_S_S_S_S_S_S_S_S_S_S_S_S_S_S_S_S_S_S_S_S_S_S_S_S_S_S_S_S_S_S_S_S_S_S_S_S_S_S_S_S_S_S_S_S_S_S_S_S_S_S_S_S_S_S_S_S_S_S_S_S_S_S_S_S_S_S_S_S_S_S_S_S_S_S_S_S_S_S_S_S_S_S_S_S_S_S_S_S_S_S_S_S_S_S_S_S_S_S_S_S_S_S_S_S_S_S_S_S_S_S_S_S_S_S_S_S_S_S_S_S_S_S_S_S_S_S_S_S_S_S_S_S_S_S_S_S_S_S_S_S_S_S_S_S_S_S_S_S_S_S_S_S_S_S_S_S_S_S_S_S_S_S_S_S_S_S_S_S_S_S_S_S_S_S_S_S_S_S_S_S_S_S_S_S_S_S_S_S_S_S_S_S_S_S_S_S_S_S_S_S_S_S_S_S_S_S_S_S_S_S_S_S_S_S_S_S_S_S_S_S_S_S_S_S_S_S_S_S_S_S_S_S_S_S_S_S_S_S_S_S_S_S_S_S_S_S_S_S_S_S_S_S_S_S_S_S_S_S_S_S_S_S_S_S_S_S_S_S_S_S_S_S_S_S_S_S_S_S_S_S_S_S_S_S_S_S_S_S_S_S_S_S_S_S_S_S_S_S_S_S_S_S_S_S_S_S__param_201];
	ld.param.u64 	%rd203, [_Z4racePiS_S_S_S_S_S_S_S_S_S_S_S_S_S_S_S_S_S_S_S_S_S_S_S_S_S_S_S_S_S_S_S_S_S_S_S_S_S_S_S_S_S_S_S_S_S_S_S_S_S_S_S_S_S_S_S_S_S_S_S_S_S_S_S_S_S_S_S_S_S_S_S_S_S_S_S_S_S_S_S_S_S_S_S_S_S_S_S_S_S_S_S_S_S_S_S_S_S_S_S_S_S_S_S_S_S_S_S_S_S_S_S_S_S_S_S_S_S_S_S_S_S_S_S_S_S_S_S_S_S_S_S_S_S_S_S_S_S_S_S_S_S_S_S_S_S_S_S_S_S_S_S_S_S_S_S_S_S_S_S_S_S_S_S_S_S_S_S_S_S_S_S_S_S_S_S_S_S_S_S_S_S_S_S_S_S_S_S_S_S_S_S_S_S_S_S_S_S_S_S_S_S_S_S_S_S_S_S_S_S_S_S_S_S_S_S_S_S_S_S_S_S_S_S_S_S_S_S_S_S_S_S_S_S_S_S_S_S_S_S_S_S_S_S_S_S_S_S_S_S_S_S_S_S_S_S_S_S_S_S_S_S_S_S_S_S_S_S_S_S_S_S_S_S_S_S_S_S_S_S_S_S_S_S_S_S_S_S_S_S_S_S_S_S_S_S_S_S_S_S_S_S_S_S_S_S_S_S_S_S_S_S_S_S_S_S_S_S_S_S_S_S_S_S_S_S_S_S_S_S_S_S_S_S_S_S_S_S_S_S_S_S_S_S_S_S_S_S_S_S_S_S_S_S_S_S_S_S_S_S_S_S_S_S_S_S_S_S_S_S_S_S_S_S_S_S_S_S_S_S_S_S_S_S_S_S_S_S_S_S_S_S_S_S_S_S_S_S_S_S_S_S_S_S_S_S_S_S_S_S_S_S_S_S_S_S_S_S_S_S_S_S_S_S_S_S_S_S_S_S_S_S_S_S_S_S_S_S_S_S_S_S_S_S_S_S_S_S_S_S_S_S_S_S_S_S_S_S_S_S_S_S_S_S_S_S_S_S_S_S_S_S_S_S_S_S_S_S_S_S_S_S_S_S_S_S_S_S_S_S_S_S_S_S_S_S_S_S_S_S_S_S_S_S_S_S_S_S_S_S_S__param_202];
	ld.param.u64 	%rd204, [_Z4racePiS_S_S_S_S_S_S_S_S_S_S_S_S_S_S_S_S_S_S_S_S_S_S_S_S_S_S_S_S_S_S_S_S_S_S_S_S_S_S_S_S_S_S_S_S_S_S_S_S_S_S_S_S_S_S_S_S_S_S_S_S_S_S_S_S_S_S_S_S_S_S_S_S_S_S_S_S_S_S_S_S_S_S_S_S_S_S_S_S_S_S_S_S_S_S_S_S_S_S_S_S_S_S_S_S_S_S_S_S_S_S_S_S_S_S_S_S_S_S_S_S_S_S_S_S_S_S_S_S_S_S_S_S_S_S_S_S_S_S_S_S_S_S_S_S_S_S_S_S_S_S_S_S_S_S_S_S_S_S_S_S_S_S_S_S_S_S_S_S_S_S_S_S_S_S_S_S_S_S_S_S_S_S_S_S_S_S_S_S_S_S_S_S_S_S_S_S_S_S_S_S_S_S_S_S_S_S_S_S_S_S_S_S_S_S_S_S_S_S_S_S_S_S_S_S_S_S_S_S_S_S_S_S_S_S_S_S_S_S_S_S_S_S_S_S_S_S_S_S_S_S_S_S_S_S_S_S_S_S_S_S_S_S_S_S_S_S_S_S_S_S_S_S_S_S_S_S_S_S_S_S_S_S_S_S_S_S_S_S_S_S_S_S_S_S_S_S_S_S_S_S_S_S_S_S_S_S_S_S_S_S_S_S_S_S_S_S_S_S_S_S_S_S_S_S_S_S_S_S_S_S_S_S_S_S_S_S_S_S_S_S_S_S_S_S_S_S_S_S_S_S_S_S_S_S_S_S_S_S_S_S_S_S_S_S_S_S_S_S_S_S_S_S_S_S_S_S_S_S_S_S_S_S_S_S_S_S_S_S_S_S_S_S_S_S_S_S_S_S_S_S_S_S_S_S_S_S_S_S_S_S_S_S_S_S_S_S_S_S_S_S_S_S_S_S_S_S_S_S_S_S_S_S_S_S_S_S_S_S_S_S_S_S_S_S_S_S_S_S_S_S_S_S_S_S_S_S_S_S_S_S_S_S_S_S_S_S_S_S_S_S_S_S_S_S_S_S_S_S_S_S_S_S_S_S_S_S_S_S_S_S_S_S_S_S_S_S_S_S_S_S_S_S_S_S_S_S_S_S_S_S__param_203];
	ld.param.u64 	%rd205, [_Z4racePiS_S_S_S_S_S_S_S_S_S_S_S_S_S_S_S_S_S_S_S_S_S_S_S_S_S_S_S_S_S_S_S_S_S_S_S_S_S_S_S_S_S_S_S_S_S_S_S_S_S_S_S_S_S_S_S_S_S_S_S_S_S_S_S_S_S_S_S_S_S_S_S_S_S_S_S_S_S_S_S_S_S_S_S_S_S_S_S_S_S_S_S_S_S_S_S_S_S_S_S_S_S_S_S_S_S_S_S_S_S_S_S_S_S_S_S_S_S_S_S_S_S_S_S_S_S_S_S_S_S_S_S_S_S_S_S_S_S_S_S_S_S_S_S_S_S_S_S_S_S_S_S_S_S_S_S_S_S_S_S_S_S_S_S_S_S_S_S_S_S_S_S_S_S_S_S_S_S_S_S_S_S_S_S_S_S_S_S_S_S_S_S_S_S_S_S_S_S_S_S_S_S_S_S_S_S_S_S_S_S_S_S_S_S_S_S_S_S_S_S_S_S_S_S_S_S_S_S_S_S_S_S_S_S_S_S_S_S_S_S_S_S_S_S_S_S_S_S_S_S_S_S_S_S_S_S_S_S_S_S_S_S_S_S_S_S_S_S_S_S_S_S_S_S_S_S_S_S_S_S_S_S_S_S_S_S_S_S_S_S_S_S_S_S_S_S_S_S_S_S_S_S_S_S_S_S_S_S_S_S_S_S_S_S_S_S_S_S_S_S_S_S_S_S_S_S_S_S_S_S_S_S_S_S_S_S_S_S_S_S_S_S_S_S_S_S_S_S_S_S_S_S_S_S_S_S_S_S_S_S_S_S_S_S_S_S_S_S_S_S_S_S_S_S_S_S_S_S_S_S_S_S_S_S_S_S_S_S_S_S_S_S_S_S_S_S_S_S_S_S_S_S_S_S_S_S_S_S_S_S_S_S_S_S_S_S_S_S_S_S_S_S_S_S_S_S_S_S_S_S_S_S_S_S_S_S_S_S_S_S_S_S_S_S_S_S_S_S_S_S_S_S_S_S_S_S_S_S_S_S_S_S_S_S_S_S_S_S_S_S_S_S_S_S_S_S_S_S_S_S_S_S_S_S_S_S_S_S_S_S_S_S_S_S_S_S_S_S_S_S_S_S_S_S_S_S_S_S_S_S_S__param_204];
	ld.param.u64 	%rd206, [_Z4racePiS_S_S_S_S_S_S_S_S_S_S_S_S_S_S_S_S_S_S_S_S_S_S_S_S_S_S_S_S_S_S_S_S_S_S_S_S_S_S_S_S_S_S_S_S_S_S_S_S_S_S_S_S_S_S_S_S_S_S_S_S_S_S_S_S_S_S_S_S_S_S_S_S_S_S_S_S_S_S_S_S_S_S_S_S_S_S_S_S_S_S_S_S_S_S_S_S_S_S_S_S_S_S_S_S_S_S_S_S_S_S_S_S_S_S_S_S_S_S_S_S_S_S_S_S_S_S_S_S_S_S_S_S_S_S_S_S_S_S_S_S_S_S_S_S_S_S_S_S_S_S_S_S_S_S_S_S_S_S_S_S_S_S_S_S_S_S_S_S_S_S_S_S_S_S_S_S_S_S_S_S_S_S_S_S_S_S_S_S_S_S_S_S_S_S_S_S_S_S_S_S_S_S_S_S_S_S_S_S_S_S_S_S_S_S_S_S_S_S_S_S_S_S_S_S_S_S_S_S_S_S_S_S_S_S_S_S_S_S_S_S_S_S_S_S_S_S_S_S_S_S_S_S_S_S_S_S_S_S_S_S_S_S_S_S_S_S_S_S_S_S_S_S_S_S_S_S_S_S_S_S_S_S_S_S_S_S_S_S_S_S_S_S_S_S_S_S_S_S_S_S_S_S_S_S_S_S_S_S_S_S_S_S_S_S_S_S_S_S_S_S_S_S_S_S_S_S_S_S_S_S_S_S_S_S_S_S_S_S_S_S_S_S_S_S_S_S_S_S_S_S_S_S_S_S_S_S_S_S_S_S_S_S_S_S_S_S_S_S_S_S_S_S_S_S_S_S_S_S_S_S_S_S_S_S_S_S_S_S_S_S_S_S_S_S_S_S_S_S_S_S_S_S_S_S_S_S_S_S_S_S_S_S_S_S_S_S_S_S_S_S_S_S_S_S_S_S_S_S_S_S_S_S_S_S_S_S_S_S_S_S_S_S_S_S_S_S_S_S_S_S_S_S_S_S_S_S_S_S_S_S_S_S_S_S_S_S_S_S_S_S_S_S_S_S_S_S_S_S_S_S_S_S_S_S_S_S_S_S_S_S_S_S_S_S_S_S_S_S_S_S_S_S_S_S_S_S_S_S_S_S__param_205];
	ld.param.u64 	%rd207, [_Z4racePiS_S_S_S_S_S_S_S_S_S_S_S_S_S_S_S_S_S_S_S_S_S_S_S_S_S_S_S_S_S_S_S_S_S_S_S_S_S_S_S_S_S_S_S_S_S_S_S_S_S_S_S_S_S_S_S_S_S_S_S_S_S_S_S_S_S_S_S_S_S_S_S_S_S_S_S_S_S_S_S_S_S_S_S_S_S_S_S_S_S_S_S_S_S_S_S_S_S_S_S_S_S_S_S_S_S_S_S_S_S_S_S_S_S_S_S_S_S_S_S_S_S_S_S_S_S_S_S_S_S_S_S_S_S_S_S_S_S_S_S_S_S_S_S_S_S_S_S_S_S_S_S_S_S_S_S_S_S_S_S_S_S_S_S_S_S_S_S_S_S_S_S_S_S_S_S_S_S_S_S_S_S_S_S_S_S_S_S_S_S_S_S_S_S_S_S_S_S_S_S_S_S_S_S_S_S_S_S_S_S_S_S_S_S_S_S_S_S_S_S_S_S_S_S_S_S_S_S_S_S_S_S_S_S_S_S_S_S_S_S_S_S_S_S_S_S_S_S_S_S_S_S_S_S_S_S_S_S_S_S_S_S_S_S_S_S_S_S_S_S_S_S_S_S_S_S_S_S_S_S_S_S_S_S_S_S_S_S_S_S_S_S_S_S_S_S_S_S_S_S_S_S_S_S_S_S_S_S_S_S_S_S_S_S_S_S_S_S_S_S_S_S_S_S_S_S_S_S_S_S_S_S_S_S_S_S_S_S_S_S_S_S_S_S_S_S_S_S_S_S_S_S_S_S_S_S_S_S_S_S_S_S_S_S_S_S_S_S_S_S_S_S_S_S_S_S_S_S_S_S_S_S_S_S_S_S_S_S_S_S_S_S_S_S_S_S_S_S_S_S_S_S_S_S_S_S_S_S_S_S_S_S_S_S_S_S_S_S_S_S_S_S_S_S_S_S_S_S_S_S_S_S_S_S_S_S_S_S_S_S_S_S_S_S_S_S_S_S_S_S_S_S_S_S_S_S_S_S_S_S_S_S_S_S_S_S_S_S_S_S_S_S_S_S_S_S_S_S_S_S_S_S_S_S_S_S_S_S_S_S_S_S_S_S_S_S_S_S_S_S_S_S_S_S_S_S_S_S_S_S_S__param_206];
	ld.param.u64 	%rd208, [_Z4racePiS_S_S_S_S_S_S_S_S_S_S_S_S_S_S_S_S_S_S_S_S_S_S_S_S_S_S_S_S_S_S_S_S_S_S_S_S_S_S_S_S_S_S_S_S_S_S_S_S_S_S_S_S_S_S_S_S_S_S_S_S_S_S_S_S_S_S_S_S_S_S_S_S_S_S_S_S_S_S_S_S_S_S_S_S_S_S_S_S_S_S_S_S_S_S_S_S_S_S_S_S_S_S_S_S_S_S_S_S_S_S_S_S_S_S_S_S_S_S_S_S_S_S_S_S_S_S_S_S_S_S_S_S_S_S_S_S_S_S_S_S_S_S_S_S_S_S_S_S_S_S_S_S_S_S_S_S_S_S_S_S_S_S_S_S_S_S_S_S_S_S_S_S_S_S_S_S_S_S_S_S_S_S_S_S_S_S_S_S_S_S_S_S_S_S_S_S_S_S_S_S_S_S_S_S_S_S_S_S_S_S_S_S_S_S_S_S_S_S_S_S_S_S_S_S_S_S_S_S_S_S_S_S_S_S_S_S_S_S_S_S_S_S_S_S_S_S_S_S_S_S_S_S_S_S_S_S_S_S_S_S_S_S_S_S_S_S_S_S_S_S_S_S_S_S_S_S_S_S_S_S_S_S_S_S_S_S_S_S_S_S_S_S_S_S_S_S_S_S_S_S_S_S_S_S_S_S_S_S_S_S_S_S_S_S_S_S_S_S_S_S_S_S_S_S_S_S_S_S_S_S_S_S_S_S_S_S_S_S_S_S_S_S_S_S_S_S_S_S_S_S_S_S_S_S_S_S_S_S_S_S_S_S_S_S_S_S_S_S_S_S_S_S_S_S_S_S_S_S_S_S_S_S_S_S_S_S_S_S_S_S_S_S_S_S_S_S_S_S_S_S_S_S_S_S_S_S_S_S_S_S_S_S_S_S_S_S_S_S_S_S_S_S_S_S_S_S_S_S_S_S_S_S_S_S_S_S_S_S_S_S_S_S_S_S_S_S_S_S_S_S_S_S_S_S_S_S_S_S_S_S_S_S_S_S_S_S_S_S_S_S_S_S_S_S_S_S_S_S_S_S_S_S_S_S_S_S_S_S_S_S_S_S_S_S_S_S_S_S_S_S_S_S_S_S_S_S_S_S_S_S__param_207];
	ld.param.u64 	%rd209, [_Z4racePiS_S_S_S_S_S_S_S_S_S_S_S_S_S_S_S_S_S_S_S_S_S_S_S_S_S_S_S_S_S_S_S_S_S_S_S_S_S_S_S_S_S_S_S_S_S_S_S_S_S_S_S_S_S_S_S_S_S_S_S_S_S_S_S_S_S_S_S_S_S_S_S_S_S_S_S_S_S_S_S_S_S_S_S_S_S_S_S_S_S_S_S_S_S_S_S_S_S_S_S_S_S_S_S_S_S_S_S_S_S_S_S_S_S_S_S_S_S_S_S_S_S_S_S_S_S_S_S_S_S_S_S_S_S_S_S_S_S_S_S_S_S_S_S_S_S_S_S_S_S_S_S_S_S_S_S_S_S_S_S_S_S_S_S_S_S_S_S_S_S_S_S_S_S_S_S_S_S_S_S_S_S_S_S_S_S_S_S_S_S_S_S_S_S_S_S_S_S_S_S_S_S_S_S_S_S_S_S_S_S_S_S_S_S_S_S_S_S_S_S_S_S_S_S_S_S_S_S_S_S_S_S_S_S_S_S_S_S_S_S_S_S_S_S_S_S_S_S_S_S_S_S_S_S_S_S_S_S_S_S_S_S_S_S_S_S_S_S_S_S_S_S_S_S_S_S_S_S_S_S_S_S_S_S_S_S_S_S_S_S_S_S_S_S_S_S_S_S_S_S_S_S_S_S_S_S_S_S_S_S_S_S_S_S_S_S_S_S_S_S_S_S_S_S_S_S_S_S_S_S_S_S_S_S_S_S_S_S_S_S_S_S_S_S_S_S_S_S_S_S_S_S_S_S_S_S_S_S_S_S_S_S_S_S_S_S_S_S_S_S_S_S_S_S_S_S_S_S_S_S_S_S_S_S_S_S_S_S_S_S_S_S_S_S_S_S_S_S_S_S_S_S_S_S_S_S_S_S_S_S_S_S_S_S_S_S_S_S_S_S_S_S_S_S_S_S_S_S_S_S_S_S_S_S_S_S_S_S_S_S_S_S_S_S_S_S_S_S_S_S_S_S_S_S_S_S_S_S_S_S_S_S_S_S_S_S_S_S_S_S_S_S_S_S_S_S_S_S_S_S_S_S_S_S_S_S_S_S_S_S_S_S_S_S_S_S_S_S_S_S_S_S_S_S_S_S_S_S_S_S_S__param_208];
	ld.param.u64 	%rd210, [_Z4racePiS_S_S_S_S_S_S_S_S_S_S_S_S_S_S_S_S_S_S_S_S_S_S_S_S_S_S_S_S_S_S_S_S_S_S_S_S_S_S_S_S_S_S_S_S_S_S_S_S_S_S_S_S_S_S_S_S_S_S_S_S_S_S_S_S_S_S_S_S_S_S_S_S_S_S_S_S_S_S_S_S_S_S_S_S_S_S_S_S_S_S_S_S_S_S_S_S_S_S_S_S_S_S_S_S_S_S_S_S_S_S_S_S_S_S_S_S_S_S_S_S_S_S_S_S_S_S_S_S_S_S_S_S_S_S_S_S_S_S_S_S_S_S_S_S_S_S_S_S_S_S_S_S_S_S_S_S_S_S_S_S_S_S_S_S_S_S_S_S_S_S_S_S_S_S_S_S_S_S_S_S_S_S_S_S_S_S_S_S_S_S_S_S_S_S_S_S_S_S_S_S_S_S_S_S_S_S_S_S_S_S_S_S_S_S_S_S_S_S_S_S_S_S_S_S_S_S_S_S_S_S_S_S_S_S_S_S_S_S_S_S_S_S_S_S_S_S_S_S_S_S_S_S_S_S_S_S_S_S_S_S_S_S_S_S_S_S_S_S_S_S_S_S_S_S_S_S_S_S_S_S_S_S_S_S_S_S_S_S_S_S_S_S_S_S_S_S_S_S_S_S_S_S_S_S_S_S_S_S_S_S_S_S_S_S_S_S_S_S_S_S_S_S_S_S_S_S_S_S_S_S_S_S_S_S_S_S_S_S_S_S_S_S_S_S_S_S_S_S_S_S_S_S_S_S_S_S_S_S_S_S_S_S_S_S_S_S_S_S_S_S_S_S_S_S_S_S_S_S_S_S_S_S_S_S_S_S_S_S_S_S_S_S_S_S_S_S_S_S_S_S_S_S_S_S_S_S_S_S_S_S_S_S_S_S_S_S_S_S_S_S_S_S_S_S_S_S_S_S_S_S_S_S_S_S_S_S_S_S_S_S_S_S_S_S_S_S_S_S_S_S_S_S_S_S_S_S_S_S_S_S_S_S_S_S_S_S_S_S_S_S_S_S_S_S_S_S_S_S_S_S_S_S_S_S_S_S_S_S_S_S_S_S_S_S_S_S_S_S_S_S_S_S_S_S_S_S_S_S_S_S__param_209];
	ld.param.u64 	%rd211, [_Z4racePiS_S_S_S_S_S_S_S_S_S_S_S_S_S_S_S_S_S_S_S_S_S_S_S_S_S_S_S_S_S_S_S_S_S_S_S_S_S_S_S_S_S_S_S_S_S_S_S_S_S_S_S_S_S_S_S_S_S_S_S_S_S_S_S_S_S_S_S_S_S_S_S_S_S_S_S_S_S_S_S_S_S_S_S_S_S_S_S_S_S_S_S_S_S_S_S_S_S_S_S_S_S_S_S_S_S_S_S_S_S_S_S_S_S_S_S_S_S_S_S_S_S_S_S_S_S_S_S_S_S_S_S_S_S_S_S_S_S_S_S_S_S_S_S_S_S_S_S_S_S_S_S_S_S_S_S_S_S_S_S_S_S_S_S_S_S_S_S_S_S_S_S_S_S_S_S_S_S_S_S_S_S_S_S_S_S_S_S_S_S_S_S_S_S_S_S_S_S_S_S_S_S_S_S_S_S_S_S_S_S_S_S_S_S_S_S_S_S_S_S_S_S_S_S_S_S_S_S_S_S_S_S_S_S_S_S_S_S_S_S_S_S_S_S_S_S_S_S_S_S_S_S_S_S_S_S_S_S_S_S_S_S_S_S_S_S_S_S_S_S_S_S_S_S_S_S_S_S_S_S_S_S_S_S_S_S_S_S_S_S_S_S_S_S_S_S_S_S_S_S_S_S_S_S_S_S_S_S_S_S_S_S_S_S_S_S_S_S_S_S_S_S_S_S_S_S_S_S_S_S_S_S_S_S_S_S_S_S_S_S_S_S_S_S_S_S_S_S_S_S_S_S_S_S_S_S_S_S_S_S_S_S_S_S_S_S_S_S_S_S_S_S_S_S_S_S_S_S_S_S_S_S_S_S_S_S_S_S_S_S_S_S_S_S_S_S_S_S_S_S_S_S_S_S_S_S_S_S_S_S_S_S_S_S_S_S_S_S_S_S_S_S_S_S_S_S_S_S_S_S_S_S_S_S_S_S_S_S_S_S_S_S_S_S_S_S_S_S_S_S_S_S_S_S_S_S_S_S_S_S_S_S_S_S_S_S_S_S_S_S_S_S_S_S_S_S_S_S_S_S_S_S_S_S_S_S_S_S_S_S_S_S_S_S_S_S_S_S_S_S_S_S_S_S_S_S_S_S_S_S_S__param_210];
	ld.param.u64 	%rd212, [_Z4racePiS_S_S_S_S_S_S_S_S_S_S_S_S_S_S_S_S_S_S_S_S_S_S_S_S_S_S_S_S_S_S_S_S_S_S_S_S_S_S_S_S_S_S_S_S_S_S_S_S_S_S_S_S_S_S_S_S_S_S_S_S_S_S_S_S_S_S_S_S_S_S_S_S_S_S_S_S_S_S_S_S_S_S_S_S_S_S_S_S_S_S_S_S_S_S_S_S_S_S_S_S_S_S_S_S_S_S_S_S_S_S_S_S_S_S_S_S_S_S_S_S_S_S_S_S_S_S_S_S_S_S_S_S_S_S_S_S_S_S_S_S_S_S_S_S_S_S_S_S_S_S_S_S_S_S_S_S_S_S_S_S_S_S_S_S_S_S_S_S_S_S_S_S_S_S_S_S_S_S_S_S_S_S_S_S_S_S_S_S_S_S_S_S_S_S_S_S_S_S_S_S_S_S_S_S_S_S_S_S_S_S_S_S_S_S_S_S_S_S_S_S_S_S_S_S_S_S_S_S_S_S_S_S_S_S_S_S_S_S_S_S_S_S_S_S_S_S_S_S_S_S_S_S_S_S_S_S_S_S_S_S_S_S_S_S_S_S_S_S_S_S_S_S_S_S_S_S_S_S_S_S_S_S_S_S_S_S_S_S_S_S_S_S_S_S_S_S_S_S_S_S_S_S_S_S_S_S_S_S_S_S_S_S_S_S_S_S_S_S_S_S_S_S_S_S_S_S_S_S_S_S_S_S_S_S_S_S_S_S_S_S_S_S_S_S_S_S_S_S_S_S_S_S_S_S_S_S_S_S_S_S_S_S_S_S_S_S_S_S_S_S_S_S_S_S_S_S_S_S_S_S_S_S_S_S_S_S_S_S_S_S_S_S_S_S_S_S_S_S_S_S_S_S_S_S_S_S_S_S_S_S_S_S_S_S_S_S_S_S_S_S_S_S_S_S_S_S_S_S_S_S_S_S_S_S_S_S_S_S_S_S_S_S_S_S_S_S_S_S_S_S_S_S_S_S_S_S_S_S_S_S_S_S_S_S_S_S_S_S_S_S_S_S_S_S_S_S_S_S_S_S_S_S_S_S_S_S_S_S_S_S_S_S_S_S_S_S_S_S_S_S_S_S_S_S_S_S_S_S_S_S__param_211];
	ld.param.u64 	%rd213, [_Z4racePiS_S_S_S_S_S_S_S_S_S_S_S_S_S_S_S_S_S_S_S_S_S_S_S_S_S_S_S_S_S_S_S_S_S_S_S_S_S_S_S_S_S_S_S_S_S_S_S_S_S_S_S_S_S_S_S_S_S_S_S_S_S_S_S_S_S_S_S_S_S_S_S_S_S_S_S_S_S_S_S_S_S_S_S_S_S_S_S_S_S_S_S_S_S_S_S_S_S_S_S_S_S_S_S_S_S_S_S_S_S_S_S_S_S_S_S_S_S_S_S_S_S_S_S_S_S_S_S_S_S_S_S_S_S_S_S_S_S_S_S_S_S_S_S_S_S_S_S_S_S_S_S_S_S_S_S_S_S_S_S_S_S_S_S_S_S_S_S_S_S_S_S_S_S_S_S_S_S_S_S_S_S_S_S_S_S_S_S_S_S_S_S_S_S_S_S_S_S_S_S_S_S_S_S_S_S_S_S_S_S_S_S_S_S_S_S_S_S_S_S_S_S_S_S_S_S_S_S_S_S_S_S_S_S_S_S_S_S_S_S_S_S_S_S_S_S_S_S_S_S_S_S_S_S_S_S_S_S_S_S_S_S_S_S_S_S_S_S_S_S_S_S_S_S_S_S_S_S_S_S_S_S_S_S_S_S_S_S_S_S_S_S_S_S_S_S_S_S_S_S_S_S_S_S_S_S_S_S_S_S_S_S_S_S_S_S_S_S_S_S_S_S_S_S_S_S_S_S_S_S_S_S_S_S_S_S_S_S_S_S_S_S_S_S_S_S_S_S_S_S_S_S_S_S_S_S_S_S_S_S_S_S_S_S_S_S_S_S_S_S_S_S_S_S_S_S_S_S_S_S_S_S_S_S_S_S_S_S_S_S_S_S_S_S_S_S_S_S_S_S_S_S_S_S_S_S_S_S_S_S_S_S_S_S_S_S_S_S_S_S_S_S_S_S_S_S_S_S_S_S_S_S_S_S_S_S_S_S_S_S_S_S_S_S_S_S_S_S_S_S_S_S_S_S_S_S_S_S_S_S_S_S_S_S_S_S_S_S_S_S_S_S_S_S_S_S_S_S_S_S_S_S_S_S_S_S_S_S_S_S_S_S_S_S_S_S_S_S_S_S_S_S_S_S_S_S_S_S_S_S_S__param_212];
	ld.param.u64 	%rd214, [_Z4racePiS_S_S_S_S_S_S_S_S_S_S_S_S_S_S_S_S_S_S_S_S_S_S_S_S_S_S_S_S_S_S_S_S_S_S_S_S_S_S_S_S_S_S_S_S_S_S_S_S_S_S_S_S_S_S_S_S_S_S_S_S_S_S_S_S_S_S_S_S_S_S_S_S_S_S_S_S_S_S_S_S_S_S_S_S_S_S_S_S_S_S_S_S_S_S_S_S_S_S_S_S_S_S_S_S_S_S_S_S_S_S_S_S_S_S_S_S_S_S_S_S_S_S_S_S_S_S_S_S_S_S_S_S_S_S_S_S_S_S_S_S_S_S_S_S_S_S_S_S_S_S_S_S_S_S_S_S_S_S_S_S_S_S_S_S_S_S_S_S_S_S_S_S_S_S_S_S_S_S_S_S_S_S_S_S_S_S_S_S_S_S_S_S_S_S_S_S_S_S_S_S_S_S_S_S_S_S_S_S_S_S_S_S_S_S_S_S_S_S_S_S_S_S_S_S_S_S_S_S_S_S_S_S_S_S_S_S_S_S_S_S_S_S_S_S_S_S_S_S_S_S_S_S_S_S_S_S_S_S_S_S_S_S_S_S_S_S_S_S_S_S_S_S_S_S_S_S_S_S_S_S_S_S_S_S_S_S_S_S_S_S_S_S_S_S_S_S_S_S_S_S_S_S_S_S_S_S_S_S_S_S_S_S_S_S_S_S_S_S_S_S_S_S_S_S_S_S_S_S_S_S_S_S_S_S_S_S_S_S_S_S_S_S_S_S_S_S_S_S_S_S_S_S_S_S_S_S_S_S_S_S_S_S_S_S_S_S_S_S_S_S_S_S_S_S_S_S_S_S_S_S_S_S_S_S_S_S_S_S_S_S_S_S_S_S_S_S_S_S_S_S_S_S_S_S_S_S_S_S_S_S_S_S_S_S_S_S_S_S_S_S_S_S_S_S_S_S_S_S_S_S_S_S_S_S_S_S_S_S_S_S_S_S_S_S_S_S_S_S_S_S_S_S_S_S_S_S_S_S_S_S_S_S_S_S_S_S_S_S_S_S_S_S_S_S_S_S_S_S_S_S_S_S_S_S_S_S_S_S_S_S_S_S_S_S_S_S_S_S_S_S_S_S_S_S_S_S_S_S_S_S__param_213];
	ld.param.u64 	%rd215, [_Z4racePiS_S_S_S_S_S_S_S_S_S_S_S_S_S_S_S_S_S_S_S_S_S_S_S_S_S_S_S_S_S_S_S_S_S_S_S_S_S_S_S_S_S_S_S_S_S_S_S_S_S_S_S_S_S_S_S_S_S_S_S_S_S_S_S_S_S_S_S_S_S_S_S_S_S_S_S_S_S_S_S_S_S_S_S_S_S_S_S_S_S_S_S_S_S_S_S_S_S_S_S_S_S_S_S_S_S_S_S_S_S_S_S_S_S_S_S_S_S_S_S_S_S_S_S_S_S_S_S_S_S_S_S_S_S_S_S_S_S_S_S_S_S_S_S_S_S_S_S_S_S_S_S_S_S_S_S_S_S_S_S_S_S_S_S_S_S_S_S_S_S_S_S_S_S_S_S_S_S_S_S_S_S_S_S_S_S_S_S_S_S_S_S_S_S_S_S_S_S_S_S_S_S_S_S_S_S_S_S_S_S_S_S_S_S_S_S_S_S_S_S_S_S_S_S_S_S_S_S_S_S_S_S_S_S_S_S_S_S_S_S_S_S_S_S_S_S_S_S_S_S_S_S_S_S_S_S_S_S_S_S_S_S_S_S_S_S_S_S_S_S_S_S_S_S_S_S_S_S_S_S_S_S_S_S_S_S_S_S_S_S_S_S_S_S_S_S_S_S_S_S_S_S_S_S_S_S_S_S_S_S_S_S_S_S_S_S_S_S_S_S_S_S_S_S_S_S_S_S_S_S_S_S_S_S_S_S_S_S_S_S_S_S_S_S_S_S_S_S_S_S_S_S_S_S_S_S_S_S_S_S_S_S_S_S_S_S_S_S_S_S_S_S_S_S_S_S_S_S_S_S_S_S_S_S_S_S_S_S_S_S_S_S_S_S_S_S_S_S_S_S_S_S_S_S_S_S_S_S_S_S_S_S_S_S_S_S_S_S_S_S_S_S_S_S_S_S_S_S_S_S_S_S_S_S_S_S_S_S_S_S_S_S_S_S_S_S_S_S_S_S_S_S_S_S_S_S_S_S_S_S_S_S_S_S_S_S_S_S_S_S_S_S_S_S_S_S_S_S_S_S_S_S_S_S_S_S_S_S_S_S_S_S_S_S_S_S_S_S_S_S_S_S_S_S_S_S_S_S_S_S_S__param_214];
	ld.param.u64 	%rd216, [_Z4racePiS_S_S_S_S_S_S_S_S_S_S_S_S_S_S_S_S_S_S_S_S_S_S_S_S_S_S_S_S_S_S_S_S_S_S_S_S_S_S_S_S_S_S_S_S_S_S_S_S_S_S_S_S_S_S_S_S_S_S_S_S_S_S_S_S_S_S_S_S_S_S_S_S_S_S_S_S_S_S_S_S_S_S_S_S_S_S_S_S_S_S_S_S_S_S_S_S_S_S_S_S_S_S_S_S_S_S_S_S_S_S_S_S_S_S_S_S_S_S_S_S_S_S_S_S_S_S_S_S_S_S_S_S_S_S_S_S_S_S_S_S_S_S_S_S_S_S_S_S_S_S_S_S_S_S_S_S_S_S_S_S_S_S_S_S_S_S_S_S_S_S_S_S_S_S_S_S_S_S_S_S_S_S_S_S_S_S_S_S_S_S_S_S_S_S_S_S_S_S_S_S_S_S_S_S_S_S_S_S_S_S_S_S_S_S_S_S_S_S_S_S_S_S_S_S_S_S_S_S_S_S_S_S_S_S_S_S_S_S_S_S_S_S_S_S_S_S_S_S_S_S_S_S_S_S_S_S_S_S_S_S_S_S_S_S_S_S_S_S_S_S_S_S_S_S_S_S_S_S_S_S_S_S_S_S_S_S_S_S_S_S_S_S_S_S_S_S_S_S_S_S_S_S_S_S_S_S_S_S_S_S_S_S_S_S_S_S_S_S_S_S_S_S_S_S_S_S_S_S_S_S_S_S_S_S_S_S_S_S_S_S_S_S_S_S_S_S_S_S_S_S_S_S_S_S_S_S_S_S_S_S_S_S_S_S_S_S_S_S_S_S_S_S_S_S_S_S_S_S_S_S_S_S_S_S_S_S_S_S_S_S_S_S_S_S_S_S_S_S_S_S_S_S_S_S_S_S_S_S_S_S_S_S_S_S_S_S_S_S_S_S_S_S_S_S_S_S_S_S_S_S_S_S_S_S_S_S_S_S_S_S_S_S_S_S_S_S_S_S_S_S_S_S_S_S_S_S_S_S_S_S_S_S_S_S_S_S_S_S_S_S_S_S_S_S_S_S_S_S_S_S_S_S_S_S_S_S_S_S_S_S_S_S_S_S_S_S_S_S_S_S_S_S_S_S_S_S_S_S_S_S__param_215];
	ld.param.u64 	%rd217, [_Z4racePiS_S_S_S_S_S_S_S_S_S_S_S_S_S_S_S_S_S_S_S_S_S_S_S_S_S_S_S_S_S_S_S_S_S_S_S_S_S_S_S_S_S_S_S_S_S_S_S_S_S_S_S_S_S_S_S_S_S_S_S_S_S_S_S_S_S_S_S_S_S_S_S_S_S_S_S_S_S_S_S_S_S_S_S_S_S_S_S_S_S_S_S_S_S_S_S_S_S_S_S_S_S_S_S_S_S_S_S_S_S_S_S_S_S_S_S_S_S_S_S_S_S_S_S_S_S_S_S_S_S_S_S_S_S_S_S_S_S_S_S_S_S_S_S_S_S_S_S_S_S_S_S_S_S_S_S_S_S_S_S_S_S_S_S_S_S_S_S_S_S_S_S_S_S_S_S_S_S_S_S_S_S_S_S_S_S_S_S_S_S_S_S_S_S_S_S_S_S_S_S_S_S_S_S_S_S_S_S_S_S_S_S_S_S_S_S_S_S_S_S_S_S_S_S_S_S_S_S_S_S_S_S_S_S_S_S_S_S_S_S_S_S_S_S_S_S_S_S_S_S_S_S_S_S_S_S_S_S_S_S_S_S_S_S_S_S_S_S_S_S_S_S_S_S_S_S_S_S_S_S_S_S_S_S_S_S_S_S_S_S_S_S_S_S_S_S_S_S_S_S_S_S_S_S_S_S_S_S_S_S_S_S_S_S_S_S_S_S_S_S_S_S_S_S_S_S_S_S_S_S_S_S_S_S_S_S_S_S_S_S_S_S_S_S_S_S_S_S_S_S_S_S_S_S_S_S_S_S_S_S_S_S_S_S_S_S_S_S_S_S_S_S_S_S_S_S_S_S_S_S_S_S_S_S_S_S_S_S_S_S_S_S_S_S_S_S_S_S_S_S_S_S_S_S_S_S_S_S_S_S_S_S_S_S_S_S_S_S_S_S_S_S_S_S_S_S_S_S_S_S_S_S_S_S_S_S_S_S_S_S_S_S_S_S_S_S_S_S_S_S_S_S_S_S_S_S_S_S_S_S_S_S_S_S_S_S_S_S_S_S_S_S_S_S_S_S_S_S_S_S_S_S_S_S_S_S_S_S_S_S_S_S_S_S_S_S_S_S_S_S_S_S_S_S_S_S_S_S_S_S_S__param_216];
	ld.param.u64 	%rd218, [_Z4racePiS_S_S_S_S_S_S_S_S_S_S_S_S_S_S_S_S_S_S_S_S_S_S_S_S_S_S_S_S_S_S_S_S_S_S_S_S_S_S_S_S_S_S_S_S_S_S_S_S_S_S_S_S_S_S_S_S_S_S_S_S_S_S_S_S_S_S_S_S_S_S_S_S_S_S_S_S_S_S_S_S_S_S_S_S_S_S_S_S_S_S_S_S_S_S_S_S_S_S_S_S_S_S_S_S_S_S_S_S_S_S_S_S_S_S_S_S_S_S_S_S_S_S_S_S_S_S_S_S_S_S_S_S_S_S_S_S_S_S_S_S_S_S_S_S_S_S_S_S_S_S_S_S_S_S_S_S_S_S_S_S_S_S_S_S_S_S_S_S_S_S_S_S_S_S_S_S_S_S_S_S_S_S_S_S_S_S_S_S_S_S_S_S_S_S_S_S_S_S_S_S_S_S_S_S_S_S_S_S_S_S_S_S_S_S_S_S_S_S_S_S_S_S_S_S_S_S_S_S_S_S_S_S_S_S_S_S_S_S_S_S_S_S_S_S_S_S_S_S_S_S_S_S_S_S_S_S_S_S_S_S_S_S_S_S_S_S_S_S_S_S_S_S_S_S_S_S_S_S_S_S_S_S_S_S_S_S_S_S_S_S_S_S_S_S_S_S_S_S_S_S_S_S_S_S_S_S_S_S_S_S_S_S_S_S_S_S_S_S_S_S_S_S_S_S_S_S_S_S_S_S_S_S_S_S_S_S_S_S_S_S_S_S_S_S_S_S_S_S_S_S_S_S_S_S_S_S_S_S_S_S_S_S_S_S_S_S_S_S_S_S_S_S_S_S_S_S_S_S_S_S_S_S_S_S_S_S_S_S_S_S_S_S_S_S_S_S_S_S_S_S_S_S_S_S_S_S_S_S_S_S_S_S_S_S_S_S_S_S_S_S_S_S_S_S_S_S_S_S_S_S_S_S_S_S_S_S_S_S_S_S_S_S_S_S_S_S_S_S_S_S_S_S_S_S_S_S_S_S_S_S_S_S_S_S_S_S_S_S_S_S_S_S_S_S_S_S_S_S_S_S_S_S_S_S_S_S_S_S_S_S_S_S_S_S_S_S_S_S_S_S_S_S_S_S_S_S_S_S_S_S__param_217];
	ld.param.u64 	%rd219, [_Z4racePiS_S_S_S_S_S_S_S_S_S_S_S_S_S_S_S_S_S_S_S_S_S_S_S_S_S_S_S_S_S_S_S_S_S_S_S_S_S_S_S_S_S_S_S_S_S_S_S_S_S_S_S_S_S_S_S_S_S_S_S_S_S_S_S_S_S_S_S_S_S_S_S_S_S_S_S_S_S_S_S_S_S_S_S_S_S_S_S_S_S_S_S_S_S_S_S_S_S_S_S_S_S_S_S_S_S_S_S_S_S_S_S_S_S_S_S_S_S_S_S_S_S_S_S_S_S_S_S_S_S_S_S_S_S_S_S_S_S_S_S_S_S_S_S_S_S_S_S_S_S_S_S_S_S_S_S_S_S_S_S_S_S_S_S_S_S_S_S_S_S_S_S_S_S_S_S_S_S_S_S_S_S_S_S_S_S_S_S_S_S_S_S_S_S_S_S_S_S_S_S_S_S_S_S_S_S_S_S_S_S_S_S_S_S_S_S_S_S_S_S_S_S_S_S_S_S_S_S_S_S_S_S_S_S_S_S_S_S_S_S_S_S_S_S_S_S_S_S_S_S_S_S_S_S_S_S_S_S_S_S_S_S_S_S_S_S_S_S_S_S_S_S_S_S_S_S_S_S_S_S_S_S_S_S_S_S_S_S_S_S_S_S_S_S_S_S_S_S_S_S_S_S_S_S_S_S_S_S_S_S_S_S_S_S_S_S_S_S_S_S_S_S_S_S_S_S_S_S_S_S_S_S_S_S_S_S_S_S_S_S_S_S_S_S_S_S_S_S_S_S_S_S_S_S_S_S_S_S_S_S_S_S_S_S_S_S_S_S_S_S_S_S_S_S_S_S_S_S_S_S_S_S_S_S_S_S_S_S_S_S_S_S_S_S_S_S_S_S_S_S_S_S_S_S_S_S_S_S_S_S_S_S_S_S_S_S_S_S_S_S_S_S_S_S_S_S_S_S_S_S_S_S_S_S_S_S_S_S_S_S_S_S_S_S_S_S_S_S_S_S_S_S_S_S_S_S_S_S_S_S_S_S_S_S_S_S_S_S_S_S_S_S_S_S_S_S_S_S_S_S_S_S_S_S_S_S_S_S_S_S_S_S_S_S_S_S_S_S_S_S_S_S_S_S_S_S_S_S_S_S_S__param_218];
	ld.param.u64 	%rd220, [_Z4racePiS_S_S_S_S_S_S_S_S_S_S_S_S_S_S_S_S_S_S_S_S_S_S_S_S_S_S_S_S_S_S_S_S_S_S_S_S_S_S_S_S_S_S_S_S_S_S_S_S_S_S_S_S_S_S_S_S_S_S_S_S_S_S_S_S_S_S_S_S_S_S_S_S_S_S_S_S_S_S_S_S_S_S_S_S_S_S_S_S_S_S_S_S_S_S_S_S_S_S_S_S_S_S_S_S_S_S_S_S_S_S_S_S_S_S_S_S_S_S_S_S_S_S_S_S_S_S_S_S_S_S_S_S_S_S_S_S_S_S_S_S_S_S_S_S_S_S_S_S_S_S_S_S_S_S_S_S_S_S_S_S_S_S_S_S_S_S_S_S_S_S_S_S_S_S_S_S_S_S_S_S_S_S_S_S_S_S_S_S_S_S_S_S_S_S_S_S_S_S_S_S_S_S_S_S_S_S_S_S_S_S_S_S_S_S_S_S_S_S_S_S_S_S_S_S_S_S_S_S_S_S_S_S_S_S_S_S_S_S_S_S_S_S_S_S_S_S_S_S_S_S_S_S_S_S_S_S_S_S_S_S_S_S_S_S_S_S_S_S_S_S_S_S_S_S_S_S_S_S_S_S_S_S_S_S_S_S_S_S_S_S_S_S_S_S_S_S_S_S_S_S_S_S_S_S_S_S_S_S_S_S_S_S_S_S_S_S_S_S_S_S_S_S_S_S_S_S_S_S_S_S_S_S_S_S_S_S_S_S_S_S_S_S_S_S_S_S_S_S_S_S_S_S_S_S_S_S_S_S_S_S_S_S_S_S_S_S_S_S_S_S_S_S_S_S_S_S_S_S_S_S_S_S_S_S_S_S_S_S_S_S_S_S_S_S_S_S_S_S_S_S_S_S_S_S_S_S_S_S_S_S_S_S_S_S_S_S_S_S_S_S_S_S_S_S_S_S_S_S_S_S_S_S_S_S_S_S_S_S_S_S_S_S_S_S_S_S_S_S_S_S_S_S_S_S_S_S_S_S_S_S_S_S_S_S_S_S_S_S_S_S_S_S_S_S_S_S_S_S_S_S_S_S_S_S_S_S_S_S_S_S_S_S_S_S_S_S_S_S_S_S_S_S_S_S_S_S_S_S_S_S__param_219];
	ld.param.u64 	%rd221, [_Z4racePiS_S_S_S_S_S_S_S_S_S_S_S_S_S_S_S_S_S_S_S_S_S_S_S_S_S_S_S_S_S_S_S_S_S_S_S_S_S_S_S_S_S_S_S_S_S_S_S_S_S_S_S_S_S_S_S_S_S_S_S_S_S_S_S_S_S_S_S_S_S_S_S_S_S_S_S_S_S_S_S_S_S_S_S_S_S_S_S_S_S_S_S_S_S_S_S_S_S_S_S_S_S_S_S_S_S_S_S_S_S_S_S_S_S_S_S_S_S_S_S_S_S_S_S_S_S_S_S_S_S_S_S_S_S_S_S_S_S_S_S_S_S_S_S_S_S_S_S_S_S_S_S_S_S_S_S_S_S_S_S_S_S_S_S_S_S_S_S_S_S_S_S_S_S_S_S_S_S_S_S_S_S_S_S_S_S_S_S_S_S_S_S_S_S_S_S_S_S_S_S_S_S_S_S_S_S_S_S_S_S_S_S_S_S_S_S_S_S_S_S_S_S_S_S_S_S_S_S_S_S_S_S_S_S_S_S_S_S_S_S_S_S_S_S_S_S_S_S_S_S_S_S_S_S_S_S_S_S_S_S_S_S_S_S_S_S_S_S_S_S_S_S_S_S_S_S_S_S_S_S_S_S_S_S_S_S_S_S_S_S_S_S_S_S_S_S_S_S_S_S_S_S_S_S_S_S_S_S_S_S_S_S_S_S_S_S_S_S_S_S_S_S_S_S_S_S_S_S_S_S_S_S_S_S_S_S_S_S_S_S_S_S_S_S_S_S_S_S_S_S_S_S_S_S_S_S_S_S_S_S_S_S_S_S_S_S_S_S_S_S_S_S_S_S_S_S_S_S_S_S_S_S_S_S_S_S_S_S_S_S_S_S_S_S_S_S_S_S_S_S_S_S_S_S_S_S_S_S_S_S_S_S_S_S_S_S_S_S_S_S_S_S_S_S_S_S_S_S_S_S_S_S_S_S_S_S_S_S_S_S_S_S_S_S_S_S_S_S_S_S_S_S_S_S_S_S_S_S_S_S_S_S_S_S_S_S_S_S_S_S_S_S_S_S_S_S_S_S_S_S_S_S_S_S_S_S_S_S_S_S_S_S_S_S_S_S_S_S_S_S_S_S_S_S_S_S_S_S_S_S_S__param_220];
	ld.param.u64 	%rd222, [_Z4racePiS_S_S_S_S_S_S_S_S_S_S_S_S_S_S_S_S_S_S_S_S_S_S_S_S_S_S_S_S_S_S_S_S_S_S_S_S_S_S_S_S_S_S_S_S_S_S_S_S_S_S_S_S_S_S_S_S_S_S_S_S_S_S_S_S_S_S_S_S_S_S_S_S_S_S_S_S_S_S_S_S_S_S_S_S_S_S_S_S_S_S_S_S_S_S_S_S_S_S_S_S_S_S_S_S_S_S_S_S_S_S_S_S_S_S_S_S_S_S_S_S_S_S_S_S_S_S_S_S_S_S_S_S_S_S_S_S_S_S_S_S_S_S_S_S_S_S_S_S_S_S_S_S_S_S_S_S_S_S_S_S_S_S_S_S_S_S_S_S_S_S_S_S_S_S_S_S_S_S_S_S_S_S_S_S_S_S_S_S_S_S_S_S_S_S_S_S_S_S_S_S_S_S_S_S_S_S_S_S_S_S_S_S_S_S_S_S_S_S_S_S_S_S_S_S_S_S_S_S_S_S_S_S_S_S_S_S_S_S_S_S_S_S_S_S_S_S_S_S_S_S_S_S_S_S_S_S_S_S_S_S_S_S_S_S_S_S_S_S_S_S_S_S_S_S_S_S_S_S_S_S_S_S_S_S_S_S_S_S_S_S_S_S_S_S_S_S_S_S_S_S_S_S_S_S_S_S_S_S_S_S_S_S_S_S_S_S_S_S_S_S_S_S_S_S_S_S_S_S_S_S_S_S_S_S_S_S_S_S_S_S_S_S_S_S_S_S_S_S_S_S_S_S_S_S_S_S_S_S_S_S_S_S_S_S_S_S_S_S_S_S_S_S_S_S_S_S_S_S_S_S_S_S_S_S_S_S_S_S_S_S_S_S_S_S_S_S_S_S_S_S_S_S_S_S_S_S_S_S_S_S_S_S_S_S_S_S_S_S_S_S_S_S_S_S_S_S_S_S_S_S_S_S_S_S_S_S_S_S_S_S_S_S_S_S_S_S_S_S_S_S_S_S_S_S_S_S_S_S_S_S_S_S_S_S_S_S_S_S_S_S_S_S_S_S_S_S_S_S_S_S_S_S_S_S_S_S_S_S_S_S_S_S_S_S_S_S_S_S_S_S_S_S_S_S_S_S_S_S_S_S__param_221];
	ld.param.u64 	%rd223, [_Z4racePiS_S_S_S_S_S_S_S_S_S_S_S_S_S_S_S_S_S_S_S_S_S_S_S_S_S_S_S_S_S_S_S_S_S_S_S_S_S_S_S_S_S_S_S_S_S_S_S_S_S_S_S_S_S_S_S_S_S_S_S_S_S_S_S_S_S_S_S_S_S_S_S_S_S_S_S_S_S_S_S_S_S_S_S_S_S_S_S_S_S_S_S_S_S_S_S_S_S_S_S_S_S_S_S_S_S_S_S_S_S_S_S_S_S_S_S_S_S_S_S_S_S_S_S_S_S_S_S_S_S_S_S_S_S_S_S_S_S_S_S_S_S_S_S_S_S_S_S_S_S_S_S_S_S_S_S_S_S_S_S_S_S_S_S_S_S_S_S_S_S_S_S_S_S_S_S_S_S_S_S_S_S_S_S_S_S_S_S_S_S_S_S_S_S_S_S_S_S_S_S_S_S_S_S_S_S_S_S_S_S_S_S_S_S_S_S_S_S_S_S_S_S_S_S_S_S_S_S_S_S_S_S_S_S_S_S_S_S_S_S_S_S_S_S_S_S_S_S_S_S_S_S_S_S_S_S_S_S_S_S_S_S_S_S_S_S_S_S_S_S_S_S_S_S_S_S_S_S_S_S_S_S_S_S_S_S_S_S_S_S_S_S_S_S_S_S_S_S_S_S_S_S_S_S_S_S_S_S_S_S_S_S_S_S_S_S_S_S_S_S_S_S_S_S_S_S_S_S_S_S_S_S_S_S_S_S_S_S_S_S_S_S_S_S_S_S_S_S_S_S_S_S_S_S_S_S_S_S_S_S_S_S_S_S_S_S_S_S_S_S_S_S_S_S_S_S_S_S_S_S_S_S_S_S_S_S_S_S_S_S_S_S_S_S_S_S_S_S_S_S_S_S_S_S_S_S_S_S_S_S_S_S_S_S_S_S_S_S_S_S_S_S_S_S_S_S_S_S_S_S_S_S_S_S_S_S_S_S_S_S_S_S_S_S_S_S_S_S_S_S_S_S_S_S_S_S_S_S_S_S_S_S_S_S_S_S_S_S_S_S_S_S_S_S_S_S_S_S_S_S_S_S_S_S_S_S_S_S_S_S_S_S_S_S_S_S_S_S_S_S_S_S_S_S_S_S_S_S_S_S_S__param_222];
	ld.param.u64 	%rd224, [_Z4racePiS_S_S_S_S_S_S_S_S_S_S_S_S_S_S_S_S_S_S_S_S_S_S_S_S_S_S_S_S_S_S_S_S_S_S_S_S_S_S_S_S_S_S_S_S_S_S_S_S_S_S_S_S_S_S_S_S_S_S_S_S_S_S_S_S_S_S_S_S_S_S_S_S_S_S_S_S_S_S_S_S_S_S_S_S_S_S_S_S_S_S_S_S_S_S_S_S_S_S_S_S_S_S_S_S_S_S_S_S_S_S_S_S_S_S_S_S_S_S_S_S_S_S_S_S_S_S_S_S_S_S_S_S_S_S_S_S_S_S_S_S_S_S_S_S_S_S_S_S_S_S_S_S_S_S_S_S_S_S_S_S_S_S_S_S_S_S_S_S_S_S_S_S_S_S_S_S_S_S_S_S_S_S_S_S_S_S_S_S_S_S_S_S_S_S_S_S_S_S_S_S_S_S_S_S_S_S_S_S_S_S_S_S_S_S_S_S_S_S_S_S_S_S_S_S_S_S_S_S_S_S_S_S_S_S_S_S_S_S_S_S_S_S_S_S_S_S_S_S_S_S_S_S_S_S_S_S_S_S_S_S_S_S_S_S_S_S_S_S_S_S_S_S_S_S_S_S_S_S_S_S_S_S_S_S_S_S_S_S_S_S_S_S_S_S_S_S_S_S_S_S_S_S_S_S_S_S_S_S_S_S_S_S_S_S_S_S_S_S_S_S_S_S_S_S_S_S_S_S_S_S_S_S_S_S_S_S_S_S_S_S_S_S_S_S_S_S_S_S_S_S_S_S_S_S_S_S_S_S_S_S_S_S_S_S_S_S_S_S_S_S_S_S_S_S_S_S_S_S_S_S_S_S_S_S_S_S_S_S_S_S_S_S_S_S_S_S_S_S_S_S_S_S_S_S_S_S_S_S_S_S_S_S_S_S_S_S_S_S_S_S_S_S_S_S_S_S_S_S_S_S_S_S_S_S_S_S_S_S_S_S_S_S_S_S_S_S_S_S_S_S_S_S_S_S_S_S_S_S_S_S_S_S_S_S_S_S_S_S_S_S_S_S_S_S_S_S_S_S_S_S_S_S_S_S_S_S_S_S_S_S_S_S_S_S_S_S_S_S_S_S_S_S_S_S_S_S_S_S_S_S__param_223];
	ld.param.u64 	%rd225, [_Z4racePiS_S_S_S_S_S_S_S_S_S_S_S_S_S_S_S_S_S_S_S_S_S_S_S_S_S_S_S_S_S_S_S_S_S_S_S_S_S_S_S_S_S_S_S_S_S_S_S_S_S_S_S_S_S_S_S_S_S_S_S_S_S_S_S_S_S_S_S_S_S_S_S_S_S_S_S_S_S_S_S_S_S_S_S_S_S_S_S_S_S_S_S_S_S_S_S_S_S_S_S_S_S_S_S_S_S_S_S_S_S_S_S_S_S_S_S_S_S_S_S_S_S_S_S_S_S_S_S_S_S_S_S_S_S_S_S_S_S_S_S_S_S_S_S_S_S_S_S_S_S_S_S_S_S_S_S_S_S_S_S_S_S_S_S_S_S_S_S_S_S_S_S_S_S_S_S_S_S_S_S_S_S_S_S_S_S_S_S_S_S_S_S_S_S_S_S_S_S_S_S_S_S_S_S_S_S_S_S_S_S_S_S_S_S_S_S_S_S_S_S_S_S_S_S_S_S_S_S_S_S_S_S_S_S_S_S_S_S_S_S_S_S_S_S_S_S_S_S_S_S_S_S_S_S_S_S_S_S_S_S_S_S_S_S_S_S_S_S_S_S_S_S_S_S_S_S_S_S_S_S_S_S_S_S_S_S_S_S_S_S_S_S_S_S_S_S_S_S_S_S_S_S_S_S_S_S_S_S_S_S_S_S_S_S_S_S_S_S_S_S_S_S_S_S_S_S_S_S_S_S_S_S_S_S_S_S_S_S_S_S_S_S_S_S_S_S_S_S_S_S_S_S_S_S_S_S_S_S_S_S_S_S_S_S_S_S_S_S_S_S_S_S_S_S_S_S_S_S_S_S_S_S_S_S_S_S_S_S_S_S_S_S_S_S_S_S_S_S_S_S_S_S_S_S_S_S_S_S_S_S_S_S_S_S_S_S_S_S_S_S_S_S_S_S_S_S_S_S_S_S_S_S_S_S_S_S_S_S_S_S_S_S_S_S_S_S_S_S_S_S_S_S_S_S_S_S_S_S_S_S_S_S_S_S_S_S_S_S_S_S_S_S_S_S_S_S_S_S_S_S_S_S_S_S_S_S_S_S_S_S_S_S_S_S_S_S_S_S_S_S_S_S_S_S_S_S_S_S_S_S_S__param_224];
	ld.param.u64 	%rd226, [_Z4racePiS_S_S_S_S_S_S_S_S_S_S_S_S_S_S_S_S_S_S_S_S_S_S_S_S_S_S_S_S_S_S_S_S_S_S_S_S_S_S_S_S_S_S_S_S_S_S_S_S_S_S_S_S_S_S_S_S_S_S_S_S_S_S_S_S_S_S_S_S_S_S_S_S_S_S_S_S_S_S_S_S_S_S_S_S_S_S_S_S_S_S_S_S_S_S_S_S_S_S_S_S_S_S_S_S_S_S_S_S_S_S_S_S_S_S_S_S_S_S_S_S_S_S_S_S_S_S_S_S_S_S_S_S_S_S_S_S_S_S_S_S_S_S_S_S_S_S_S_S_S_S_S_S_S_S_S_S_S_S_S_S_S_S_S_S_S_S_S_S_S_S_S_S_S_S_S_S_S_S_S_S_S_S_S_S_S_S_S_S_S_S_S_S_S_S_S_S_S_S_S_S_S_S_S_S_S_S_S_S_S_S_S_S_S_S_S_S_S_S_S_S_S_S_S_S_S_S_S_S_S_S_S_S_S_S_S_S_S_S_S_S_S_S_S_S_S_S_S_S_S_S_S_S_S_S_S_S_S_S_S_S_S_S_S_S_S_S_S_S_S_S_S_S_S_S_S_S_S_S_S_S_S_S_S_S_S_S_S_S_S_S_S_S_S_S_S_S_S_S_S_S_S_S_S_S_S_S_S_S_S_S_S_S_S_S_S_S_S_S_S_S_S_S_S_S_S_S_S_S_S_S_S_S_S_S_S_S_S_S_S_S_S_S_S_S_S_S_S_S_S_S_S_S_S_S_S_S_S_S_S_S_S_S_S_S_S_S_S_S_S_S_S_S_S_S_S_S_S_S_S_S_S_S_S_S_S_S_S_S_S_S_S_S_S_S_S_S_S_S_S_S_S_S_S_S_S_S_S_S_S_S_S_S_S_S_S_S_S_S_S_S_S_S_S_S_S_S_S_S_S_S_S_S_S_S_S_S_S_S_S_S_S_S_S_S_S_S_S_S_S_S_S_S_S_S_S_S_S_S_S_S_S_S_S_S_S_S_S_S_S_S_S_S_S_S_S_S_S_S_S_S_S_S_S_S_S_S_S_S_S_S_S_S_S_S_S_S_S_S_S_S_S_S_S_S_S_S_S_S_S_S__param_225];
	ld.param.u64 	%rd227, [_Z4racePiS_S_S_S_S_S_S_S_S_S_S_S_S_S_S_S_S_S_S_S_S_S_S_S_S_S_S_S_S_S_S_S_S_S_S_S_S_S_S_S_S_S_S_S_S_S_S_S_S_S_S_S_S_S_S_S_S_S_S_S_S_S_S_S_S_S_S_S_S_S_S_S_S_S_S_S_S_S_S_S_S_S_S_S_S_S_S_S_S_S_S_S_S_S_S_S_S_S_S_S_S_S_S_S_S_S_S_S_S_S_S_S_S_S_S_S_S_S_S_S_S_S_S_S_S_S_S_S_S_S_S_S_S_S_S_S_S_S_S_S_S_S_S_S_S_S_S_S_S_S_S_S_S_S_S_S_S_S_S_S_S_S_S_S_S_S_S_S_S_S_S_S_S_S_S_S_S_S_S_S_S_S_S_S_S_S_S_S_S_S_S_S_S_S_S_S_S_S_S_S_S_S_S_S_S_S_S_S_S_S_S_S_S_S_S_S_S_S_S_S_S_S_S_S_S_S_S_S_S_S_S_S_S_S_S_S_S_S_S_S_S_S_S_S_S_S_S_S_S_S_S_S_S_S_S_S_S_S_S_S_S_S_S_S_S_S_S_S_S_S_S_S_S_S_S_S_S_S_S_S_S_S_S_S_S_S_S_S_S_S_S_S_S_S_S_S_S_S_S_S_S_S_S_S_S_S_S_S_S_S_S_S_S_S_S_S_S_S_S_S_S_S_S_S_S_S_S_S_S_S_S_S_S_S_S_S_S_S_S_S_S_S_S_S_S_S_S_S_S_S_S_S_S_S_S_S_S_S_S_S_S_S_S_S_S_S_S_S_S_S_S_S_S_S_S_S_S_S_S_S_S_S_S_S_S_S_S_S_S_S_S_S_S_S_S_S_S_S_S_S_S_S_S_S_S_S_S_S_S_S_S_S_S_S_S_S_S_S_S_S_S_S_S_S_S_S_S_S_S_S_S_S_S_S_S_S_S_S_S_S_S_S_S_S_S_S_S_S_S_S_S_S_S_S_S_S_S_S_S_S_S_S_S_S_S_S_S_S_S_S_S_S_S_S_S_S_S_S_S_S_S_S_S_S_S_S_S_S_S_S_S_S_S_S_S_S_S_S_S_S_S_S_S_S_S_S_S_S_S_S_S__param_226];
	ld.param.u64 	%rd228, [_Z4racePiS_S_S_S_S_S_S_S_S_S_S_S_S_S_S_S_S_S_S_S_S_S_S_S_S_S_S_S_S_S_S_S_S_S_S_S_S_S_S_S_S_S_S_S_S_S_S_S_S_S_S_S_S_S_S_S_S_S_S_S_S_S_S_S_S_S_S_S_S_S_S_S_S_S_S_S_S_S_S_S_S_S_S_S_S_S_S_S_S_S_S_S_S_S_S_S_S_S_S_S_S_S_S_S_S_S_S_S_S_S_S_S_S_S_S_S_S_S_S_S_S_S_S_S_S_S_S_S_S_S_S_S_S_S_S_S_S_S_S_S_S_S_S_S_S_S_S_S_S_S_S_S_S_S_S_S_S_S_S_S_S_S_S_S_S_S_S_S_S_S_S_S_S_S_S_S_S_S_S_S_S_S_S_S_S_S_S_S_S_S_S_S_S_S_S_S_S_S_S_S_S_S_S_S_S_S_S_S_S_S_S_S_S_S_S_S_S_S_S_S_S_S_S_S_S_S_S_S_S_S_S_S_S_S_S_S_S_S_S_S_S_S_S_S_S_S_S_S_S_S_S_S_S_S_S_S_S_S_S_S_S_S_S_S_S_S_S_S_S_S_S_S_S_S_S_S_S_S_S_S_S_S_S_S_S_S_S_S_S_S_S_S_S_S_S_S_S_S_S_S_S_S_S_S_S_S_S_S_S_S_S_S_S_S_S_S_S_S_S_S_S_S_S_S_S_S_S_S_S_S_S_S_S_S_S_S_S_S_S_S_S_S_S_S_S_S_S_S_S_S_S_S_S_S_S_S_S_S_S_S_S_S_S_S_S_S_S_S_S_S_S_S_S_S_S_S_S_S_S_S_S_S_S_S_S_S_S_S_S_S_S_S_S_S_S_S_S_S_S_S_S_S_S_S_S_S_S_S_S_S_S_S_S_S_S_S_S_S_S_S_S_S_S_S_S_S_S_S_S_S_S_S_S_S_S_S_S_S_S_S_S_S_S_S_S_S_S_S_S_S_S_S_S_S_S_S_S_S_S_S_S_S_S_S_S_S_S_S_S_S_S_S_S_S_S_S_S_S_S_S_S_S_S_S_S_S_S_S_S_S_S_S_S_S_S_S_S_S_S_S_S_S_S_S_S_S_S_S_S_S_S__param_227];
	ld.param.u64 	%rd229, [_Z4racePiS_S_S_S_S_S_S_S_S_S_S_S_S_S_S_S_S_S_S_S_S_S_S_S_S_S_S_S_S_S_S_S_S_S_S_S_S_S_S_S_S_S_S_S_S_S_S_S_S_S_S_S_S_S_S_S_S_S_S_S_S_S_S_S_S_S_S_S_S_S_S_S_S_S_S_S_S_S_S_S_S_S_S_S_S_S_S_S_S_S_S_S_S_S_S_S_S_S_S_S_S_S_S_S_S_S_S_S_S_S_S_S_S_S_S_S_S_S_S_S_S_S_S_S_S_S_S_S_S_S_S_S_S_S_S_S_S_S_S_S_S_S_S_S_S_S_S_S_S_S_S_S_S_S_S_S_S_S_S_S_S_S_S_S_S_S_S_S_S_S_S_S_S_S_S_S_S_S_S_S_S_S_S_S_S_S_S_S_S_S_S_S_S_S_S_S_S_S_S_S_S_S_S_S_S_S_S_S_S_S_S_S_S_S_S_S_S_S_S_S_S_S_S_S_S_S_S_S_S_S_S_S_S_S_S_S_S_S_S_S_S_S_S_S_S_S_S_S_S_S_S_S_S_S_S_S_S_S_S_S_S_S_S_S_S_S_S_S_S_S_S_S_S_S_S_S_S_S_S_S_S_S_S_S_S_S_S_S_S_S_S_S_S_S_S_S_S_S_S_S_S_S_S_S_S_S_S_S_S_S_S_S_S_S_S_S_S_S_S_S_S_S_S_S_S_S_S_S_S_S_S_S_S_S_S_S_S_S_S_S_S_S_S_S_S_S_S_S_S_S_S_S_S_S_S_S_S_S_S_S_S_S_S_S_S_S_S_S_S_S_S_S_S_S_S_S_S_S_S_S_S_S_S_S_S_S_S_S_S_S_S_S_S_S_S_S_S_S_S_S_S_S_S_S_S_S_S_S_S_S_S_S_S_S_S_S_S_S_S_S_S_S_S_S_S_S_S_S_S_S_S_S_S_S_S_S_S_S_S_S_S_S_S_S_S_S_S_S_S_S_S_S_S_S_S_S_S_S_S_S_S_S_S_S_S_S_S_S_S_S_S_S_S_S_S_S_S_S_S_S_S_S_S_S_S_S_S_S_S_S_S_S_S_S_S_S_S_S_S_S_S_S_S_S_S_S_S_S_S_S_S__param_228];
	ld.param.u64 	%rd230, [_Z4racePiS_S_S_S_S_S_S_S_S_S_S_S_S_S_S_S_S_S_S_S_S_S_S_S_S_S_S_S_S_S_S_S_S_S_S_S_S_S_S_S_S_S_S_S_S_S_S_S_S_S_S_S_S_S_S_S_S_S_S_S_S_S_S_S_S_S_S_S_S_S_S_S_S_S_S_S_S_S_S_S_S_S_S_S_S_S_S_S_S_S_S_S_S_S_S_S_S_S_S_S_S_S_S_S_S_S_S_S_S_S_S_S_S_S_S_S_S_S_S_S_S_S_S_S_S_S_S_S_S_S_S_S_S_S_S_S_S_S_S_S_S_S_S_S_S_S_S_S_S_S_S_S_S_S_S_S_S_S_S_S_S_S_S_S_S_S_S_S_S_S_S_S_S_S_S_S_S_S_S_S_S_S_S_S_S_S_S_S_S_S_S_S_S_S_S_S_S_S_S_S_S_S_S_S_S_S_S_S_S_S_S_S_S_S_S_S_S_S_S_S_S_S_S_S_S_S_S_S_S_S_S_S_S_S_S_S_S_S_S_S_S_S_S_S_S_S_S_S_S_S_S_S_S_S_S_S_S_S_S_S_S_S_S_S_S_S_S_S_S_S_S_S_S_S_S_S_S_S_S_S_S_S_S_S_S_S_S_S_S_S_S_S_S_S_S_S_S_S_S_S_S_S_S_S_S_S_S_S_S_S_S_S_S_S_S_S_S_S_S_S_S_S_S_S_S_S_S_S_S_S_S_S_S_S_S_S_S_S_S_S_S_S_S_S_S_S_S_S_S_S_S_S_S_S_S_S_S_S_S_S_S_S_S_S_S_S_S_S_S_S_S_S_S_S_S_S_S_S_S_S_S_S_S_S_S_S_S_S_S_S_S_S_S_S_S_S_S_S_S_S_S_S_S_S_S_S_S_S_S_S_S_S_S_S_S_S_S_S_S_S_S_S_S_S_S_S_S_S_S_S_S_S_S_S_S_S_S_S_S_S_S_S_S_S_S_S_S_S_S_S_S_S_S_S_S_S_S_S_S_S_S_S_S_S_S_S_S_S_S_S_S_S_S_S_S_S_S_S_S_S_S_S_S_S_S_S_S_S_S_S_S_S_S_S_S_S_S_S_S_S_S_S_S_S_S_S_S_S_S_S_S__param_229];
	ld.param.u64 	%rd231, [_Z4racePiS_S_S_S_S_S_S_S_S_S_S_S_S_S_S_S_S_S_S_S_S_S_S_S_S_S_S_S_S_S_S_S_S_S_S_S_S_S_S_S_S_S_S_S_S_S_S_S_S_S_S_S_S_S_S_S_S_S_S_S_S_S_S_S_S_S_S_S_S_S_S_S_S_S_S_S_S_S_S_S_S_S_S_S_S_S_S_S_S_S_S_S_S_S_S_S_S_S_S_S_S_S_S_S_S_S_S_S_S_S_S_S_S_S_S_S_S_S_S_S_S_S_S_S_S_S_S_S_S_S_S_S_S_S_S_S_S_S_S_S_S_S_S_S_S_S_S_S_S_S_S_S_S_S_S_S_S_S_S_S_S_S_S_S_S_S_S_S_S_S_S_S_S_S_S_S_S_S_S_S_S_S_S_S_S_S_S_S_S_S_S_S_S_S_S_S_S_S_S_S_S_S_S_S_S_S_S_S_S_S_S_S_S_S_S_S_S_S_S_S_S_S_S_S_S_S_S_S_S_S_S_S_S_S_S_S_S_S_S_S_S_S_S_S_S_S_S_S_S_S_S_S_S_S_S_S_S_S_S_S_S_S_S_S_S_S_S_S_S_S_S_S_S_S_S_S_S_S_S_S_S_S_S_S_S_S_S_S_S_S_S_S_S_S_S_S_S_S_S_S_S_S_S_S_S_S_S_S_S_S_S_S_S_S_S_S_S_S_S_S_S_S_S_S_S_S_S_S_S_S_S_S_S_S_S_S_S_S_S_S_S_S_S_S_S_S_S_S_S_S_S_S_S_S_S_S_S_S_S_S_S_S_S_S_S_S_S_S_S_S_S_S_S_S_S_S_S_S_S_S_S_S_S_S_S_S_S_S_S_S_S_S_S_S_S_S_S_S_S_S_S_S_S_S_S_S_S_S_S_S_S_S_S_S_S_S_S_S_S_S_S_S_S_S_S_S_S_S_S_S_S_S_S_S_S_S_S_S_S_S_S_S_S_S_S_S_S_S_S_S_S_S_S_S_S_S_S_S_S_S_S_S_S_S_S_S_S_S_S_S_S_S_S_S_S_S_S_S_S_S_S_S_S_S_S_S_S_S_S_S_S_S_S_S_S_S_S_S_S_S_S_S_S_S_S_S_S_S_S_S_S__param_230];
	ld.param.u64 	%rd232, [_Z4racePiS_S_S_S_S_S_S_S_S_S_S_S_S_S_S_S_S_S_S_S_S_S_S_S_S_S_S_S_S_S_S_S_S_S_S_S_S_S_S_S_S_S_S_S_S_S_S_S_S_S_S_S_S_S_S_S_S_S_S_S_S_S_S_S_S_S_S_S_S_S_S_S_S_S_S_S_S_S_S_S_S_S_S_S_S_S_S_S_S_S_S_S_S_S_S_S_S_S_S_S_S_S_S_S_S_S_S_S_S_S_S_S_S_S_S_S_S_S_S_S_S_S_S_S_S_S_S_S_S_S_S_S_S_S_S_S_S_S_S_S_S_S_S_S_S_S_S_S_S_S_S_S_S_S_S_S_S_S_S_S_S_S_S_S_S_S_S_S_S_S_S_S_S_S_S_S_S_S_S_S_S_S_S_S_S_S_S_S_S_S_S_S_S_S_S_S_S_S_S_S_S_S_S_S_S_S_S_S_S_S_S_S_S_S_S_S_S_S_S_S_S_S_S_S_S_S_S_S_S_S_S_S_S_S_S_S_S_S_S_S_S_S_S_S_S_S_S_S_S_S_S_S_S_S_S_S_S_S_S_S_S_S_S_S_S_S_S_S_S_S_S_S_S_S_S_S_S_S_S_S_S_S_S_S_S_S_S_S_S_S_S_S_S_S_S_S_S_S_S_S_S_S_S_S_S_S_S_S_S_S_S_S_S_S_S_S_S_S_S_S_S_S_S_S_S_S_S_S_S_S_S_S_S_S_S_S_S_S_S_S_S_S_S_S_S_S_S_S_S_S_S_S_S_S_S_S_S_S_S_S_S_S_S_S_S_S_S_S_S_S_S_S_S_S_S_S_S_S_S_S_S_S_S_S_S_S_S_S_S_S_S_S_S_S_S_S_S_S_S_S_S_S_S_S_S_S_S_S_S_S_S_S_S_S_S_S_S_S_S_S_S_S_S_S_S_S_S_S_S_S_S_S_S_S_S_S_S_S_S_S_S_S_S_S_S_S_S_S_S_S_S_S_S_S_S_S_S_S_S_S_S_S_S_S_S_S_S_S_S_S_S_S_S_S_S_S_S_S_S_S_S_S_S_S_S_S_S_S_S_S_S_S_S_S_S_S_S_S_S_S_S_S_S_S_S_S_S_S_S_S_S__param_231];
	ld.param.u64 	%rd233, [_Z4racePiS_S_S_S_S_S_S_S_S_S_S_S_S_S_S_S_S_S_S_S_S_S_S_S_S_S_S_S_S_S_S_S_S_S_S_S_S_S_S_S_S_S_S_S_S_S_S_S_S_S_S_S_S_S_S_S_S_S_S_S_S_S_S_S_S_S_S_S_S_S_S_S_S_S_S_S_S_S_S_S_S_S_S_S_S_S_S_S_S_S_S_S_S_S_S_S_S_S_S_S_S_S_S_S_S_S_S_S_S_S_S_S_S_S_S_S_S_S_S_S_S_S_S_S_S_S_S_S_S_S_S_S_S_S_S_S_S_S_S_S_S_S_S_S_S_S_S_S_S_S_S_S_S_S_S_S_S_S_S_S_S_S_S_S_S_S_S_S_S_S_S_S_S_S_S_S_S_S_S_S_S_S_S_S_S_S_S_S_S_S_S_S_S_S_S_S_S_S_S_S_S_S_S_S_S_S_S_S_S_S_S_S_S_S_S_S_S_S_S_S_S_S_S_S_S_S_S_S_S_S_S_S_S_S_S_S_S_S_S_S_S_S_S_S_S_S_S_S_S_S_S_S_S_S_S_S_S_S_S_S_S_S_S_S_S_S_S_S_S_S_S_S_S_S_S_S_S_S_S_S_S_S_S_S_S_S_S_S_S_S_S_S_S_S_S_S_S_S_S_S_S_S_S_S_S_S_S_S_S_S_S_S_S_S_S_S_S_S_S_S_S_S_S_S_S_S_S_S_S_S_S_S_S_S_S_S_S_S_S_S_S_S_S_S_S_S_S_S_S_S_S_S_S_S_S_S_S_S_S_S_S_S_S_S_S_S_S_S_S_S_S_S_S_S_S_S_S_S_S_S_S_S_S_S_S_S_S_S_S_S_S_S_S_S_S_S_S_S_S_S_S_S_S_S_S_S_S_S_S_S_S_S_S_S_S_S_S_S_S_S_S_S_S_S_S_S_S_S_S_S_S_S_S_S_S_S_S_S_S_S_S_S_S_S_S_S_S_S_S_S_S_S_S_S_S_S_S_S_S_S_S_S_S_S_S_S_S_S_S_S_S_S_S_S_S_S_S_S_S_S_S_S_S_S_S_S_S_S_S_S_S_S_S_S_S_S_S_S_S_S_S_S_S_S_S_S_S_S_S_S_S__param_232];
	ld.param.u64 	%rd234, [_Z4racePiS_S_S_S_S_S_S_S_S_S_S_S_S_S_S_S_S_S_S_S_S_S_S_S_S_S_S_S_S_S_S_S_S_S_S_S_S_S_S_S_S_S_S_S_S_S_S_S_S_S_S_S_S_S_S_S_S_S_S_S_S_S_S_S_S_S_S_S_S_S_S_S_S_S_S_S_S_S_S_S_S_S_S_S_S_S_S_S_S_S_S_S_S_S_S_S_S_S_S_S_S_S_S_S_S_S_S_S_S_S_S_S_S_S_S_S_S_S_S_S_S_S_S_S_S_S_S_S_S_S_S_S_S_S_S_S_S_S_S_S_S_S_S_S_S_S_S_S_S_S_S_S_S_S_S_S_S_S_S_S_S_S_S_S_S_S_S_S_S_S_S_S_S_S_S_S_S_S_S_S_S_S_S_S_S_S_S_S_S_S_S_S_S_S_S_S_S_S_S_S_S_S_S_S_S_S_S_S_S_S_S_S_S_S_S_S_S_S_S_S_S_S_S_S_S_S_S_S_S_S_S_S_S_S_S_S_S_S_S_S_S_S_S_S_S_S_S_S_S_S_S_S_S_S_S_S_S_S_S_S_S_S_S_S_S_S_S_S_S_S_S_S_S_S_S_S_S_S_S_S_S_S_S_S_S_S_S_S_S_S_S_S_S_S_S_S_S_S_S_S_S_S_S_S_S_S_S_S_S_S_S_S_S_S_S_S_S_S_S_S_S_S_S_S_S_S_S_S_S_S_S_S_S_S_S_S_S_S_S_S_S_S_S_S_S_S_S_S_S_S_S_S_S_S_S_S_S_S_S_S_S_S_S_S_S_S_S_S_S_S_S_S_S_S_S_S_S_S_S_S_S_S_S_S_S_S_S_S_S_S_S_S_S_S_S_S_S_S_S_S_S_S_S_S_S_S_S_S_S_S_S_S_S_S_S_S_S_S_S_S_S_S_S_S_S_S_S_S_S_S_S_S_S_S_S_S_S_S_S_S_S_S_S_S_S_S_S_S_S_S_S_S_S_S_S_S_S_S_S_S_S_S_S_S_S_S_S_S_S_S_S_S_S_S_S_S_S_S_S_S_S_S_S_S_S_S_S_S_S_S_S_S_S_S_S_S_S_S_S_S_S_S_S_S_S_S_S_S_S_S_S__param_233];
	ld.param.u64 	%rd235, [_Z4racePiS_S_S_S_S_S_S_S_S_S_S_S_S_S_S_S_S_S_S_S_S_S_S_S_S_S_S_S_S_S_S_S_S_S_S_S_S_S_S_S_S_S_S_S_S_S_S_S_S_S_S_S_S_S_S_S_S_S_S_S_S_S_S_S_S_S_S_S_S_S_S_S_S_S_S_S_S_S_S_S_S_S_S_S_S_S_S_S_S_S_S_S_S_S_S_S_S_S_S_S_S_S_S_S_S_S_S_S_S_S_S_S_S_S_S_S_S_S_S_S_S_S_S_S_S_S_S_S_S_S_S_S_S_S_S_S_S_S_S_S_S_S_S_S_S_S_S_S_S_S_S_S_S_S_S_S_S_S_S_S_S_S_S_S_S_S_S_S_S_S_S_S_S_S_S_S_S_S_S_S_S_S_S_S_S_S_S_S_S_S_S_S_S_S_S_S_S_S_S_S_S_S_S_S_S_S_S_S_S_S_S_S_S_S_S_S_S_S_S_S_S_S_S_S_S_S_S_S_S_S_S_S_S_S_S_S_S_S_S_S_S_S_S_S_S_S_S_S_S_S_S_S_S_S_S_S_S_S_S_S_S_S_S_S_S_S_S_S_S_S_S_S_S_S_S_S_S_S_S_S_S_S_S_S_S_S_S_S_S_S_S_S_S_S_S_S_S_S_S_S_S_S_S_S_S_S_S_S_S_S_S_S_S_S_S_S_S_S_S_S_S_S_S_S_S_S_S_S_S_S_S_S_S_S_S_S_S_S_S_S_S_S_S_S_S_S_S_S_S_S_S_S_S_S_S_S_S_S_S_S_S_S_S_S_S_S_S_S_S_S_S_S_S_S_S_S_S_S_S_S_S_S_S_S_S_S_S_S_S_S_S_S_S_S_S_S_S_S_S_S_S_S_S_S_S_S_S_S_S_S_S_S_S_S_S_S_S_S_S_S_S_S_S_S_S_S_S_S_S_S_S_S_S_S_S_S_S_S_S_S_S_S_S_S_S_S_S_S_S_S_S_S_S_S_S_S_S_S_S_S_S_S_S_S_S_S_S_S_S_S_S_S_S_S_S_S_S_S_S_S_S_S_S_S_S_S_S_S_S_S_S_S_S_S_S_S_S_S_S_S_S_S_S_S_S_S_S_S_S_S_S__param_234];
	ld.param.u64 	%rd236, [_Z4racePiS_S_S_S_S_S_S_S_S_S_S_S_S_S_S_S_S_S_S_S_S_S_S_S_S_S_S_S_S_S_S_S_S_S_S_S_S_S_S_S_S_S_S_S_S_S_S_S_S_S_S_S_S_S_S_S_S_S_S_S_S_S_S_S_S_S_S_S_S_S_S_S_S_S_S_S_S_S_S_S_S_S_S_S_S_S_S_S_S_S_S_S_S_S_S_S_S_S_S_S_S_S_S_S_S_S_S_S_S_S_S_S_S_S_S_S_S_S_S_S_S_S_S_S_S_S_S_S_S_S_S_S_S_S_S_S_S_S_S_S_S_S_S_S_S_S_S_S_S_S_S_S_S_S_S_S_S_S_S_S_S_S_S_S_S_S_S_S_S_S_S_S_S_S_S_S_S_S_S_S_S_S_S_S_S_S_S_S_S_S_S_S_S_S_S_S_S_S_S_S_S_S_S_S_S_S_S_S_S_S_S_S_S_S_S_S_S_S_S_S_S_S_S_S_S_S_S_S_S_S_S_S_S_S_S_S_S_S_S_S_S_S_S_S_S_S_S_S_S_S_S_S_S_S_S_S_S_S_S_S_S_S_S_S_S_S_S_S_S_S_S_S_S_S_S_S_S_S_S_S_S_S_S_S_S_S_S_S_S_S_S_S_S_S_S_S_S_S_S_S_S_S_S_S_S_S_S_S_S_S_S_S_S_S_S_S_S_S_S_S_S_S_S_S_S_S_S_S_S_S_S_S_S_S_S_S_S_S_S_S_S_S_S_S_S_S_S_S_S_S_S_S_S_S_S_S_S_S_S_S_S_S_S_S_S_S_S_S_S_S_S_S_S_S_S_S_S_S_S_S_S_S_S_S_S_S_S_S_S_S_S_S_S_S_S_S_S_S_S_S_S_S_S_S_S_S_S_S_S_S_S_S_S_S_S_S_S_S_S_S_S_S_S_S_S_S_S_S_S_S_S_S_S_S_S_S_S_S_S_S_S_S_S_S_S_S_S_S_S_S_S_S_S_S_S_S_S_S_S_S_S_S_S_S_S_S_S_S_S_S_S_S_S_S_S_S_S_S_S_S_S_S_S_S_S_S_S_S_S_S_S_S_S_S_S_S_S_S_S_S_S_S_S_S_S_S_S_S_S_S_S__param_235];
	ld.param.u64 	%rd237, [_Z4racePiS_S_S_S_S_S_S_S_S_S_S_S_S_S_S_S_S_S_S_S_S_S_S_S_S_S_S_S_S_S_S_S_S_S_S_S_S_S_S_S_S_S_S_S_S_S_S_S_S_S_S_S_S_S_S_S_S_S_S_S_S_S_S_S_S_S_S_S_S_S_S_S_S_S_S_S_S_S_S_S_S_S_S_S_S_S_S_S_S_S_S_S_S_S_S_S_S_S_S_S_S_S_S_S_S_S_S_S_S_S_S_S_S_S_S_S_S_S_S_S_S_S_S_S_S_S_S_S_S_S_S_S_S_S_S_S_S_S_S_S_S_S_S_S_S_S_S_S_S_S_S_S_S_S_S_S_S_S_S_S_S_S_S_S_S_S_S_S_S_S_S_S_S_S_S_S_S_S_S_S_S_S_S_S_S_S_S_S_S_S_S_S_S_S_S_S_S_S_S_S_S_S_S_S_S_S_S_S_S_S_S_S_S_S_S_S_S_S_S_S_S_S_S_S_S_S_S_S_S_S_S_S_S_S_S_S_S_S_S_S_S_S_S_S_S_S_S_S_S_S_S_S_S_S_S_S_S_S_S_S_S_S_S_S_S_S_S_S_S_S_S_S_S_S_S_S_S_S_S_S_S_S_S_S_S_S_S_S_S_S_S_S_S_S_S_S_S_S_S_S_S_S_S_S_S_S_S_S_S_S_S_S_S_S_S_S_S_S_S_S_S_S_S_S_S_S_S_S_S_S_S_S_S_S_S_S_S_S_S_S_S_S_S_S_S_S_S_S_S_S_S_S_S_S_S_S_S_S_S_S_S_S_S_S_S_S_S_S_S_S_S_S_S_S_S_S_S_S_S_S_S_S_S_S_S_S_S_S_S_S_S_S_S_S_S_S_S_S_S_S_S_S_S_S_S_S_S_S_S_S_S_S_S_S_S_S_S_S_S_S_S_S_S_S_S_S_S_S_S_S_S_S_S_S_S_S_S_S_S_S_S_S_S_S_S_S_S_S_S_S_S_S_S_S_S_S_S_S_S_S_S_S_S_S_S_S_S_S_S_S_S_S_S_S_S_S_S_S_S_S_S_S_S_S_S_S_S_S_S_S_S_S_S_S_S_S_S_S_S_S_S_S_S_S_S_S_S_S_S_S_S__param_236];
	ld.param.u64 	%rd238, [_Z4racePiS_S_S_S_S_S_S_S_S_S_S_S_S_S_S_S_S_S_S_S_S_S_S_S_S_S_S_S_S_S_S_S_S_S_S_S_S_S_S_S_S_S_S_S_S_S_S_S_S_S_S_S_S_S_S_S_S_S_S_S_S_S_S_S_S_S_S_S_S_S_S_S_S_S_S_S_S_S_S_S_S_S_S_S_S_S_S_S_S_S_S_S_S_S_S_S_S_S_S_S_S_S_S_S_S_S_S_S_S_S_S_S_S_S_S_S_S_S_S_S_S_S_S_S_S_S_S_S_S_S_S_S_S_S_S_S_S_S_S_S_S_S_S_S_S_S_S_S_S_S_S_S_S_S_S_S_S_S_S_S_S_S_S_S_S_S_S_S_S_S_S_S_S_S_S_S_S_S_S_S_S_S_S_S_S_S_S_S_S_S_S_S_S_S_S_S_S_S_S_S_S_S_S_S_S_S_S_S_S_S_S_S_S_S_S_S_S_S_S_S_S_S_S_S_S_S_S_S_S_S_S_S_S_S_S_S_S_S_S_S_S_S_S_S_S_S_S_S_S_S_S_S_S_S_S_S_S_S_S_S_S_S_S_S_S_S_S_S_S_S_S_S_S_S_S_S_S_S_S_S_S_S_S_S_S_S_S_S_S_S_S_S_S_S_S_S_S_S_S_S_S_S_S_S_S_S_S_S_S_S_S_S_S_S_S_S_S_S_S_S_S_S_S_S_S_S_S_S_S_S_S_S_S_S_S_S_S_S_S_S_S_S_S_S_S_S_S_S_S_S_S_S_S_S_S_S_S_S_S_S_S_S_S_S_S_S_S_S_S_S_S_S_S_S_S_S_S_S_S_S_S_S_S_S_S_S_S_S_S_S_S_S_S_S_S_S_S_S_S_S_S_S_S_S_S_S_S_S_S_S_S_S_S_S_S_S_S_S_S_S_S_S_S_S_S_S_S_S_S_S_S_S_S_S_S_S_S_S_S_S_S_S_S_S_S_S_S_S_S_S_S_S_S_S_S_S_S_S_S_S_S_S_S_S_S_S_S_S_S_S_S_S_S_S_S_S_S_S_S_S_S_S_S_S_S_S_S_S_S_S_S_S_S_S_S_S_S_S_S_S_S_S_S_S_S_S_S_S_S_S_S__param_237];
	ld.param.u64 	%rd239, [_Z4racePiS_S_S_S_S_S_S_S_S_S_S_S_S_S_S_S_S_S_S_S_S_S_S_S_S_S_S_S_S_S_S_S_S_S_S_S_S_S_S_S_S_S_S_S_S_S_S_S_S_S_S_S_S_S_S_S_S_S_S_S_S_S_S_S_S_S_S_S_S_S_S_S_S_S_S_S_S_S_S_S_S_S_S_S_S_S_S_S_S_S_S_S_S_S_S_S_S_S_S_S_S_S_S_S_S_S_S_S_S_S_S_S_S_S_S_S_S_S_S_S_S_S_S_S_S_S_S_S_S_S_S_S_S_S_S_S_S_S_S_S_S_S_S_S_S_S_S_S_S_S_S_S_S_S_S_S_S_S_S_S_S_S_S_S_S_S_S_S_S_S_S_S_S_S_S_S_S_S_S_S_S_S_S_S_S_S_S_S_S_S_S_S_S_S_S_S_S_S_S_S_S_S_S_S_S_S_S_S_S_S_S_S_S_S_S_S_S_S_S_S_S_S_S_S_S_S_S_S_S_S_S_S_S_S_S_S_S_S_S_S_S_S_S_S_S_S_S_S_S_S_S_S_S_S_S_S_S_S_S_S_S_S_S_S_S_S_S_S_S_S_S_S_S_S_S_S_S_S_S_S_S_S_S_S_S_S_S_S_S_S_S_S_S_S_S_S_S_S_S_S_S_S_S_S_S_S_S_S_S_S_S_S_S_S_S_S_S_S_S_S_S_S_S_S_S_S_S_S_S_S_S_S_S_S_S_S_S_S_S_S_S_S_S_S_S_S_S_S_S_S_S_S_S_S_S_S_S_S_S_S_S_S_S_S_S_S_S_S_S_S_S_S_S_S_S_S_S_S_S_S_S_S_S_S_S_S_S_S_S_S_S_S_S_S_S_S_S_S_S_S_S_S_S_S_S_S_S_S_S_S_S_S_S_S_S_S_S_S_S_S_S_S_S_S_S_S_S_S_S_S_S_S_S_S_S_S_S_S_S_S_S_S_S_S_S_S_S_S_S_S_S_S_S_S_S_S_S_S_S_S_S_S_S_S_S_S_S_S_S_S_S_S_S_S_S_S_S_S_S_S_S_S_S_S_S_S_S_S_S_S_S_S_S_S_S_S_S_S_S_S_S_S_S_S_S_S_S_S_S_S_S__param_238];
	ld.param.u64 	%rd240, [_Z4racePiS_S_S_S_S_S_S_S_S_S_S_S_S_S_S_S_S_S_S_S_S_S_S_S_S_S_S_S_S_S_S_S_S_S_S_S_S_S_S_S_S_S_S_S_S_S_S_S_S_S_S_S_S_S_S_S_S_S_S_S_S_S_S_S_S_S_S_S_S_S_S_S_S_S_S_S_S_S_S_S_S_S_S_S_S_S_S_S_S_S_S_S_S_S_S_S_S_S_S_S_S_S_S_S_S_S_S_S_S_S_S_S_S_S_S_S_S_S_S_S_S_S_S_S_S_S_S_S_S_S_S_S_S_S_S_S_S_S_S_S_S_S_S_S_S_S_S_S_S_S_S_S_S_S_S_S_S_S_S_S_S_S_S_S_S_S_S_S_S_S_S_S_S_S_S_S_S_S_S_S_S_S_S_S_S_S_S_S_S_S_S_S_S_S_S_S_S_S_S_S_S_S_S_S_S_S_S_S_S_S_S_S_S_S_S_S_S_S_S_S_S_S_S_S_S_S_S_S_S_S_S_S_S_S_S_S_S_S_S_S_S_S_S_S_S_S_S_S_S_S_S_S_S_S_S_S_S_S_S_S_S_S_S_S_S_S_S_S_S_S_S_S_S_S_S_S_S_S_S_S_S_S_S_S_S_S_S_S_S_S_S_S_S_S_S_S_S_S_S_S_S_S_S_S_S_S_S_S_S_S_S_S_S_S_S_S_S_S_S_S_S_S_S_S_S_S_S_S_S_S_S_S_S_S_S_S_S_S_S_S_S_S_S_S_S_S_S_S_S_S_S_S_S_S_S_S_S_S_S_S_S_S_S_S_S_S_S_S_S_S_S_S_S_S_S_S_S_S_S_S_S_S_S_S_S_S_S_S_S_S_S_S_S_S_S_S_S_S_S_S_S_S_S_S_S_S_S_S_S_S_S_S_S_S_S_S_S_S_S_S_S_S_S_S_S_S_S_S_S_S_S_S_S_S_S_S_S_S_S_S_S_S_S_S_S_S_S_S_S_S_S_S_S_S_S_S_S_S_S_S_S_S_S_S_S_S_S_S_S_S_S_S_S_S_S_S_S_S_S_S_S_S_S_S_S_S_S_S_S_S_S_S_S_S_S_S_S_S_S_S_S_S_S_S_S_S_S_S_S_S_S__param_239];
	ld.param.u64 	%rd241, [_Z4racePiS_S_S_S_S_S_S_S_S_S_S_S_S_S_S_S_S_S_S_S_S_S_S_S_S_S_S_S_S_S_S_S_S_S_S_S_S_S_S_S_S_S_S_S_S_S_S_S_S_S_S_S_S_S_S_S_S_S_S_S_S_S_S_S_S_S_S_S_S_S_S_S_S_S_S_S_S_S_S_S_S_S_S_S_S_S_S_S_S_S_S_S_S_S_S_S_S_S_S_S_S_S_S_S_S_S_S_S_S_S_S_S_S_S_S_S_S_S_S_S_S_S_S_S_S_S_S_S_S_S_S_S_S_S_S_S_S_S_S_S_S_S_S_S_S_S_S_S_S_S_S_S_S_S_S_S_S_S_S_S_S_S_S_S_S_S_S_S_S_S_S_S_S_S_S_S_S_S_S_S_S_S_S_S_S_S_S_S_S_S_S_S_S_S_S_S_S_S_S_S_S_S_S_S_S_S_S_S_S_S_S_S_S_S_S_S_S_S_S_S_S_S_S_S_S_S_S_S_S_S_S_S_S_S_S_S_S_S_S_S_S_S_S_S_S_S_S_S_S_S_S_S_S_S_S_S_S_S_S_S_S_S_S_S_S_S_S_S_S_S_S_S_S_S_S_S_S_S_S_S_S_S_S_S_S_S_S_S_S_S_S_S_S_S_S_S_S_S_S_S_S_S_S_S_S_S_S_S_S_S_S_S_S_S_S_S_S_S_S_S_S_S_S_S_S_S_S_S_S_S_S_S_S_S_S_S_S_S_S_S_S_S_S_S_S_S_S_S_S_S_S_S_S_S_S_S_S_S_S_S_S_S_S_S_S_S_S_S_S_S_S_S_S_S_S_S_S_S_S_S_S_S_S_S_S_S_S_S_S_S_S_S_S_S_S_S_S_S_S_S_S_S_S_S_S_S_S_S_S_S_S_S_S_S_S_S_S_S_S_S_S_S_S_S_S_S_S_S_S_S_S_S_S_S_S_S_S_S_S_S_S_S_S_S_S_S_S_S_S_S_S_S_S_S_S_S_S_S_S_S_S_S_S_S_S_S_S_S_S_S_S_S_S_S_S_S_S_S_S_S_S_S_S_S_S_S_S_S_S_S_S_S_S_S_S_S_S_S_S_S_S_S_S_S_S_S_S_S_S_S_S__param_240];
	ld.param.u64 	%rd242, [_Z4racePiS_S_S_S_S_S_S_S_S_S_S_S_S_S_S_S_S_S_S_S_S_S_S_S_S_S_S_S_S_S_S_S_S_S_S_S_S_S_S_S_S_S_S_S_S_S_S_S_S_S_S_S_S_S_S_S_S_S_S_S_S_S_S_S_S_S_S_S_S_S_S_S_S_S_S_S_S_S_S_S_S_S_S_S_S_S_S_S_S_S_S_S_S_S_S_S_S_S_S_S_S_S_S_S_S_S_S_S_S_S_S_S_S_S_S_S_S_S_S_S_S_S_S_S_S_S_S_S_S_S_S_S_S_S_S_S_S_S_S_S_S_S_S_S_S_S_S_S_S_S_S_S_S_S_S_S_S_S_S_S_S_S_S_S_S_S_S_S_S_S_S_S_S_S_S_S_S_S_S_S_S_S_S_S_S_S_S_S_S_S_S_S_S_S_S_S_S_S_S_S_S_S_S_S_S_S_S_S_S_S_S_S_S_S_S_S_S_S_S_S_S_S_S_S_S_S_S_S_S_S_S_S_S_S_S_S_S_S_S_S_S_S_S_S_S_S_S_S_S_S_S_S_S_S_S_S_S_S_S_S_S_S_S_S_S_S_S_S_S_S_S_S_S_S_S_S_S_S_S_S_S_S_S_S_S_S_S_S_S_S_S_S_S_S_S_S_S_S_S_S_S_S_S_S_S_S_S_S_S_S_S_S_S_S_S_S_S_S_S_S_S_S_S_S_S_S_S_S_S_S_S_S_S_S_S_S_S_S_S_S_S_S_S_S_S_S_S_S_S_S_S_S_S_S_S_S_S_S_S_S_S_S_S_S_S_S_S_S_S_S_S_S_S_S_S_S_S_S_S_S_S_S_S_S_S_S_S_S_S_S_S_S_S_S_S_S_S_S_S_S_S_S_S_S_S_S_S_S_S_S_S_S_S_S_S_S_S_S_S_S_S_S_S_S_S_S_S_S_S_S_S_S_S_S_S_S_S_S_S_S_S_S_S_S_S_S_S_S_S_S_S_S_S_S_S_S_S_S_S_S_S_S_S_S_S_S_S_S_S_S_S_S_S_S_S_S_S_S_S_S_S_S_S_S_S_S_S_S_S_S_S_S_S_S_S_S_S_S_S_S_S_S_S_S_S_S_S_S_S_S_S__param_241];
	ld.param.u64 	%rd243, [_Z4racePiS_S_S_S_S_S_S_S_S_S_S_S_S_S_S_S_S_S_S_S_S_S_S_S_S_S_S_S_S_S_S_S_S_S_S_S_S_S_S_S_S_S_S_S_S_S_S_S_S_S_S_S_S_S_S_S_S_S_S_S_S_S_S_S_S_S_S_S_S_S_S_S_S_S_S_S_S_S_S_S_S_S_S_S_S_S_S_S_S_S_S_S_S_S_S_S_S_S_S_S_S_S_S_S_S_S_S_S_S_S_S_S_S_S_S_S_S_S_S_S_S_S_S_S_S_S_S_S_S_S_S_S_S_S_S_S_S_S_S_S_S_S_S_S_S_S_S_S_S_S_S_S_S_S_S_S_S_S_S_S_S_S_S_S_S_S_S_S_S_S_S_S_S_S_S_S_S_S_S_S_S_S_S_S_S_S_S_S_S_S_S_S_S_S_S_S_S_S_S_S_S_S_S_S_S_S_S_S_S_S_S_S_S_S_S_S_S_S_S_S_S_S_S_S_S_S_S_S_S_S_S_S_S_S_S_S_S_S_S_S_S_S_S_S_S_S_S_S_S_S_S_S_S_S_S_S_S_S_S_S_S_S_S_S_S_S_S_S_S_S_S_S_S_S_S_S_S_S_S_S_S_S_S_S_S_S_S_S_S_S_S_S_S_S_S_S_S_S_S_S_S_S_S_S_S_S_S_S_S_S_S_S_S_S_S_S_S_S_S_S_S_S_S_S_S_S_S_S_S_S_S_S_S_S_S_S_S_S_S_S_S_S_S_S_S_S_S_S_S_S_S_S_S_S_S_S_S_S_S_S_S_S_S_S_S_S_S_S_S_S_S_S_S_S_S_S_S_S_S_S_S_S_S_S_S_S_S_S_S_S_S_S_S_S_S_S_S_S_S_S_S_S_S_S_S_S_S_S_S_S_S_S_S_S_S_S_S_S_S_S_S_S_S_S_S_S_S_S_S_S_S_S_S_S_S_S_S_S_S_S_S_S_S_S_S_S_S_S_S_S_S_S_S_S_S_S_S_S_S_S_S_S_S_S_S_S_S_S_S_S_S_S_S_S_S_S_S_S_S_S_S_S_S_S_S_S_S_S_S_S_S_S_S_S_S_S_S_S_S_S_S_S_S_S_S_S_S_S_S_S_S__param_242];
	ld.param.u64 	%rd244, [_Z4racePiS_S_S_S_S_S_S_S_S_S_S_S_S_S_S_S_S_S_S_S_S_S_S_S_S_S_S_S_S_S_S_S_S_S_S_S_S_S_S_S_S_S_S_S_S_S_S_S_S_S_S_S_S_S_S_S_S_S_S_S_S_S_S_S_S_S_S_S_S_S_S_S_S_S_S_S_S_S_S_S_S_S_S_S_S_S_S_S_S_S_S_S_S_S_S_S_S_S_S_S_S_S_S_S_S_S_S_S_S_S_S_S_S_S_S_S_S_S_S_S_S_S_S_S_S_S_S_S_S_S_S_S_S_S_S_S_S_S_S_S_S_S_S_S_S_S_S_S_S_S_S_S_S_S_S_S_S_S_S_S_S_S_S_S_S_S_S_S_S_S_S_S_S_S_S_S_S_S_S_S_S_S_S_S_S_S_S_S_S_S_S_S_S_S_S_S_S_S_S_S_S_S_S_S_S_S_S_S_S_S_S_S_S_S_S_S_S_S_S_S_S_S_S_S_S_S_S_S_S_S_S_S_S_S_S_S_S_S_S_S_S_S_S_S_S_S_S_S_S_S_S_S_S_S_S_S_S_S_S_S_S_S_S_S_S_S_S_S_S_S_S_S_S_S_S_S_S_S_S_S_S_S_S_S_S_S_S_S_S_S_S_S_S_S_S_S_S_S_S_S_S_S_S_S_S_S_S_S_S_S_S_S_S_S_S_S_S_S_S_S_S_S_S_S_S_S_S_S_S_S_S_S_S_S_S_S_S_S_S_S_S_S_S_S_S_S_S_S_S_S_S_S_S_S_S_S_S_S_S_S_S_S_S_S_S_S_S_S_S_S_S_S_S_S_S_S_S_S_S_S_S_S_S_S_S_S_S_S_S_S_S_S_S_S_S_S_S_S_S_S_S_S_S_S_S_S_S_S_S_S_S_S_S_S_S_S_S_S_S_S_S_S_S_S_S_S_S_S_S_S_S_S_S_S_S_S_S_S_S_S_S_S_S_S_S_S_S_S_S_S_S_S_S_S_S_S_S_S_S_S_S_S_S_S_S_S_S_S_S_S_S_S_S_S_S_S_S_S_S_S_S_S_S_S_S_S_S_S_S_S_S_S_S_S_S_S_S_S_S_S_S_S_S_S_S_S_S_S_S_S_S__param_243];
	ld.param.u64 	%rd245, [_Z4racePiS_S_S_S_S_S_S_S_S_S_S_S_S_S_S_S_S_S_S_S_S_S_S_S_S_S_S_S_S_S_S_S_S_S_S_S_S_S_S_S_S_S_S_S_S_S_S_S_S_S_S_S_S_S_S_S_S_S_S_S_S_S_S_S_S_S_S_S_S_S_S_S_S_S_S_S_S_S_S_S_S_S_S_S_S_S_S_S_S_S_S_S_S_S_S_S_S_S_S_S_S_S_S_S_S_S_S_S_S_S_S_S_S_S_S_S_S_S_S_S_S_S_S_S_S_S_S_S_S_S_S_S_S_S_S_S_S_S_S_S_S_S_S_S_S_S_S_S_S_S_S_S_S_S_S_S_S_S_S_S_S_S_S_S_S_S_S_S_S_S_S_S_S_S_S_S_S_S_S_S_S_S_S_S_S_S_S_S_S_S_S_S_S_S_S_S_S_S_S_S_S_S_S_S_S_S_S_S_S_S_S_S_S_S_S_S_S_S_S_S_S_S_S_S_S_S_S_S_S_S_S_S_S_S_S_S_S_S_S_S_S_S_S_S_S_S_S_S_S_S_S_S_S_S_S_S_S_S_S_S_S_S_S_S_S_S_S_S_S_S_S_S_S_S_S_S_S_S_S_S_S_S_S_S_S_S_S_S_S_S_S_S_S_S_S_S_S_S_S_S_S_S_S_S_S_S_S_S_S_S_S_S_S_S_S_S_S_S_S_S_S_S_S_S_S_S_S_S_S_S_S_S_S_S_S_S_S_S_S_S_S_S_S_S_S_S_S_S_S_S_S_S_S_S_S_S_S_S_S_S_S_S_S_S_S_S_S_S_S_S_S_S_S_S_S_S_S_S_S_S_S_S_S_S_S_S_S_S_S_S_S_S_S_S_S_S_S_S_S_S_S_S_S_S_S_S_S_S_S_S_S_S_S_S_S_S_S_S_S_S_S_S_S_S_S_S_S_S_S_S_S_S_S_S_S_S_S_S_S_S_S_S_S_S_S_S_S_S_S_S_S_S_S_S_S_S_S_S_S_S_S_S_S_S_S_S_S_S_S_S_S_S_S_S_S_S_S_S_S_S_S_S_S_S_S_S_S_S_S_S_S_S_S_S_S_S_S_S_S_S_S_S_S_S_S_S_S_S_S_S_S__param_244];
	ld.param.u64 	%rd246, [_Z4racePiS_S_S_S_S_S_S_S_S_S_S_S_S_S_S_S_S_S_S_S_S_S_S_S_S_S_S_S_S_S_S_S_S_S_S_S_S_S_S_S_S_S_S_S_S_S_S_S_S_S_S_S_S_S_S_S_S_S_S_S_S_S_S_S_S_S_S_S_S_S_S_S_S_S_S_S_S_S_S_S_S_S_S_S_S_S_S_S_S_S_S_S_S_S_S_S_S_S_S_S_S_S_S_S_S_S_S_S_S_S_S_S_S_S_S_S_S_S_S_S_S_S_S_S_S_S_S_S_S_S_S_S_S_S_S_S_S_S_S_S_S_S_S_S_S_S_S_S_S_S_S_S_S_S_S_S_S_S_S_S_S_S_S_S_S_S_S_S_S_S_S_S_S_S_S_S_S_S_S_S_S_S_S_S_S_S_S_S_S_S_S_S_S_S_S_S_S_S_S_S_S_S_S_S_S_S_S_S_S_S_S_S_S_S_S_S_S_S_S_S_S_S_S_S_S_S_S_S_S_S_S_S_S_S_S_S_S_S_S_S_S_S_S_S_S_S_S_S_S_S_S_S_S_S_S_S_S_S_S_S_S_S_S_S_S_S_S_S_S_S_S_S_S_S_S_S_S_S_S_S_S_S_S_S_S_S_S_S_S_S_S_S_S_S_S_S_S_S_S_S_S_S_S_S_S_S_S_S_S_S_S_S_S_S_S_S_S_S_S_S_S_S_S_S_S_S_S_S_S_S_S_S_S_S_S_S_S_S_S_S_S_S_S_S_S_S_S_S_S_S_S_S_S_S_S_S_S_S_S_S_S_S_S_S_S_S_S_S_S_S_S_S_S_S_S_S_S_S_S_S_S_S_S_S_S_S_S_S_S_S_S_S_S_S_S_S_S_S_S_S_S_S_S_S_S_S_S_S_S_S_S_S_S_S_S_S_S_S_S_S_S_S_S_S_S_S_S_S_S_S_S_S_S_S_S_S_S_S_S_S_S_S_S_S_S_S_S_S_S_S_S_S_S_S_S_S_S_S_S_S_S_S_S_S_S_S_S_S_S_S_S_S_S_S_S_S_S_S_S_S_S_S_S_S_S_S_S_S_S_S_S_S_S_S_S_S_S_S_S_S_S_S_S_S_S_S_S_S_S_S_S__param_245];
	ld.param.u64 	%rd247, [_Z4racePiS_S_S_S_S_S_S_S_S_S_S_S_S_S_S_S_S_S_S_S_S_S_S_S_S_S_S_S_S_S_S_S_S_S_S_S_S_S_S_S_S_S_S_S_S_S_S_S_S_S_S_S_S_S_S_S_S_S_S_S_S_S_S_S_S_S_S_S_S_S_S_S_S_S_S_S_S_S_S_S_S_S_S_S_S_S_S_S_S_S_S_S_S_S_S_S_S_S_S_S_S_S_S_S_S_S_S_S_S_S_S_S_S_S_S_S_S_S_S_S_S_S_S_S_S_S_S_S_S_S_S_S_S_S_S_S_S_S_S_S_S_S_S_S_S_S_S_S_S_S_S_S_S_S_S_S_S_S_S_S_S_S_S_S_S_S_S_S_S_S_S_S_S_S_S_S_S_S_S_S_S_S_S_S_S_S_S_S_S_S_S_S_S_S_S_S_S_S_S_S_S_S_S_S_S_S_S_S_S_S_S_S_S_S_S_S_S_S_S_S_S_S_S_S_S_S_S_S_S_S_S_S_S_S_S_S_S_S_S_S_S_S_S_S_S_S_S_S_S_S_S_S_S_S_S_S_S_S_S_S_S_S_S_S_S_S_S_S_S_S_S_S_S_S_S_S_S_S_S_S_S_S_S_S_S_S_S_S_S_S_S_S_S_S_S_S_S_S_S_S_S_S_S_S_S_S_S_S_S_S_S_S_S_S_S_S_S_S_S_S_S_S_S_S_S_S_S_S_S_S_S_S_S_S_S_S_S_S_S_S_S_S_S_S_S_S_S_S_S_S_S_S_S_S_S_S_S_S_S_S_S_S_S_S_S_S_S_S_S_S_S_S_S_S_S_S_S_S_S_S_S_S_S_S_S_S_S_S_S_S_S_S_S_S_S_S_S_S_S_S_S_S_S_S_S_S_S_S_S_S_S_S_S_S_S_S_S_S_S_S_S_S_S_S_S_S_S_S_S_S_S_S_S_S_S_S_S_S_S_S_S_S_S_S_S_S_S_S_S_S_S_S_S_S_S_S_S_S_S_S_S_S_S_S_S_S_S_S_S_S_S_S_S_S_S_S_S_S_S_S_S_S_S_S_S_S_S_S_S_S_S_S_S_S_S_S_S_S_S_S_S_S_S_S_S_S_S_S_S_S_S__param_246];
	ld.param.u64 	%rd248, [_Z4racePiS_S_S_S_S_S_S_S_S_S_S_S_S_S_S_S_S_S_S_S_S_S_S_S_S_S_S_S_S_S_S_S_S_S_S_S_S_S_S_S_S_S_S_S_S_S_S_S_S_S_S_S_S_S_S_S_S_S_S_S_S_S_S_S_S_S_S_S_S_S_S_S_S_S_S_S_S_S_S_S_S_S_S_S_S_S_S_S_S_S_S_S_S_S_S_S_S_S_S_S_S_S_S_S_S_S_S_S_S_S_S_S_S_S_S_S_S_S_S_S_S_S_S_S_S_S_S_S_S_S_S_S_S_S_S_S_S_S_S_S_S_S_S_S_S_S_S_S_S_S_S_S_S_S_S_S_S_S_S_S_S_S_S_S_S_S_S_S_S_S_S_S_S_S_S_S_S_S_S_S_S_S_S_S_S_S_S_S_S_S_S_S_S_S_S_S_S_S_S_S_S_S_S_S_S_S_S_S_S_S_S_S_S_S_S_S_S_S_S_S_S_S_S_S_S_S_S_S_S_S_S_S_S_S_S_S_S_S_S_S_S_S_S_S_S_S_S_S_S_S_S_S_S_S_S_S_S_S_S_S_S_S_S_S_S_S_S_S_S_S_S_S_S_S_S_S_S_S_S_S_S_S_S_S_S_S_S_S_S_S_S_S_S_S_S_S_S_S_S_S_S_S_S_S_S_S_S_S_S_S_S_S_S_S_S_S_S_S_S_S_S_S_S_S_S_S_S_S_S_S_S_S_S_S_S_S_S_S_S_S_S_S_S_S_S_S_S_S_S_S_S_S_S_S_S_S_S_S_S_S_S_S_S_S_S_S_S_S_S_S_S_S_S_S_S_S_S_S_S_S_S_S_S_S_S_S_S_S_S_S_S_S_S_S_S_S_S_S_S_S_S_S_S_S_S_S_S_S_S_S_S_S_S_S_S_S_S_S_S_S_S_S_S_S_S_S_S_S_S_S_S_S_S_S_S_S_S_S_S_S_S_S_S_S_S_S_S_S_S_S_S_S_S_S_S_S_S_S_S_S_S_S_S_S_S_S_S_S_S_S_S_S_S_S_S_S_S_S_S_S_S_S_S_S_S_S_S_S_S_S_S_S_S_S_S_S_S_S_S_S_S_S_S_S_S_S_S_S_S_S_S__param_247];
	ld.param.u64 	%rd249, [_Z4racePiS_S_S_S_S_S_S_S_S_S_S_S_S_S_S_S_S_S_S_S_S_S_S_S_S_S_S_S_S_S_S_S_S_S_S_S_S_S_S_S_S_S_S_S_S_S_S_S_S_S_S_S_S_S_S_S_S_S_S_S_S_S_S_S_S_S_S_S_S_S_S_S_S_S_S_S_S_S_S_S_S_S_S_S_S_S_S_S_S_S_S_S_S_S_S_S_S_S_S_S_S_S_S_S_S_S_S_S_S_S_S_S_S_S_S_S_S_S_S_S_S_S_S_S_S_S_S_S_S_S_S_S_S_S_S_S_S_S_S_S_S_S_S_S_S_S_S_S_S_S_S_S_S_S_S_S_S_S_S_S_S_S_S_S_S_S_S_S_S_S_S_S_S_S_S_S_S_S_S_S_S_S_S_S_S_S_S_S_S_S_S_S_S_S_S_S_S_S_S_S_S_S_S_S_S_S_S_S_S_S_S_S_S_S_S_S_S_S_S_S_S_S_S_S_S_S_S_S_S_S_S_S_S_S_S_S_S_S_S_S_S_S_S_S_S_S_S_S_S_S_S_S_S_S_S_S_S_S_S_S_S_S_S_S_S_S_S_S_S_S_S_S_S_S_S_S_S_S_S_S_S_S_S_S_S_S_S_S_S_S_S_S_S_S_S_S_S_S_S_S_S_S_S_S_S_S_S_S_S_S_S_S_S_S_S_S_S_S_S_S_S_S_S_S_S_S_S_S_S_S_S_S_S_S_S_S_S_S_S_S_S_S_S_S_S_S_S_S_S_S_S_S_S_S_S_S_S_S_S_S_S_S_S_S_S_S_S_S_S_S_S_S_S_S_S_S_S_S_S_S_S_S_S_S_S_S_S_S_S_S_S_S_S_S_S_S_S_S_S_S_S_S_S_S_S_S_S_S_S_S_S_S_S_S_S_S_S_S_S_S_S_S_S_S_S_S_S_S_S_S_S_S_S_S_S_S_S_S_S_S_S_S_S_S_S_S_S_S_S_S_S_S_S_S_S_S_S_S_S_S_S_S_S_S_S_S_S_S_S_S_S_S_S_S_S_S_S_S_S_S_S_S_S_S_S_S_S_S_S_S_S_S_S_S_S_S_S_S_S_S_S_S_S_S_S_S_S_S_S_S_S__param_248];
	ld.param.u64 	%rd250, [_Z4racePiS_S_S_S_S_S_S_S_S_S_S_S_S_S_S_S_S_S_S_S_S_S_S_S_S_S_S_S_S_S_S_S_S_S_S_S_S_S_S_S_S_S_S_S_S_S_S_S_S_S_S_S_S_S_S_S_S_S_S_S_S_S_S_S_S_S_S_S_S_S_S_S_S_S_S_S_S_S_S_S_S_S_S_S_S_S_S_S_S_S_S_S_S_S_S_S_S_S_S_S_S_S_S_S_S_S_S_S_S_S_S_S_S_S_S_S_S_S_S_S_S_S_S_S_S_S_S_S_S_S_S_S_S_S_S_S_S_S_S_S_S_S_S_S_S_S_S_S_S_S_S_S_S_S_S_S_S_S_S_S_S_S_S_S_S_S_S_S_S_S_S_S_S_S_S_S_S_S_S_S_S_S_S_S_S_S_S_S_S_S_S_S_S_S_S_S_S_S_S_S_S_S_S_S_S_S_S_S_S_S_S_S_S_S_S_S_S_S_S_S_S_S_S_S_S_S_S_S_S_S_S_S_S_S_S_S_S_S_S_S_S_S_S_S_S_S_S_S_S_S_S_S_S_S_S_S_S_S_S_S_S_S_S_S_S_S_S_S_S_S_S_S_S_S_S_S_S_S_S_S_S_S_S_S_S_S_S_S_S_S_S_S_S_S_S_S_S_S_S_S_S_S_S_S_S_S_S_S_S_S_S_S_S_S_S_S_S_S_S_S_S_S_S_S_S_S_S_S_S_S_S_S_S_S_S_S_S_S_S_S_S_S_S_S_S_S_S_S_S_S_S_S_S_S_S_S_S_S_S_S_S_S_S_S_S_S_S_S_S_S_S_S_S_S_S_S_S_S_S_S_S_S_S_S_S_S_S_S_S_S_S_S_S_S_S_S_S_S_S_S_S_S_S_S_S_S_S_S_S_S_S_S_S_S_S_S_S_S_S_S_S_S_S_S_S_S_S_S_S_S_S_S_S_S_S_S_S_S_S_S_S_S_S_S_S_S_S_S_S_S_S_S_S_S_S_S_S_S_S_S_S_S_S_S_S_S_S_S_S_S_S_S_S_S_S_S_S_S_S_S_S_S_S_S_S_S_S_S_S_S_S_S_S_S_S_S_S_S_S_S_S_S_S_S_S_S_S_S_S_S_S__param_249];
	ld.param.u64 	%rd251, [_Z4racePiS_S_S_S_S_S_S_S_S_S_S_S_S_S_S_S_S_S_S_S_S_S_S_S_S_S_S_S_S_S_S_S_S_S_S_S_S_S_S_S_S_S_S_S_S_S_S_S_S_S_S_S_S_S_S_S_S_S_S_S_S_S_S_S_S_S_S_S_S_S_S_S_S_S_S_S_S_S_S_S_S_S_S_S_S_S_S_S_S_S_S_S_S_S_S_S_S_S_S_S_S_S_S_S_S_S_S_S_S_S_S_S_S_S_S_S_S_S_S_S_S_S_S_S_S_S_S_S_S_S_S_S_S_S_S_S_S_S_S_S_S_S_S_S_S_S_S_S_S_S_S_S_S_S_S_S_S_S_S_S_S_S_S_S_S_S_S_S_S_S_S_S_S_S_S_S_S_S_S_S_S_S_S_S_S_S_S_S_S_S_S_S_S_S_S_S_S_S_S_S_S_S_S_S_S_S_S_S_S_S_S_S_S_S_S_S_S_S_S_S_S_S_S_S_S_S_S_S_S_S_S_S_S_S_S_S_S_S_S_S_S_S_S_S_S_S_S_S_S_S_S_S_S_S_S_S_S_S_S_S_S_S_S_S_S_S_S_S_S_S_S_S_S_S_S_S_S_S_S_S_S_S_S_S_S_S_S_S_S_S_S_S_S_S_S_S_S_S_S_S_S_S_S_S_S_S_S_S_S_S_S_S_S_S_S_S_S_S_S_S_S_S_S_S_S_S_S_S_S_S_S_S_S_S_S_S_S_S_S_S_S_S_S_S_S_S_S_S_S_S_S_S_S_S_S_S_S_S_S_S_S_S_S_S_S_S_S_S_S_S_S_S_S_S_S_S_S_S_S_S_S_S_S_S_S_S_S_S_S_S_S_S_S_S_S_S_S_S_S_S_S_S_S_S_S_S_S_S_S_S_S_S_S_S_S_S_S_S_S_S_S_S_S_S_S_S_S_S_S_S_S_S_S_S_S_S_S_S_S_S_S_S_S_S_S_S_S_S_S_S_S_S_S_S_S_S_S_S_S_S_S_S_S_S_S_S_S_S_S_S_S_S_S_S_S_S_S_S_S_S_S_S_S_S_S_S_S_S_S_S_S_S_S_S_S_S_S_S_S_S_S_S_S_S_S_S_S_S_S_S_S__param_250];
	ld.param.u64 	%rd252, [_Z4racePiS_S_S_S_S_S_S_S_S_S_S_S_S_S_S_S_S_S_S_S_S_S_S_S_S_S_S_S_S_S_S_S_S_S_S_S_S_S_S_S_S_S_S_S_S_S_S_S_S_S_S_S_S_S_S_S_S_S_S_S_S_S_S_S_S_S_S_S_S_S_S_S_S_S_S_S_S_S_S_S_S_S_S_S_S_S_S_S_S_S_S_S_S_S_S_S_S_S_S_S_S_S_S_S_S_S_S_S_S_S_S_S_S_S_S_S_S_S_S_S_S_S_S_S_S_S_S_S_S_S_S_S_S_S_S_S_S_S_S_S_S_S_S_S_S_S_S_S_S_S_S_S_S_S_S_S_S_S_S_S_S_S_S_S_S_S_S_S_S_S_S_S_S_S_S_S_S_S_S_S_S_S_S_S_S_S_S_S_S_S_S_S_S_S_S_S_S_S_S_S_S_S_S_S_S_S_S_S_S_S_S_S_S_S_S_S_S_S_S_S_S_S_S_S_S_S_S_S_S_S_S_S_S_S_S_S_S_S_S_S_S_S_S_S_S_S_S_S_S_S_S_S_S_S_S_S_S_S_S_S_S_S_S_S_S_S_S_S_S_S_S_S_S_S_S_S_S_S_S_S_S_S_S_S_S_S_S_S_S_S_S_S_S_S_S_S_S_S_S_S_S_S_S_S_S_S_S_S_S_S_S_S_S_S_S_S_S_S_S_S_S_S_S_S_S_S_S_S_S_S_S_S_S_S_S_S_S_S_S_S_S_S_S_S_S_S_S_S_S_S_S_S_S_S_S_S_S_S_S_S_S_S_S_S_S_S_S_S_S_S_S_S_S_S_S_S_S_S_S_S_S_S_S_S_S_S_S_S_S_S_S_S_S_S_S_S_S_S_S_S_S_S_S_S_S_S_S_S_S_S_S_S_S_S_S_S_S_S_S_S_S_S_S_S_S_S_S_S_S_S_S_S_S_S_S_S_S_S_S_S_S_S_S_S_S_S_S_S_S_S_S_S_S_S_S_S_S_S_S_S_S_S_S_S_S_S_S_S_S_S_S_S_S_S_S_S_S_S_S_S_S_S_S_S_S_S_S_S_S_S_S_S_S_S_S_S_S_S_S_S_S_S_S_S_S_S_S_S_S_S_S__param_251];
	ld.param.u64 	%rd253, [_Z4racePiS_S_S_S_S_S_S_S_S_S_S_S_S_S_S_S_S_S_S_S_S_S_S_S_S_S_S_S_S_S_S_S_S_S_S_S_S_S_S_S_S_S_S_S_S_S_S_S_S_S_S_S_S_S_S_S_S_S_S_S_S_S_S_S_S_S_S_S_S_S_S_S_S_S_S_S_S_S_S_S_S_S_S_S_S_S_S_S_S_S_S_S_S_S_S_S_S_S_S_S_S_S_S_S_S_S_S_S_S_S_S_S_S_S_S_S_S_S_S_S_S_S_S_S_S_S_S_S_S_S_S_S_S_S_S_S_S_S_S_S_S_S_S_S_S_S_S_S_S_S_S_S_S_S_S_S_S_S_S_S_S_S_S_S_S_S_S_S_S_S_S_S_S_S_S_S_S_S_S_S_S_S_S_S_S_S_S_S_S_S_S_S_S_S_S_S_S_S_S_S_S_S_S_S_S_S_S_S_S_S_S_S_S_S_S_S_S_S_S_S_S_S_S_S_S_S_S_S_S_S_S_S_S_S_S_S_S_S_S_S_S_S_S_S_S_S_S_S_S_S_S_S_S_S_S_S_S_S_S_S_S_S_S_S_S_S_S_S_S_S_S_S_S_S_S_S_S_S_S_S_S_S_S_S_S_S_S_S_S_S_S_S_S_S_S_S_S_S_S_S_S_S_S_S_S_S_S_S_S_S_S_S_S_S_S_S_S_S_S_S_S_S_S_S_S_S_S_S_S_S_S_S_S_S_S_S_S_S_S_S_S_S_S_S_S_S_S_S_S_S_S_S_S_S_S_S_S_S_S_S_S_S_S_S_S_S_S_S_S_S_S_S_S_S_S_S_S_S_S_S_S_S_S_S_S_S_S_S_S_S_S_S_S_S_S_S_S_S_S_S_S_S_S_S_S_S_S_S_S_S_S_S_S_S_S_S_S_S_S_S_S_S_S_S_S_S_S_S_S_S_S_S_S_S_S_S_S_S_S_S_S_S_S_S_S_S_S_S_S_S_S_S_S_S_S_S_S_S_S_S_S_S_S_S_S_S_S_S_S_S_S_S_S_S_S_S_S_S_S_S_S_S_S_S_S_S_S_S_S_S_S_S_S_S_S_S_S_S_S_S_S_S_S_S_S_S_S_S_S_S_S__param_252];
	ld.param.u64 	%rd254, [_Z4racePiS_S_S_S_S_S_S_S_S_S_S_S_S_S_S_S_S_S_S_S_S_S_S_S_S_S_S_S_S_S_S_S_S_S_S_S_S_S_S_S_S_S_S_S_S_S_S_S_S_S_S_S_S_S_S_S_S_S_S_S_S_S_S_S_S_S_S_S_S_S_S_S_S_S_S_S_S_S_S_S_S_S_S_S_S_S_S_S_S_S_S_S_S_S_S_S_S_S_S_S_S_S_S_S_S_S_S_S_S_S_S_S_S_S_S_S_S_S_S_S_S_S_S_S_S_S_S_S_S_S_S_S_S_S_S_S_S_S_S_S_S_S_S_S_S_S_S_S_S_S_S_S_S_S_S_S_S_S_S_S_S_S_S_S_S_S_S_S_S_S_S_S_S_S_S_S_S_S_S_S_S_S_S_S_S_S_S_S_S_S_S_S_S_S_S_S_S_S_S_S_S_S_S_S_S_S_S_S_S_S_S_S_S_S_S_S_S_S_S_S_S_S_S_S_S_S_S_S_S_S_S_S_S_S_S_S_S_S_S_S_S_S_S_S_S_S_S_S_S_S_S_S_S_S_S_S_S_S_S_S_S_S_S_S_S_S_S_S_S_S_S_S_S_S_S_S_S_S_S_S_S_S_S_S_S_S_S_S_S_S_S_S_S_S_S_S_S_S_S_S_S_S_S_S_S_S_S_S_S_S_S_S_S_S_S_S_S_S_S_S_S_S_S_S_S_S_S_S_S_S_S_S_S_S_S_S_S_S_S_S_S_S_S_S_S_S_S_S_S_S_S_S_S_S_S_S_S_S_S_S_S_S_S_S_S_S_S_S_S_S_S_S_S_S_S_S_S_S_S_S_S_S_S_S_S_S_S_S_S_S_S_S_S_S_S_S_S_S_S_S_S_S_S_S_S_S_S_S_S_S_S_S_S_S_S_S_S_S_S_S_S_S_S_S_S_S_S_S_S_S_S_S_S_S_S_S_S_S_S_S_S_S_S_S_S_S_S_S_S_S_S_S_S_S_S_S_S_S_S_S_S_S_S_S_S_S_S_S_S_S_S_S_S_S_S_S_S_S_S_S_S_S_S_S_S_S_S_S_S_S_S_S_S_S_S_S_S_S_S_S_S_S_S_S_S_S_S_S_S_S_S__param_253];
	ld.param.u64 	%rd255, [_Z4racePiS_S_S_S_S_S_S_S_S_S_S_S_S_S_S_S_S_S_S_S_S_S_S_S_S_S_S_S_S_S_S_S_S_S_S_S_S_S_S_S_S_S_S_S_S_S_S_S_S_S_S_S_S_S_S_S_S_S_S_S_S_S_S_S_S_S_S_S_S_S_S_S_S_S_S_S_S_S_S_S_S_S_S_S_S_S_S_S_S_S_S_S_S_S_S_S_S_S_S_S_S_S_S_S_S_S_S_S_S_S_S_S_S_S_S_S_S_S_S_S_S_S_S_S_S_S_S_S_S_S_S_S_S_S_S_S_S_S_S_S_S_S_S_S_S_S_S_S_S_S_S_S_S_S_S_S_S_S_S_S_S_S_S_S_S_S_S_S_S_S_S_S_S_S_S_S_S_S_S_S_S_S_S_S_S_S_S_S_S_S_S_S_S_S_S_S_S_S_S_S_S_S_S_S_S_S_S_S_S_S_S_S_S_S_S_S_S_S_S_S_S_S_S_S_S_S_S_S_S_S_S_S_S_S_S_S_S_S_S_S_S_S_S_S_S_S_S_S_S_S_S_S_S_S_S_S_S_S_S_S_S_S_S_S_S_S_S_S_S_S_S_S_S_S_S_S_S_S_S_S_S_S_S_S_S_S_S_S_S_S_S_S_S_S_S_S_S_S_S_S_S_S_S_S_S_S_S_S_S_S_S_S_S_S_S_S_S_S_S_S_S_S_S_S_S_S_S_S_S_S_S_S_S_S_S_S_S_S_S_S_S_S_S_S_S_S_S_S_S_S_S_S_S_S_S_S_S_S_S_S_S_S_S_S_S_S_S_S_S_S_S_S_S_S_S_S_S_S_S_S_S_S_S_S_S_S_S_S_S_S_S_S_S_S_S_S_S_S_S_S_S_S_S_S_S_S_S_S_S_S_S_S_S_S_S_S_S_S_S_S_S_S_S_S_S_S_S_S_S_S_S_S_S_S_S_S_S_S_S_S_S_S_S_S_S_S_S_S_S_S_S_S_S_S_S_S_S_S_S_S_S_S_S_S_S_S_S_S_S_S_S_S_S_S_S_S_S_S_S_S_S_S_S_S_S_S_S_S_S_S_S_S_S_S_S_S_S_S_S_S_S_S_S_S_S_S_S_S_S_S_S__param_254];
	ld.param.u64 	%rd256, [_Z4racePiS_S_S_S_S_S_S_S_S_S_S_S_S_S_S_S_S_S_S_S_S_S_S_S_S_S_S_S_S_S_S_S_S_S_S_S_S_S_S_S_S_S_S_S_S_S_S_S_S_S_S_S_S_S_S_S_S_S_S_S_S_S_S_S_S_S_S_S_S_S_S_S_S_S_S_S_S_S_S_S_S_S_S_S_S_S_S_S_S_S_S_S_S_S_S_S_S_S_S_S_S_S_S_S_S_S_S_S_S_S_S_S_S_S_S_S_S_S_S_S_S_S_S_S_S_S_S_S_S_S_S_S_S_S_S_S_S_S_S_S_S_S_S_S_S_S_S_S_S_S_S_S_S_S_S_S_S_S_S_S_S_S_S_S_S_S_S_S_S_S_S_S_S_S_S_S_S_S_S_S_S_S_S_S_S_S_S_S_S_S_S_S_S_S_S_S_S_S_S_S_S_S_S_S_S_S_S_S_S_S_S_S_S_S_S_S_S_S_S_S_S_S_S_S_S_S_S_S_S_S_S_S_S_S_S_S_S_S_S_S_S_S_S_S_S_S_S_S_S_S_S_S_S_S_S_S_S_S_S_S_S_S_S_S_S_S_S_S_S_S_S_S_S_S_S_S_S_S_S_S_S_S_S_S_S_S_S_S_S_S_S_S_S_S_S_S_S_S_S_S_S_S_S_S_S_S_S_S_S_S_S_S_S_S_S_S_S_S_S_S_S_S_S_S_S_S_S_S_S_S_S_S_S_S_S_S_S_S_S_S_S_S_S_S_S_S_S_S_S_S_S_S_S_S_S_S_S_S_S_S_S_S_S_S_S_S_S_S_S_S_S_S_S_S_S_S_S_S_S_S_S_S_S_S_S_S_S_S_S_S_S_S_S_S_S_S_S_S_S_S_S_S_S_S_S_S_S_S_S_S_S_S_S_S_S_S_S_S_S_S_S_S_S_S_S_S_S_S_S_S_S_S_S_S_S_S_S_S_S_S_S_S_S_S_S_S_S_S_S_S_S_S_S_S_S_S_S_S_S_S_S_S_S_S_S_S_S_S_S_S_S_S_S_S_S_S_S_S_S_S_S_S_S_S_S_S_S_S_S_S_S_S_S_S_S_S_S_S_S_S_S_S_S_S_S_S_S_S_S_S_S__param_255];
	ld.param.u64 	%rd257, [_Z4racePiS_S_S_S_S_S_S_S_S_S_S_S_S_S_S_S_S_S_S_S_S_S_S_S_S_S_S_S_S_S_S_S_S_S_S_S_S_S_S_S_S_S_S_S_S_S_S_S_S_S_S_S_S_S_S_S_S_S_S_S_S_S_S_S_S_S_S_S_S_S_S_S_S_S_S_S_S_S_S_S_S_S_S_S_S_S_S_S_S_S_S_S_S_S_S_S_S_S_S_S_S_S_S_S_S_S_S_S_S_S_S_S_S_S_S_S_S_S_S_S_S_S_S_S_S_S_S_S_S_S_S_S_S_S_S_S_S_S_S_S_S_S_S_S_S_S_S_S_S_S_S_S_S_S_S_S_S_S_S_S_S_S_S_S_S_S_S_S_S_S_S_S_S_S_S_S_S_S_S_S_S_S_S_S_S_S_S_S_S_S_S_S_S_S_S_S_S_S_S_S_S_S_S_S_S_S_S_S_S_S_S_S_S_S_S_S_S_S_S_S_S_S_S_S_S_S_S_S_S_S_S_S_S_S_S_S_S_S_S_S_S_S_S_S_S_S_S_S_S_S_S_S_S_S_S_S_S_S_S_S_S_S_S_S_S_S_S_S_S_S_S_S_S_S_S_S_S_S_S_S_S_S_S_S_S_S_S_S_S_S_S_S_S_S_S_S_S_S_S_S_S_S_S_S_S_S_S_S_S_S_S_S_S_S_S_S_S_S_S_S_S_S_S_S_S_S_S_S_S_S_S_S_S_S_S_S_S_S_S_S_S_S_S_S_S_S_S_S_S_S_S_S_S_S_S_S_S_S_S_S_S_S_S_S_S_S_S_S_S_S_S_S_S_S_S_S_S_S_S_S_S_S_S_S_S_S_S_S_S_S_S_S_S_S_S_S_S_S_S_S_S_S_S_S_S_S_S_S_S_S_S_S_S_S_S_S_S_S_S_S_S_S_S_S_S_S_S_S_S_S_S_S_S_S_S_S_S_S_S_S_S_S_S_S_S_S_S_S_S_S_S_S_S_S_S_S_S_S_S_S_S_S_S_S_S_S_S_S_S_S_S_S_S_S_S_S_S_S_S_S_S_S_S_S_S_S_S_S_S_S_S_S_S_S_S_S_S_S_S_S_S_S_S_S_S_S_S_S_S_S_S__param_256];
	ld.param.u64 	%rd258, [_Z4racePiS_S_S_S_S_S_S_S_S_S_S_S_S_S_S_S_S_S_S_S_S_S_S_S_S_S_S_S_S_S_S_S_S_S_S_S_S_S_S_S_S_S_S_S_S_S_S_S_S_S_S_S_S_S_S_S_S_S_S_S_S_S_S_S_S_S_S_S_S_S_S_S_S_S_S_S_S_S_S_S_S_S_S_S_S_S_S_S_S_S_S_S_S_S_S_S_S_S_S_S_S_S_S_S_S_S_S_S_S_S_S_S_S_S_S_S_S_S_S_S_S_S_S_S_S_S_S_S_S_S_S_S_S_S_S_S_S_S_S_S_S_S_S_S_S_S_S_S_S_S_S_S_S_S_S_S_S_S_S_S_S_S_S_S_S_S_S_S_S_S_S_S_S_S_S_S_S_S_S_S_S_S_S_S_S_S_S_S_S_S_S_S_S_S_S_S_S_S_S_S_S_S_S_S_S_S_S_S_S_S_S_S_S_S_S_S_S_S_S_S_S_S_S_S_S_S_S_S_S_S_S_S_S_S_S_S_S_S_S_S_S_S_S_S_S_S_S_S_S_S_S_S_S_S_S_S_S_S_S_S_S_S_S_S_S_S_S_S_S_S_S_S_S_S_S_S_S_S_S_S_S_S_S_S_S_S_S_S_S_S_S_S_S_S_S_S_S_S_S_S_S_S_S_S_S_S_S_S_S_S_S_S_S_S_S_S_S_S_S_S_S_S_S_S_S_S_S_S_S_S_S_S_S_S_S_S_S_S_S_S_S_S_S_S_S_S_S_S_S_S_S_S_S_S_S_S_S_S_S_S_S_S_S_S_S_S_S_S_S_S_S_S_S_S_S_S_S_S_S_S_S_S_S_S_S_S_S_S_S_S_S_S_S_S_S_S_S_S_S_S_S_S_S_S_S_S_S_S_S_S_S_S_S_S_S_S_S_S_S_S_S_S_S_S_S_S_S_S_S_S_S_S_S_S_S_S_S_S_S_S_S_S_S_S_S_S_S_S_S_S_S_S_S_S_S_S_S_S_S_S_S_S_S_S_S_S_S_S_S_S_S_S_S_S_S_S_S_S_S_S_S_S_S_S_S_S_S_S_S_S_S_S_S_S_S_S_S_S_S_S_S_S_S_S_S_S_S_S_S_S_S__param_257];
	ld.param.u64 	%rd259, [_Z4racePiS_S_S_S_S_S_S_S_S_S_S_S_S_S_S_S_S_S_S_S_S_S_S_S_S_S_S_S_S_S_S_S_S_S_S_S_S_S_S_S_S_S_S_S_S_S_S_S_S_S_S_S_S_S_S_S_S_S_S_S_S_S_S_S_S_S_S_S_S_S_S_S_S_S_S_S_S_S_S_S_S_S_S_S_S_S_S_S_S_S_S_S_S_S_S_S_S_S_S_S_S_S_S_S_S_S_S_S_S_S_S_S_S_S_S_S_S_S_S_S_S_S_S_S_S_S_S_S_S_S_S_S_S_S_S_S_S_S_S_S_S_S_S_S_S_S_S_S_S_S_S_S_S_S_S_S_S_S_S_S_S_S_S_S_S_S_S_S_S_S_S_S_S_S_S_S_S_S_S_S_S_S_S_S_S_S_S_S_S_S_S_S_S_S_S_S_S_S_S_S_S_S_S_S_S_S_S_S_S_S_S_S_S_S_S_S_S_S_S_S_S_S_S_S_S_S_S_S_S_S_S_S_S_S_S_S_S_S_S_S_S_S_S_S_S_S_S_S_S_S_S_S_S_S_S_S_S_S_S_S_S_S_S_S_S_S_S_S_S_S_S_S_S_S_S_S_S_S_S_S_S_S_S_S_S_S_S_S_S_S_S_S_S_S_S_S_S_S_S_S_S_S_S_S_S_S_S_S_S_S_S_S_S_S_S_S_S_S_S_S_S_S_S_S_S_S_S_S_S_S_S_S_S_S_S_S_S_S_S_S_S_S_S_S_S_S_S_S_S_S_S_S_S_S_S_S_S_S_S_S_S_S_S_S_S_S_S_S_S_S_S_S_S_S_S_S_S_S_S_S_S_S_S_S_S_S_S_S_S_S_S_S_S_S_S_S_S_S_S_S_S_S_S_S_S_S_S_S_S_S_S_S_S_S_S_S_S_S_S_S_S_S_S_S_S_S_S_S_S_S_S_S_S_S_S_S_S_S_S_S_S_S_S_S_S_S_S_S_S_S_S_S_S_S_S_S_S_S_S_S_S_S_S_S_S_S_S_S_S_S_S_S_S_S_S_S_S_S_S_S_S_S_S_S_S_S_S_S_S_S_S_S_S_S_S_S_S_S_S_S_S_S_S_S_S_S_S_S_S_S_S__param_258];
	ld.param.u64 	%rd260, [_Z4racePiS_S_S_S_S_S_S_S_S_S_S_S_S_S_S_S_S_S_S_S_S_S_S_S_S_S_S_S_S_S_S_S_S_S_S_S_S_S_S_S_S_S_S_S_S_S_S_S_S_S_S_S_S_S_S_S_S_S_S_S_S_S_S_S_S_S_S_S_S_S_S_S_S_S_S_S_S_S_S_S_S_S_S_S_S_S_S_S_S_S_S_S_S_S_S_S_S_S_S_S_S_S_S_S_S_S_S_S_S_S_S_S_S_S_S_S_S_S_S_S_S_S_S_S_S_S_S_S_S_S_S_S_S_S_S_S_S_S_S_S_S_S_S_S_S_S_S_S_S_S_S_S_S_S_S_S_S_S_S_S_S_S_S_S_S_S_S_S_S_S_S_S_S_S_S_S_S_S_S_S_S_S_S_S_S_S_S_S_S_S_S_S_S_S_S_S_S_S_S_S_S_S_S_S_S_S_S_S_S_S_S_S_S_S_S_S_S_S_S_S_S_S_S_S_S_S_S_S_S_S_S_S_S_S_S_S_S_S_S_S_S_S_S_S_S_S_S_S_S_S_S_S_S_S_S_S_S_S_S_S_S_S_S_S_S_S_S_S_S_S_S_S_S_S_S_S_S_S_S_S_S_S_S_S_S_S_S_S_S_S_S_S_S_S_S_S_S_S_S_S_S_S_S_S_S_S_S_S_S_S_S_S_S_S_S_S_S_S_S_S_S_S_S_S_S_S_S_S_S_S_S_S_S_S_S_S_S_S_S_S_S_S_S_S_S_S_S_S_S_S_S_S_S_S_S_S_S_S_S_S_S_S_S_S_S_S_S_S_S_S_S_S_S_S_S_S_S_S_S_S_S_S_S_S_S_S_S_S_S_S_S_S_S_S_S_S_S_S_S_S_S_S_S_S_S_S_S_S_S_S_S_S_S_S_S_S_S_S_S_S_S_S_S_S_S_S_S_S_S_S_S_S_S_S_S_S_S_S_S_S_S_S_S_S_S_S_S_S_S_S_S_S_S_S_S_S_S_S_S_S_S_S_S_S_S_S_S_S_S_S_S_S_S_S_S_S_S_S_S_S_S_S_S_S_S_S_S_S_S_S_S_S_S_S_S_S_S_S_S_S_S_S_S_S_S_S_S_S_S_S_S__param_259];
	ld.param.u64 	%rd261, [_Z4racePiS_S_S_S_S_S_S_S_S_S_S_S_S_S_S_S_S_S_S_S_S_S_S_S_S_S_S_S_S_S_S_S_S_S_S_S_S_S_S_S_S_S_S_S_S_S_S_S_S_S_S_S_S_S_S_S_S_S_S_S_S_S_S_S_S_S_S_S_S_S_S_S_S_S_S_S_S_S_S_S_S_S_S_S_S_S_S_S_S_S_S_S_S_S_S_S_S_S_S_S_S_S_S_S_S_S_S_S_S_S_S_S_S_S_S_S_S_S_S_S_S_S_S_S_S_S_S_S_S_S_S_S_S_S_S_S_S_S_S_S_S_S_S_S_S_S_S_S_S_S_S_S_S_S_S_S_S_S_S_S_S_S_S_S_S_S_S_S_S_S_S_S_S_S_S_S_S_S_S_S_S_S_S_S_S_S_S_S_S_S_S_S_S_S_S_S_S_S_S_S_S_S_S_S_S_S_S_S_S_S_S_S_S_S_S_S_S_S_S_S_S_S_S_S_S_S_S_S_S_S_S_S_S_S_S_S_S_S_S_S_S_S_S_S_S_S_S_S_S_S_S_S_S_S_S_S_S_S_S_S_S_S_S_S_S_S_S_S_S_S_S_S_S_S_S_S_S_S_S_S_S_S_S_S_S_S_S_S_S_S_S_S_S_S_S_S_S_S_S_S_S_S_S_S_S_S_S_S_S_S_S_S_S_S_S_S_S_S_S_S_S_S_S_S_S_S_S_S_S_S_S_S_S_S_S_S_S_S_S_S_S_S_S_S_S_S_S_S_S_S_S_S_S_S_S_S_S_S_S_S_S_S_S_S_S_S_S_S_S_S_S_S_S_S_S_S_S_S_S_S_S_S_S_S_S_S_S_S_S_S_S_S_S_S_S_S_S_S_S_S_S_S_S_S_S_S_S_S_S_S_S_S_S_S_S_S_S_S_S_S_S_S_S_S_S_S_S_S_S_S_S_S_S_S_S_S_S_S_S_S_S_S_S_S_S_S_S_S_S_S_S_S_S_S_S_S_S_S_S_S_S_S_S_S_S_S_S_S_S_S_S_S_S_S_S_S_S_S_S_S_S_S_S_S_S_S_S_S_S_S_S_S_S_S_S_S_S_S_S_S_S_S_S_S_S_S_S_S_S_S_S__param_260];
	ld.param.u64 	%rd262, [_Z4racePiS_S_S_S_S_S_S_S_S_S_S_S_S_S_S_S_S_S_S_S_S_S_S_S_S_S_S_S_S_S_S_S_S_S_S_S_S_S_S_S_S_S_S_S_S_S_S_S_S_S_S_S_S_S_S_S_S_S_S_S_S_S_S_S_S_S_S_S_S_S_S_S_S_S_S_S_S_S_S_S_S_S_S_S_S_S_S_S_S_S_S_S_S_S_S_S_S_S_S_S_S_S_S_S_S_S_S_S_S_S_S_S_S_S_S_S_S_S_S_S_S_S_S_S_S_S_S_S_S_S_S_S_S_S_S_S_S_S_S_S_S_S_S_S_S_S_S_S_S_S_S_S_S_S_S_S_S_S_S_S_S_S_S_S_S_S_S_S_S_S_S_S_S_S_S_S_S_S_S_S_S_S_S_S_S_S_S_S_S_S_S_S_S_S_S_S_S_S_S_S_S_S_S_S_S_S_S_S_S_S_S_S_S_S_S_S_S_S_S_S_S_S_S_S_S_S_S_S_S_S_S_S_S_S_S_S_S_S_S_S_S_S_S_S_S_S_S_S_S_S_S_S_S_S_S_S_S_S_S_S_S_S_S_S_S_S_S_S_S_S_S_S_S_S_S_S_S_S_S_S_S_S_S_S_S_S_S_S_S_S_S_S_S_S_S_S_S_S_S_S_S_S_S_S_S_S_S_S_S_S_S_S_S_S_S_S_S_S_S_S_S_S_S_S_S_S_S_S_S_S_S_S_S_S_S_S_S_S_S_S_S_S_S_S_S_S_S_S_S_S_S_S_S_S_S_S_S_S_S_S_S_S_S_S_S_S_S_S_S_S_S_S_S_S_S_S_S_S_S_S_S_S_S_S_S_S_S_S_S_S_S_S_S_S_S_S_S_S_S_S_S_S_S_S_S_S_S_S_S_S_S_S_S_S_S_S_S_S_S_S_S_S_S_S_S_S_S_S_S_S_S_S_S_S_S_S_S_S_S_S_S_S_S_S_S_S_S_S_S_S_S_S_S_S_S_S_S_S_S_S_S_S_S_S_S_S_S_S_S_S_S_S_S_S_S_S_S_S_S_S_S_S_S_S_S_S_S_S_S_S_S_S_S_S_S_S_S_S_S_S_S_S_S_S_S_S_S_S_S_S_S__param_261];
	ld.param.u64 	%rd263, [_Z4racePiS_S_S_S_S_S_S_S_S_S_S_S_S_S_S_S_S_S_S_S_S_S_S_S_S_S_S_S_S_S_S_S_S_S_S_S_S_S_S_S_S_S_S_S_S_S_S_S_S_S_S_S_S_S_S_S_S_S_S_S_S_S_S_S_S_S_S_S_S_S_S_S_S_S_S_S_S_S_S_S_S_S_S_S_S_S_S_S_S_S_S_S_S_S_S_S_S_S_S_S_S_S_S_S_S_S_S_S_S_S_S_S_S_S_S_S_S_S_S_S_S_S_S_S_S_S_S_S_S_S_S_S_S_S_S_S_S_S_S_S_S_S_S_S_S_S_S_S_S_S_S_S_S_S_S_S_S_S_S_S_S_S_S_S_S_S_S_S_S_S_S_S_S_S_S_S_S_S_S_S_S_S_S_S_S_S_S_S_S_S_S_S_S_S_S_S_S_S_S_S_S_S_S_S_S_S_S_S_S_S_S_S_S_S_S_S_S_S_S_S_S_S_S_S_S_S_S_S_S_S_S_S_S_S_S_S_S_S_S_S_S_S_S_S_S_S_S_S_S_S_S_S_S_S_S_S_S_S_S_S_S_S_S_S_S_S_S_S_S_S_S_S_S_S_S_S_S_S_S_S_S_S_S_S_S_S_S_S_S_S_S_S_S_S_S_S_S_S_S_S_S_S_S_S_S_S_S_S_S_S_S_S_S_S_S_S_S_S_S_S_S_S_S_S_S_S_S_S_S_S_S_S_S_S_S_S_S_S_S_S_S_S_S_S_S_S_S_S_S_S_S_S_S_S_S_S_S_S_S_S_S_S_S_S_S_S_S_S_S_S_S_S_S_S_S_S_S_S_S_S_S_S_S_S_S_S_S_S_S_S_S_S_S_S_S_S_S_S_S_S_S_S_S_S_S_S_S_S_S_S_S_S_S_S_S_S_S_S_S_S_S_S_S_S_S_S_S_S_S_S_S_S_S_S_S_S_S_S_S_S_S_S_S_S_S_S_S_S_S_S_S_S_S_S_S_S_S_S_S_S_S_S_S_S_S_S_S_S_S_S_S_S_S_S_S_S_S_S_S_S_S_S_S_S_S_S_S_S_S_S_S_S_S_S_S_S_S_S_S_S_S_S_S_S_S_S_S_S_S_S_S__param_262];
	ld.param.u64 	%rd264, [_Z4racePiS_S_S_S_S_S_S_S_S_S_S_S_S_S_S_S_S_S_S_S_S_S_S_S_S_S_S_S_S_S_S_S_S_S_S_S_S_S_S_S_S_S_S_S_S_S_S_S_S_S_S_S_S_S_S_S_S_S_S_S_S_S_S_S_S_S_S_S_S_S_S_S_S_S_S_S_S_S_S_S_S_S_S_S_S_S_S_S_S_S_S_S_S_S_S_S_S_S_S_S_S_S_S_S_S_S_S_S_S_S_S_S_S_S_S_S_S_S_S_S_S_S_S_S_S_S_S_S_S_S_S_S_S_S_S_S_S_S_S_S_S_S_S_S_S_S_S_S_S_S_S_S_S_S_S_S_S_S_S_S_S_S_S_S_S_S_S_S_S_S_S_S_S_S_S_S_S_S_S_S_S_S_S_S_S_S_S_S_S_S_S_S_S_S_S_S_S_S_S_S_S_S_S_S_S_S_S_S_S_S_S_S_S_S_S_S_S_S_S_S_S_S_S_S_S_S_S_S_S_S_S_S_S_S_S_S_S_S_S_S_S_S_S_S_S_S_S_S_S_S_S_S_S_S_S_S_S_S_S_S_S_S_S_S_S_S_S_S_S_S_S_S_S_S_S_S_S_S_S_S_S_S_S_S_S_S_S_S_S_S_S_S_S_S_S_S_S_S_S_S_S_S_S_S_S_S_S_S_S_S_S_S_S_S_S_S_S_S_S_S_S_S_S_S_S_S_S_S_S_S_S_S_S_S_S_S_S_S_S_S_S_S_S_S_S_S_S_S_S_S_S_S_S_S_S_S_S_S_S_S_S_S_S_S_S_S_S_S_S_S_S_S_S_S_S_S_S_S_S_S_S_S_S_S_S_S_S_S_S_S_S_S_S_S_S_S_S_S_S_S_S_S_S_S_S_S_S_S_S_S_S_S_S_S_S_S_S_S_S_S_S_S_S_S_S_S_S_S_S_S_S_S_S_S_S_S_S_S_S_S_S_S_S_S_S_S_S_S_S_S_S_S_S_S_S_S_S_S_S_S_S_S_S_S_S_S_S_S_S_S_S_S_S_S_S_S_S_S_S_S_S_S_S_S_S_S_S_S_S_S_S_S_S_S_S_S_S_S_S_S_S_S_S_S_S_S_S_S_S_S_S__param_263];
	ld.param.u64 	%rd265, [_Z4racePiS_S_S_S_S_S_S_S_S_S_S_S_S_S_S_S_S_S_S_S_S_S_S_S_S_S_S_S_S_S_S_S_S_S_S_S_S_S_S_S_S_S_S_S_S_S_S_S_S_S_S_S_S_S_S_S_S_S_S_S_S_S_S_S_S_S_S_S_S_S_S_S_S_S_S_S_S_S_S_S_S_S_S_S_S_S_S_S_S_S_S_S_S_S_S_S_S_S_S_S_S_S_S_S_S_S_S_S_S_S_S_S_S_S_S_S_S_S_S_S_S_S_S_S_S_S_S_S_S_S_S_S_S_S_S_S_S_S_S_S_S_S_S_S_S_S_S_S_S_S_S_S_S_S_S_S_S_S_S_S_S_S_S_S_S_S_S_S_S_S_S_S_S_S_S_S_S_S_S_S_S_S_S_S_S_S_S_S_S_S_S_S_S_S_S_S_S_S_S_S_S_S_S_S_S_S_S_S_S_S_S_S_S_S_S_S_S_S_S_S_S_S_S_S_S_S_S_S_S_S_S_S_S_S_S_S_S_S_S_S_S_S_S_S_S_S_S_S_S_S_S_S_S_S_S_S_S_S_S_S_S_S_S_S_S_S_S_S_S_S_S_S_S_S_S_S_S_S_S_S_S_S_S_S_S_S_S_S_S_S_S_S_S_S_S_S_S_S_S_S_S_S_S_S_S_S_S_S_S_S_S_S_S_S_S_S_S_S_S_S_S_S_S_S_S_S_S_S_S_S_S_S_S_S_S_S_S_S_S_S_S_S_S_S_S_S_S_S_S_S_S_S_S_S_S_S_S_S_S_S_S_S_S_S_S_S_S_S_S_S_S_S_S_S_S_S_S_S_S_S_S_S_S_S_S_S_S_S_S_S_S_S_S_S_S_S_S_S_S_S_S_S_S_S_S_S_S_S_S_S_S_S_S_S_S_S_S_S_S_S_S_S_S_S_S_S_S_S_S_S_S_S_S_S_S_S_S_S_S_S_S_S_S_S_S_S_S_S_S_S_S_S_S_S_S_S_S_S_S_S_S_S_S_S_S_S_S_S_S_S_S_S_S_S_S_S_S_S_S_S_S_S_S_S_S_S_S_S_S_S_S_S_S_S_S_S_S_S_S_S_S_S_S_S_S_S_S_S_S_S_S__param_264];
	ld.param.u64 	%rd266, [_Z4racePiS_S_S_S_S_S_S_S_S_S_S_S_S_S_S_S_S_S_S_S_S_S_S_S_S_S_S_S_S_S_S_S_S_S_S_S_S_S_S_S_S_S_S_S_S_S_S_S_S_S_S_S_S_S_S_S_S_S_S_S_S_S_S_S_S_S_S_S_S_S_S_S_S_S_S_S_S_S_S_S_S_S_S_S_S_S_S_S_S_S_S_S_S_S_S_S_S_S_S_S_S_S_S_S_S_S_S_S_S_S_S_S_S_S_S_S_S_S_S_S_S_S_S_S_S_S_S_S_S_S_S_S_S_S_S_S_S_S_S_S_S_S_S_S_S_S_S_S_S_S_S_S_S_S_S_S_S_S_S_S_S_S_S_S_S_S_S_S_S_S_S_S_S_S_S_S_S_S_S_S_S_S_S_S_S_S_S_S_S_S_S_S_S_S_S_S_S_S_S_S_S_S_S_S_S_S_S_S_S_S_S_S_S_S_S_S_S_S_S_S_S_S_S_S_S_S_S_S_S_S_S_S_S_S_S_S_S_S_S_S_S_S_S_S_S_S_S_S_S_S_S_S_S_S_S_S_S_S_S_S_S_S_S_S_S_S_S_S_S_S_S_S_S_S_S_S_S_S_S_S_S_S_S_S_S_S_S_S_S_S_S_S_S_S_S_S_S_S_S_S_S_S_S_S_S_S_S_S_S_S_S_S_S_S_S_S_S_S_S_S_S_S_S_S_S_S_S_S_S_S_S_S_S_S_S_S_S_S_S_S_S_S_S_S_S_S_S_S_S_S_S_S_S_S_S_S_S_S_S_S_S_S_S_S_S_S_S_S_S_S_S_S_S_S_S_S_S_S_S_S_S_S_S_S_S_S_S_S_S_S_S_S_S_S_S_S_S_S_S_S_S_S_S_S_S_S_S_S_S_S_S_S_S_S_S_S_S_S_S_S_S_S_S_S_S_S_S_S_S_S_S_S_S_S_S_S_S_S_S_S_S_S_S_S_S_S_S_S_S_S_S_S_S_S_S_S_S_S_S_S_S_S_S_S_S_S_S_S_S_S_S_S_S_S_S_S_S_S_S_S_S_S_S_S_S_S_S_S_S_S_S_S_S_S_S_S_S_S_S_S_S_S_S_S_S_S_S_S_S_S_S__param_265];
	ld.param.u64 	%rd267, [_Z4racePiS_S_S_S_S_S_S_S_S_S_S_S_S_S_S_S_S_S_S_S_S_S_S_S_S_S_S_S_S_S_S_S_S_S_S_S_S_S_S_S_S_S_S_S_S_S_S_S_S_S_S_S_S_S_S_S_S_S_S_S_S_S_S_S_S_S_S_S_S_S_S_S_S_S_S_S_S_S_S_S_S_S_S_S_S_S_S_S_S_S_S_S_S_S_S_S_S_S_S_S_S_S_S_S_S_S_S_S_S_S_S_S_S_S_S_S_S_S_S_S_S_S_S_S_S_S_S_S_S_S_S_S_S_S_S_S_S_S_S_S_S_S_S_S_S_S_S_S_S_S_S_S_S_S_S_S_S_S_S_S_S_S_S_S_S_S_S_S_S_S_S_S_S_S_S_S_S_S_S_S_S_S_S_S_S_S_S_S_S_S_S_S_S_S_S_S_S_S_S_S_S_S_S_S_S_S_S_S_S_S_S_S_S_S_S_S_S_S_S_S_S_S_S_S_S_S_S_S_S_S_S_S_S_S_S_S_S_S_S_S_S_S_S_S_S_S_S_S_S_S_S_S_S_S_S_S_S_S_S_S_S_S_S_S_S_S_S_S_S_S_S_S_S_S_S_S_S_S_S_S_S_S_S_S_S_S_S_S_S_S_S_S_S_S_S_S_S_S_S_S_S_S_S_S_S_S_S_S_S_S_S_S_S_S_S_S_S_S_S_S_S_S_S_S_S_S_S_S_S_S_S_S_S_S_S_S_S_S_S_S_S_S_S_S_S_S_S_S_S_S_S_S_S_S_S_S_S_S_S_S_S_S_S_S_S_S_S_S_S_S_S_S_S_S_S_S_S_S_S_S_S_S_S_S_S_S_S_S_S_S_S_S_S_S_S_S_S_S_S_S_S_S_S_S_S_S_S_S_S_S_S_S_S_S_S_S_S_S_S_S_S_S_S_S_S_S_S_S_S_S_S_S_S_S_S_S_S_S_S_S_S_S_S_S_S_S_S_S_S_S_S_S_S_S_S_S_S_S_S_S_S_S_S_S_S_S_S_S_S_S_S_S_S_S_S_S_S_S_S_S_S_S_S_S_S_S_S_S_S_S_S_S_S_S_S_S_S_S_S_S_S_S_S_S_S_S_S_S_S_S_S__param_266];
	ld.param.u64 	%rd268, [_Z4racePiS_S_S_S_S_S_S_S_S_S_S_S_S_S_S_S_S_S_S_S_S_S_S_S_S_S_S_S_S_S_S_S_S_S_S_S_S_S_S_S_S_S_S_S_S_S_S_S_S_S_S_S_S_S_S_S_S_S_S_S_S_S_S_S_S_S_S_S_S_S_S_S_S_S_S_S_S_S_S_S_S_S_S_S_S_S_S_S_S_S_S_S_S_S_S_S_S_S_S_S_S_S_S_S_S_S_S_S_S_S_S_S_S_S_S_S_S_S_S_S_S_S_S_S_S_S_S_S_S_S_S_S_S_S_S_S_S_S_S_S_S_S_S_S_S_S_S_S_S_S_S_S_S_S_S_S_S_S_S_S_S_S_S_S_S_S_S_S_S_S_S_S_S_S_S_S_S_S_S_S_S_S_S_S_S_S_S_S_S_S_S_S_S_S_S_S_S_S_S_S_S_S_S_S_S_S_S_S_S_S_S_S_S_S_S_S_S_S_S_S_S_S_S_S_S_S_S_S_S_S_S_S_S_S_S_S_S_S_S_S_S_S_S_S_S_S_S_S_S_S_S_S_S_S_S_S_S_S_S_S_S_S_S_S_S_S_S_S_S_S_S_S_S_S_S_S_S_S_S_S_S_S_S_S_S_S_S_S_S_S_S_S_S_S_S_S_S_S_S_S_S_S_S_S_S_S_S_S_S_S_S_S_S_S_S_S_S_S_S_S_S_S_S_S_S_S_S_S_S_S_S_S_S_S_S_S_S_S_S_S_S_S_S_S_S_S_S_S_S_S_S_S_S_S_S_S_S_S_S_S_S_S_S_S_S_S_S_S_S_S_S_S_S_S_S_S_S_S_S_S_S_S_S_S_S_S_S_S_S_S_S_S_S_S_S_S_S_S_S_S_S_S_S_S_S_S_S_S_S_S_S_S_S_S_S_S_S_S_S_S_S_S_S_S_S_S_S_S_S_S_S_S_S_S_S_S_S_S_S_S_S_S_S_S_S_S_S_S_S_S_S_S_S_S_S_S_S_S_S_S_S_S_S_S_S_S_S_S_S_S_S_S_S_S_S_S_S_S_S_S_S_S_S_S_S_S_S_S_S_S_S_S_S_S_S_S_S_S_S_S_S_S_S_S_S_S_S_S_S_S_S__param_267];
	ld.param.u64 	%rd269, [_Z4racePiS_S_S_S_S_S_S_S_S_S_S_S_S_S_S_S_S_S_S_S_S_S_S_S_S_S_S_S_S_S_S_S_S_S_S_S_S_S_S_S_S_S_S_S_S_S_S_S_S_S_S_S_S_S_S_S_S_S_S_S_S_S_S_S_S_S_S_S_S_S_S_S_S_S_S_S_S_S_S_S_S_S_S_S_S_S_S_S_S_S_S_S_S_S_S_S_S_S_S_S_S_S_S_S_S_S_S_S_S_S_S_S_S_S_S_S_S_S_S_S_S_S_S_S_S_S_S_S_S_S_S_S_S_S_S_S_S_S_S_S_S_S_S_S_S_S_S_S_S_S_S_S_S_S_S_S_S_S_S_S_S_S_S_S_S_S_S_S_S_S_S_S_S_S_S_S_S_S_S_S_S_S_S_S_S_S_S_S_S_S_S_S_S_S_S_S_S_S_S_S_S_S_S_S_S_S_S_S_S_S_S_S_S_S_S_S_S_S_S_S_S_S_S_S_S_S_S_S_S_S_S_S_S_S_S_S_S_S_S_S_S_S_S_S_S_S_S_S_S_S_S_S_S_S_S_S_S_S_S_S_S_S_S_S_S_S_S_S_S_S_S_S_S_S_S_S_S_S_S_S_S_S_S_S_S_S_S_S_S_S_S_S_S_S_S_S_S_S_S_S_S_S_S_S_S_S_S_S_S_S_S_S_S_S_S_S_S_S_S_S_S_S_S_S_S_S_S_S_S_S_S_S_S_S_S_S_S_S_S_S_S_S_S_S_S_S_S_S_S_S_S_S_S_S_S_S_S_S_S_S_S_S_S_S_S_S_S_S_S_S_S_S_S_S_S_S_S_S_S_S_S_S_S_S_S_S_S_S_S_S_S_S_S_S_S_S_S_S_S_S_S_S_S_S_S_S_S_S_S_S_S_S_S_S_S_S_S_S_S_S_S_S_S_S_S_S_S_S_S_S_S_S_S_S_S_S_S_S_S_S_S_S_S_S_S_S_S_S_S_S_S_S_S_S_S_S_S_S_S_S_S_S_S_S_S_S_S_S_S_S_S_S_S_S_S_S_S_S_S_S_S_S_S_S_S_S_S_S_S_S_S_S_S_S_S_S_S_S_S_S_S_S_S_S_S_S_S_S_S_S_S__param_268];
	ld.param.u64 	%rd270, [_Z4racePiS_S_S_S_S_S_S_S_S_S_S_S_S_S_S_S_S_S_S_S_S_S_S_S_S_S_S_S_S_S_S_S_S_S_S_S_S_S_S_S_S_S_S_S_S_S_S_S_S_S_S_S_S_S_S_S_S_S_S_S_S_S_S_S_S_S_S_S_S_S_S_S_S_S_S_S_S_S_S_S_S_S_S_S_S_S_S_S_S_S_S_S_S_S_S_S_S_S_S_S_S_S_S_S_S_S_S_S_S_S_S_S_S_S_S_S_S_S_S_S_S_S_S_S_S_S_S_S_S_S_S_S_S_S_S_S_S_S_S_S_S_S_S_S_S_S_S_S_S_S_S_S_S_S_S_S_S_S_S_S_S_S_S_S_S_S_S_S_S_S_S_S_S_S_S_S_S_S_S_S_S_S_S_S_S_S_S_S_S_S_S_S_S_S_S_S_S_S_S_S_S_S_S_S_S_S_S_S_S_S_S_S_S_S_S_S_S_S_S_S_S_S_S_S_S_S_S_S_S_S_S_S_S_S_S_S_S_S_S_S_S_S_S_S_S_S_S_S_S_S_S_S_S_S_S_S_S_S_S_S_S_S_S_S_S_S_S_S_S_S_S_S_S_S_S_S_S_S_S_S_S_S_S_S_S_S_S_S_S_S_S_S_S_S_S_S_S_S_S_S_S_S_S_S_S_S_S_S_S_S_S_S_S_S_S_S_S_S_S_S_S_S_S_S_S_S_S_S_S_S_S_S_S_S_S_S_S_S_S_S_S_S_S_S_S_S_S_S_S_S_S_S_S_S_S_S_S_S_S_S_S_S_S_S_S_S_S_S_S_S_S_S_S_S_S_S_S_S_S_S_S_S_S_S_S_S_S_S_S_S_S_S_S_S_S_S_S_S_S_S_S_S_S_S_S_S_S_S_S_S_S_S_S_S_S_S_S_S_S_S_S_S_S_S_S_S_S_S_S_S_S_S_S_S_S_S_S_S_S_S_S_S_S_S_S_S_S_S_S_S_S_S_S_S_S_S_S_S_S_S_S_S_S_S_S_S_S_S_S_S_S_S_S_S_S_S_S_S_S_S_S_S_S_S_S_S_S_S_S_S_S_S_S_S_S_S_S_S_S_S_S_S_S_S_S_S_S_S_S_S_S__param_269];
	ld.param.u64 	%rd271, [_Z4racePiS_S_S_S_S_S_S_S_S_S_S_S_S_S_S_S_S_S_S_S_S_S_S_S_S_S_S_S_S_S_S_S_S_S_S_S_S_S_S_S_S_S_S_S_S_S_S_S_S_S_S_S_S_S_S_S_S_S_S_S_S_S_S_S_S_S_S_S_S_S_S_S_S_S_S_S_S_S_S_S_S_S_S_S_S_S_S_S_S_S_S_S_S_S_S_S_S_S_S_S_S_S_S_S_S_S_S_S_S_S_S_S_S_S_S_S_S_S_S_S_S_S_S_S_S_S_S_S_S_S_S_S_S_S_S_S_S_S_S_S_S_S_S_S_S_S_S_S_S_S_S_S_S_S_S_S_S_S_S_S_S_S_S_S_S_S_S_S_S_S_S_S_S_S_S_S_S_S_S_S_S_S_S_S_S_S_S_S_S_S_S_S_S_S_S_S_S_S_S_S_S_S_S_S_S_S_S_S_S_S_S_S_S_S_S_S_S_S_S_S_S_S_S_S_S_S_S_S_S_S_S_S_S_S_S_S_S_S_S_S_S_S_S_S_S_S_S_S_S_S_S_S_S_S_S_S_S_S_S_S_S_S_S_S_S_S_S_S_S_S_S_S_S_S_S_S_S_S_S_S_S_S_S_S_S_S_S_S_S_S_S_S_S_S_S_S_S_S_S_S_S_S_S_S_S_S_S_S_S_S_S_S_S_S_S_S_S_S_S_S_S_S_S_S_S_S_S_S_S_S_S_S_S_S_S_S_S_S_S_S_S_S_S_S_S_S_S_S_S_S_S_S_S_S_S_S_S_S_S_S_S_S_S_S_S_S_S_S_S_S_S_S_S_S_S_S_S_S_S_S_S_S_S_S_S_S_S_S_S_S_S_S_S_S_S_S_S_S_S_S_S_S_S_S_S_S_S_S_S_S_S_S_S_S_S_S_S_S_S_S_S_S_S_S_S_S_S_S_S_S_S_S_S_S_S_S_S_S_S_S_S_S_S_S_S_S_S_S_S_S_S_S_S_S_S_S_S_S_S_S_S_S_S_S_S_S_S_S_S_S_S_S_S_S_S_S_S_S_S_S_S_S_S_S_S_S_S_S_S_S_S_S_S_S_S_S_S_S_S_S_S_S_S_S_S_S_S_S_S_S_S__param_270];
	ld.param.u64 	%rd272, [_Z4racePiS_S_S_S_S_S_S_S_S_S_S_S_S_S_S_S_S_S_S_S_S_S_S_S_S_S_S_S_S_S_S_S_S_S_S_S_S_S_S_S_S_S_S_S_S_S_S_S_S_S_S_S_S_S_S_S_S_S_S_S_S_S_S_S_S_S_S_S_S_S_S_S_S_S_S_S_S_S_S_S_S_S_S_S_S_S_S_S_S_S_S_S_S_S_S_S_S_S_S_S_S_S_S_S_S_S_S_S_S_S_S_S_S_S_S_S_S_S_S_S_S_S_S_S_S_S_S_S_S_S_S_S_S_S_S_S_S_S_S_S_S_S_S_S_S_S_S_S_S_S_S_S_S_S_S_S_S_S_S_S_S_S_S_S_S_S_S_S_S_S_S_S_S_S_S_S_S_S_S_S_S_S_S_S_S_S_S_S_S_S_S_S_S_S_S_S_S_S_S_S_S_S_S_S_S_S_S_S_S_S_S_S_S_S_S_S_S_S_S_S_S_S_S_S_S_S_S_S_S_S_S_S_S_S_S_S_S_S_S_S_S_S_S_S_S_S_S_S_S_S_S_S_S_S_S_S_S_S_S_S_S_S_S_S_S_S_S_S_S_S_S_S_S_S_S_S_S_S_S_S_S_S_S_S_S_S_S_S_S_S_S_S_S_S_S_S_S_S_S_S_S_S_S_S_S_S_S_S_S_S_S_S_S_S_S_S_S_S_S_S_S_S_S_S_S_S_S_S_S_S_S_S_S_S_S_S_S_S_S_S_S_S_S_S_S_S_S_S_S_S_S_S_S_S_S_S_S_S_S_S_S_S_S_S_S_S_S_S_S_S_S_S_S_S_S_S_S_S_S_S_S_S_S_S_S_S_S_S_S_S_S_S_S_S_S_S_S_S_S_S_S_S_S_S_S_S_S_S_S_S_S_S_S_S_S_S_S_S_S_S_S_S_S_S_S_S_S_S_S_S_S_S_S_S_S_S_S_S_S_S_S_S_S_S_S_S_S_S_S_S_S_S_S_S_S_S_S_S_S_S_S_S_S_S_S_S_S_S_S_S_S_S_S_S_S_S_S_S_S_S_S_S_S_S_S_S_S_S_S_S_S_S_S_S_S_S_S_S_S_S_S_S_S_S_S_S_S_S_S_S_S__param_271];
	ld.param.u64 	%rd273, [_Z4racePiS_S_S_S_S_S_S_S_S_S_S_S_S_S_S_S_S_S_S_S_S_S_S_S_S_S_S_S_S_S_S_S_S_S_S_S_S_S_S_S_S_S_S_S_S_S_S_S_S_S_S_S_S_S_S_S_S_S_S_S_S_S_S_S_S_S_S_S_S_S_S_S_S_S_S_S_S_S_S_S_S_S_S_S_S_S_S_S_S_S_S_S_S_S_S_S_S_S_S_S_S_S_S_S_S_S_S_S_S_S_S_S_S_S_S_S_S_S_S_S_S_S_S_S_S_S_S_S_S_S_S_S_S_S_S_S_S_S_S_S_S_S_S_S_S_S_S_S_S_S_S_S_S_S_S_S_S_S_S_S_S_S_S_S_S_S_S_S_S_S_S_S_S_S_S_S_S_S_S_S_S_S_S_S_S_S_S_S_S_S_S_S_S_S_S_S_S_S_S_S_S_S_S_S_S_S_S_S_S_S_S_S_S_S_S_S_S_S_S_S_S_S_S_S_S_S_S_S_S_S_S_S_S_S_S_S_S_S_S_S_S_S_S_S_S_S_S_S_S_S_S_S_S_S_S_S_S_S_S_S_S_S_S_S_S_S_S_S_S_S_S_S_S_S_S_S_S_S_S_S_S_S_S_S_S_S_S_S_S_S_S_S_S_S_S_S_S_S_S_S_S_S_S_S_S_S_S_S_S_S_S_S_S_S_S_S_S_S_S_S_S_S_S_S_S_S_S_S_S_S_S_S_S_S_S_S_S_S_S_S_S_S_S_S_S_S_S_S_S_S_S_S_S_S_S_S_S_S_S_S_S_S_S_S_S_S_S_S_S_S_S_S_S_S_S_S_S_S_S_S_S_S_S_S_S_S_S_S_S_S_S_S_S_S_S_S_S_S_S_S_S_S_S_S_S_S_S_S_S_S_S_S_S_S_S_S_S_S_S_S_S_S_S_S_S_S_S_S_S_S_S_S_S_S_S_S_S_S_S_S_S_S_S_S_S_S_S_S_S_S_S_S_S_S_S_S_S_S_S_S_S_S_S_S_S_S_S_S_S_S_S_S_S_S_S_S_S_S_S_S_S_S_S_S_S_S_S_S_S_S_S_S_S_S_S_S_S_S_S_S_S_S_S_S_S_S_S_S_S_S_S__param_272];
	ld.param.u64 	%rd274, [_Z4racePiS_S_S_S_S_S_S_S_S_S_S_S_S_S_S_S_S_S_S_S_S_S_S_S_S_S_S_S_S_S_S_S_S_S_S_S_S_S_S_S_S_S_S_S_S_S_S_S_S_S_S_S_S_S_S_S_S_S_S_S_S_S_S_S_S_S_S_S_S_S_S_S_S_S_S_S_S_S_S_S_S_S_S_S_S_S_S_S_S_S_S_S_S_S_S_S_S_S_S_S_S_S_S_S_S_S_S_S_S_S_S_S_S_S_S_S_S_S_S_S_S_S_S_S_S_S_S_S_S_S_S_S_S_S_S_S_S_S_S_S_S_S_S_S_S_S_S_S_S_S_S_S_S_S_S_S_S_S_S_S_S_S_S_S_S_S_S_S_S_S_S_S_S_S_S_S_S_S_S_S_S_S_S_S_S_S_S_S_S_S_S_S_S_S_S_S_S_S_S_S_S_S_S_S_S_S_S_S_S_S_S_S_S_S_S_S_S_S_S_S_S_S_S_S_S_S_S_S_S_S_S_S_S_S_S_S_S_S_S_S_S_S_S_S_S_S_S_S_S_S_S_S_S_S_S_S_S_S_S_S_S_S_S_S_S_S_S_S_S_S_S_S_S_S_S_S_S_S_S_S_S_S_S_S_S_S_S_S_S_S_S_S_S_S_S_S_S_S_S_S_S_S_S_S_S_S_S_S_S_S_S_S_S_S_S_S_S_S_S_S_S_S_S_S_S_S_S_S_S_S_S_S_S_S_S_S_S_S_S_S_S_S_S_S_S_S_S_S_S_S_S_S_S_S_S_S_S_S_S_S_S_S_S_S_S_S_S_S_S_S_S_S_S_S_S_S_S_S_S_S_S_S_S_S_S_S_S_S_S_S_S_S_S_S_S_S_S_S_S_S_S_S_S_S_S_S_S_S_S_S_S_S_S_S_S_S_S_S_S_S_S_S_S_S_S_S_S_S_S_S_S_S_S_S_S_S_S_S_S_S_S_S_S_S_S_S_S_S_S_S_S_S_S_S_S_S_S_S_S_S_S_S_S_S_S_S_S_S_S_S_S_S_S_S_S_S_S_S_S_S_S_S_S_S_S_S_S_S_S_S_S_S_S_S_S_S_S_S_S_S_S_S_S_S_S_S_S_S_S_S_S__param_273];
	ld.param.u64 	%rd275, [_Z4racePiS_S_S_S_S_S_S_S_S_S_S_S_S_S_S_S_S_S_S_S_S_S_S_S_S_S_S_S_S_S_S_S_S_S_S_S_S_S_S_S_S_S_S_S_S_S_S_S_S_S_S_S_S_S_S_S_S_S_S_S_S_S_S_S_S_S_S_S_S_S_S_S_S_S_S_S_S_S_S_S_S_S_S_S_S_S_S_S_S_S_S_S_S_S_S_S_S_S_S_S_S_S_S_S_S_S_S_S_S_S_S_S_S_S_S_S_S_S_S_S_S_S_S_S_S_S_S_S_S_S_S_S_S_S_S_S_S_S_S_S_S_S_S_S_S_S_S_S_S_S_S_S_S_S_S_S_S_S_S_S_S_S_S_S_S_S_S_S_S_S_S_S_S_S_S_S_S_S_S_S_S_S_S_S_S_S_S_S_S_S_S_S_S_S_S_S_S_S_S_S_S_S_S_S_S_S_S_S_S_S_S_S_S_S_S_S_S_S_S_S_S_S_S_S_S_S_S_S_S_S_S_S_S_S_S_S_S_S_S_S_S_S_S_S_S_S_S_S_S_S_S_S_S_S_S_S_S_S_S_S_S_S_S_S_S_S_S_S_S_S_S_S_S_S_S_S_S_S_S_S_S_S_S_S_S_S_S_S_S_S_S_S_S_S_S_S_S_S_S_S_S_S_S_S_S_S_S_S_S_S_S_S_S_S_S_S_S_S_S_S_S_S_S_S_S_S_S_S_S_S_S_S_S_S_S_S_S_S_S_S_S_S_S_S_S_S_S_S_S_S_S_S_S_S_S_S_S_S_S_S_S_S_S_S_S_S_S_S_S_S_S_S_S_S_S_S_S_S_S_S_S_S_S_S_S_S_S_S_S_S_S_S_S_S_S_S_S_S_S_S_S_S_S_S_S_S_S_S_S_S_S_S_S_S_S_S_S_S_S_S_S_S_S_S_S_S_S_S_S_S_S_S_S_S_S_S_S_S_S_S_S_S_S_S_S_S_S_S_S_S_S_S_S_S_S_S_S_S_S_S_S_S_S_S_S_S_S_S_S_S_S_S_S_S_S_S_S_S_S_S_S_S_S_S_S_S_S_S_S_S_S_S_S_S_S_S_S_S_S_S_S_S_S_S_S_S_S_S_S_S_S__param_274];
	ld.param.u64 	%rd276, [_Z4racePiS_S_S_S_S_S_S_S_S_S_S_S_S_S_S_S_S_S_S_S_S_S_S_S_S_S_S_S_S_S_S_S_S_S_S_S_S_S_S_S_S_S_S_S_S_S_S_S_S_S_S_S_S_S_S_S_S_S_S_S_S_S_S_S_S_S_S_S_S_S_S_S_S_S_S_S_S_S_S_S_S_S_S_S_S_S_S_S_S_S_S_S_S_S_S_S_S_S_S_S_S_S_S_S_S_S_S_S_S_S_S_S_S_S_S_S_S_S_S_S_S_S_S_S_S_S_S_S_S_S_S_S_S_S_S_S_S_S_S_S_S_S_S_S_S_S_S_S_S_S_S_S_S_S_S_S_S_S_S_S_S_S_S_S_S_S_S_S_S_S_S_S_S_S_S_S_S_S_S_S_S_S_S_S_S_S_S_S_S_S_S_S_S_S_S_S_S_S_S_S_S_S_S_S_S_S_S_S_S_S_S_S_S_S_S_S_S_S_S_S_S_S_S_S_S_S_S_S_S_S_S_S_S_S_S_S_S_S_S_S_S_S_S_S_S_S_S_S_S_S_S_S_S_S_S_S_S_S_S_S_S_S_S_S_S_S_S_S_S_S_S_S_S_S_S_S_S_S_S_S_S_S_S_S_S_S_S_S_S_S_S_S_S_S_S_S_S_S_S_S_S_S_S_S_S_S_S_S_S_S_S_S_S_S_S_S_S_S_S_S_S_S_S_S_S_S_S_S_S_S_S_S_S_S_S_S_S_S_S_S_S_S_S_S_S_S_S_S_S_S_S_S_S_S_S_S_S_S_S_S_S_S_S_S_S_S_S_S_S_S_S_S_S_S_S_S_S_S_S_S_S_S_S_S_S_S_S_S_S_S_S_S_S_S_S_S_S_S_S_S_S_S_S_S_S_S_S_S_S_S_S_S_S_S_S_S_S_S_S_S_S_S_S_S_S_S_S_S_S_S_S_S_S_S_S_S_S_S_S_S_S_S_S_S_S_S_S_S_S_S_S_S_S_S_S_S_S_S_S_S_S_S_S_S_S_S_S_S_S_S_S_S_S_S_S_S_S_S_S_S_S_S_S_S_S_S_S_S_S_S_S_S_S_S_S_S_S_S_S_S_S_S_S_S_S_S_S_S_S_S_S__param_275];
	ld.param.u64 	%rd277, [_Z4racePiS_S_S_S_S_S_S_S_S_S_S_S_S_S_S_S_S_S_S_S_S_S_S_S_S_S_S_S_S_S_S_S_S_S_S_S_S_S_S_S_S_S_S_S_S_S_S_S_S_S_S_S_S_S_S_S_S_S_S_S_S_S_S_S_S_S_S_S_S_S_S_S_S_S_S_S_S_S_S_S_S_S_S_S_S_S_S_S_S_S_S_S_S_S_S_S_S_S_S_S_S_S_S_S_S_S_S_S_S_S_S_S_S_S_S_S_S_S_S_S_S_S_S_S_S_S_S_S_S_S_S_S_S_S_S_S_S_S_S_S_S_S_S_S_S_S_S_S_S_S_S_S_S_S_S_S_S_S_S_S_S_S_S_S_S_S_S_S_S_S_S_S_S_S_S_S_S_S_S_S_S_S_S_S_S_S_S_S_S_S_S_S_S_S_S_S_S_S_S_S_S_S_S_S_S_S_S_S_S_S_S_S_S_S_S_S_S_S_S_S_S_S_S_S_S_S_S_S_S_S_S_S_S_S_S_S_S_S_S_S_S_S_S_S_S_S_S_S_S_S_S_S_S_S_S_S_S_S_S_S_S_S_S_S_S_S_S_S_S_S_S_S_S_S_S_S_S_S_S_S_S_S_S_S_S_S_S_S_S_S_S_S_S_S_S_S_S_S_S_S_S_S_S_S_S_S_S_S_S_S_S_S_S_S_S_S_S_S_S_S_S_S_S_S_S_S_S_S_S_S_S_S_S_S_S_S_S_S_S_S_S_S_S_S_S_S_S_S_S_S_S_S_S_S_S_S_S_S_S_S_S_S_S_S_S_S_S_S_S_S_S_S_S_S_S_S_S_S_S_S_S_S_S_S_S_S_S_S_S_S_S_S_S_S_S_S_S_S_S_S_S_S_S_S_S_S_S_S_S_S_S_S_S_S_S_S_S_S_S_S_S_S_S_S_S_S_S_S_S_S_S_S_S_S_S_S_S_S_S_S_S_S_S_S_S_S_S_S_S_S_S_S_S_S_S_S_S_S_S_S_S_S_S_S_S_S_S_S_S_S_S_S_S_S_S_S_S_S_S_S_S_S_S_S_S_S_S_S_S_S_S_S_S_S_S_S_S_S_S_S_S_S_S_S_S_S_S_S_S_S_S__param_276];
	ld.param.u64 	%rd278, [_Z4racePiS_S_S_S_S_S_S_S_S_S_S_S_S_S_S_S_S_S_S_S_S_S_S_S_S_S_S_S_S_S_S_S_S_S_S_S_S_S_S_S_S_S_S_S_S_S_S_S_S_S_S_S_S_S_S_S_S_S_S_S_S_S_S_S_S_S_S_S_S_S_S_S_S_S_S_S_S_S_S_S_S_S_S_S_S_S_S_S_S_S_S_S_S_S_S_S_S_S_S_S_S_S_S_S_S_S_S_S_S_S_S_S_S_S_S_S_S_S_S_S_S_S_S_S_S_S_S_S_S_S_S_S_S_S_S_S_S_S_S_S_S_S_S_S_S_S_S_S_S_S_S_S_S_S_S_S_S_S_S_S_S_S_S_S_S_S_S_S_S_S_S_S_S_S_S_S_S_S_S_S_S_S_S_S_S_S_S_S_S_S_S_S_S_S_S_S_S_S_S_S_S_S_S_S_S_S_S_S_S_S_S_S_S_S_S_S_S_S_S_S_S_S_S_S_S_S_S_S_S_S_S_S_S_S_S_S_S_S_S_S_S_S_S_S_S_S_S_S_S_S_S_S_S_S_S_S_S_S_S_S_S_S_S_S_S_S_S_S_S_S_S_S_S_S_S_S_S_S_S_S_S_S_S_S_S_S_S_S_S_S_S_S_S_S_S_S_S_S_S_S_S_S_S_S_S_S_S_S_S_S_S_S_S_S_S_S_S_S_S_S_S_S_S_S_S_S_S_S_S_S_S_S_S_S_S_S_S_S_S_S_S_S_S_S_S_S_S_S_S_S_S_S_S_S_S_S_S_S_S_S_S_S_S_S_S_S_S_S_S_S_S_S_S_S_S_S_S_S_S_S_S_S_S_S_S_S_S_S_S_S_S_S_S_S_S_S_S_S_S_S_S_S_S_S_S_S_S_S_S_S_S_S_S_S_S_S_S_S_S_S_S_S_S_S_S_S_S_S_S_S_S_S_S_S_S_S_S_S_S_S_S_S_S_S_S_S_S_S_S_S_S_S_S_S_S_S_S_S_S_S_S_S_S_S_S_S_S_S_S_S_S_S_S_S_S_S_S_S_S_S_S_S_S_S_S_S_S_S_S_S_S_S_S_S_S_S_S_S_S_S_S_S_S_S_S_S_S_S_S_S_S__param_277];
	ld.param.u64 	%rd279, [_Z4racePiS_S_S_S_S_S_S_S_S_S_S_S_S_S_S_S_S_S_S_S_S_S_S_S_S_S_S_S_S_S_S_S_S_S_S_S_S_S_S_S_S_S_S_S_S_S_S_S_S_S_S_S_S_S_S_S_S_S_S_S_S_S_S_S_S_S_S_S_S_S_S_S_S_S_S_S_S_S_S_S_S_S_S_S_S_S_S_S_S_S_S_S_S_S_S_S_S_S_S_S_S_S_S_S_S_S_S_S_S_S_S_S_S_S_S_S_S_S_S_S_S_S_S_S_S_S_S_S_S_S_S_S_S_S_S_S_S_S_S_S_S_S_S_S_S_S_S_S_S_S_S_S_S_S_S_S_S_S_S_S_S_S_S_S_S_S_S_S_S_S_S_S_S_S_S_S_S_S_S_S_S_S_S_S_S_S_S_S_S_S_S_S_S_S_S_S_S_S_S_S_S_S_S_S_S_S_S_S_S_S_S_S_S_S_S_S_S_S_S_S_S_S_S_S_S_S_S_S_S_S_S_S_S_S_S_S_S_S_S_S_S_S_S_S_S_S_S_S_S_S_S_S_S_S_S_S_S_S_S_S_S_S_S_S_S_S_S_S_S_S_S_S_S_S_S_S_S_S_S_S_S_S_S_S_S_S_S_S_S_S_S_S_S_S_S_S_S_S_S_S_S_S_S_S_S_S_S_S_S_S_S_S_S_S_S_S_S_S_S_S_S_S_S_S_S_S_S_S_S_S_S_S_S_S_S_S_S_S_S_S_S_S_S_S_S_S_S_S_S_S_S_S_S_S_S_S_S_S_S_S_S_S_S_S_S_S_S_S_S_S_S_S_S_S_S_S_S_S_S_S_S_S_S_S_S_S_S_S_S_S_S_S_S_S_S_S_S_S_S_S_S_S_S_S_S_S_S_S_S_S_S_S_S_S_S_S_S_S_S_S_S_S_S_S_S_S_S_S_S_S_S_S_S_S_S_S_S_S_S_S_S_S_S_S_S_S_S_S_S_S_S_S_S_S_S_S_S_S_S_S_S_S_S_S_S_S_S_S_S_S_S_S_S_S_S_S_S_S_S_S_S_S_S_S_S_S_S_S_S_S_S_S_S_S_S_S_S_S_S_S_S_S_S_S_S_S_S_S_S_S_S__param_278];
	ld.param.u64 	%rd280, [_Z4racePiS_S_S_S_S_S_S_S_S_S_S_S_S_S_S_S_S_S_S_S_S_S_S_S_S_S_S_S_S_S_S_S_S_S_S_S_S_S_S_S_S_S_S_S_S_S_S_S_S_S_S_S_S_S_S_S_S_S_S_S_S_S_S_S_S_S_S_S_S_S_S_S_S_S_S_S_S_S_S_S_S_S_S_S_S_S_S_S_S_S_S_S_S_S_S_S_S_S_S_S_S_S_S_S_S_S_S_S_S_S_S_S_S_S_S_S_S_S_S_S_S_S_S_S_S_S_S_S_S_S_S_S_S_S_S_S_S_S_S_S_S_S_S_S_S_S_S_S_S_S_S_S_S_S_S_S_S_S_S_S_S_S_S_S_S_S_S_S_S_S_S_S_S_S_S_S_S_S_S_S_S_S_S_S_S_S_S_S_S_S_S_S_S_S_S_S_S_S_S_S_S_S_S_S_S_S_S_S_S_S_S_S_S_S_S_S_S_S_S_S_S_S_S_S_S_S_S_S_S_S_S_S_S_S_S_S_S_S_S_S_S_S_S_S_S_S_S_S_S_S_S_S_S_S_S_S_S_S_S_S_S_S_S_S_S_S_S_S_S_S_S_S_S_S_S_S_S_S_S_S_S_S_S_S_S_S_S_S_S_S_S_S_S_S_S_S_S_S_S_S_S_S_S_S_S_S_S_S_S_S_S_S_S_S_S_S_S_S_S_S_S_S_S_S_S_S_S_S_S_S_S_S_S_S_S_S_S_S_S_S_S_S_S_S_S_S_S_S_S_S_S_S_S_S_S_S_S_S_S_S_S_S_S_S_S_S_S_S_S_S_S_S_S_S_S_S_S_S_S_S_S_S_S_S_S_S_S_S_S_S_S_S_S_S_S_S_S_S_S_S_S_S_S_S_S_S_S_S_S_S_S_S_S_S_S_S_S_S_S_S_S_S_S_S_S_S_S_S_S_S_S_S_S_S_S_S_S_S_S_S_S_S_S_S_S_S_S_S_S_S_S_S_S_S_S_S_S_S_S_S_S_S_S_S_S_S_S_S_S_S_S_S_S_S_S_S_S_S_S_S_S_S_S_S_S_S_S_S_S_S_S_S_S_S_S_S_S_S_S_S_S_S_S_S_S_S_S_S_S_S_S__param_279];
	ld.param.u64 	%rd281, [_Z4racePiS_S_S_S_S_S_S_S_S_S_S_S_S_S_S_S_S_S_S_S_S_S_S_S_S_S_S_S_S_S_S_S_S_S_S_S_S_S_S_S_S_S_S_S_S_S_S_S_S_S_S_S_S_S_S_S_S_S_S_S_S_S_S_S_S_S_S_S_S_S_S_S_S_S_S_S_S_S_S_S_S_S_S_S_S_S_S_S_S_S_S_S_S_S_S_S_S_S_S_S_S_S_S_S_S_S_S_S_S_S_S_S_S_S_S_S_S_S_S_S_S_S_S_S_S_S_S_S_S_S_S_S_S_S_S_S_S_S_S_S_S_S_S_S_S_S_S_S_S_S_S_S_S_S_S_S_S_S_S_S_S_S_S_S_S_S_S_S_S_S_S_S_S_S_S_S_S_S_S_S_S_S_S_S_S_S_S_S_S_S_S_S_S_S_S_S_S_S_S_S_S_S_S_S_S_S_S_S_S_S_S_S_S_S_S_S_S_S_S_S_S_S_S_S_S_S_S_S_S_S_S_S_S_S_S_S_S_S_S_S_S_S_S_S_S_S_S_S_S_S_S_S_S_S_S_S_S_S_S_S_S_S_S_S_S_S_S_S_S_S_S_S_S_S_S_S_S_S_S_S_S_S_S_S_S_S_S_S_S_S_S_S_S_S_S_S_S_S_S_S_S_S_S_S_S_S_S_S_S_S_S_S_S_S_S_S_S_S_S_S_S_S_S_S_S_S_S_S_S_S_S_S_S_S_S_S_S_S_S_S_S_S_S_S_S_S_S_S_S_S_S_S_S_S_S_S_S_S_S_S_S_S_S_S_S_S_S_S_S_S_S_S_S_S_S_S_S_S_S_S_S_S_S_S_S_S_S_S_S_S_S_S_S_S_S_S_S_S_S_S_S_S_S_S_S_S_S_S_S_S_S_S_S_S_S_S_S_S_S_S_S_S_S_S_S_S_S_S_S_S_S_S_S_S_S_S_S_S_S_S_S_S_S_S_S_S_S_S_S_S_S_S_S_S_S_S_S_S_S_S_S_S_S_S_S_S_S_S_S_S_S_S_S_S_S_S_S_S_S_S_S_S_S_S_S_S_S_S_S_S_S_S_S_S_S_S_S_S_S_S_S_S_S_S_S_S_S_S_S_S_S__param_280];
	ld.param.u64 	%rd282, [_Z4racePiS_S_S_S_S_S_S_S_S_S_S_S_S_S_S_S_S_S_S_S_S_S_S_S_S_S_S_S_S_S_S_S_S_S_S_S_S_S_S_S_S_S_S_S_S_S_S_S_S_S_S_S_S_S_S_S_S_S_S_S_S_S_S_S_S_S_S_S_S_S_S_S_S_S_S_S_S_S_S_S_S_S_S_S_S_S_S_S_S_S_S_S_S_S_S_S_S_S_S_S_S_S_S_S_S_S_S_S_S_S_S_S_S_S_S_S_S_S_S_S_S_S_S_S_S_S_S_S_S_S_S_S_S_S_S_S_S_S_S_S_S_S_S_S_S_S_S_S_S_S_S_S_S_S_S_S_S_S_S_S_S_S_S_S_S_S_S_S_S_S_S_S_S_S_S_S_S_S_S_S_S_S_S_S_S_S_S_S_S_S_S_S_S_S_S_S_S_S_S_S_S_S_S_S_S_S_S_S_S_S_S_S_S_S_S_S_S_S_S_S_S_S_S_S_S_S_S_S_S_S_S_S_S_S_S_S_S_S_S_S_S_S_S_S_S_S_S_S_S_S_S_S_S_S_S_S_S_S_S_S_S_S_S_S_S_S_S_S_S_S_S_S_S_S_S_S_S_S_S_S_S_S_S_S_S_S_S_S_S_S_S_S_S_S_S_S_S_S_S_S_S_S_S_S_S_S_S_S_S_S_S_S_S_S_S_S_S_S_S_S_S_S_S_S_S_S_S_S_S_S_S_S_S_S_S_S_S_S_S_S_S_S_S_S_S_S_S_S_S_S_S_S_S_S_S_S_S_S_S_S_S_S_S_S_S_S_S_S_S_S_S_S_S_S_S_S_S_S_S_S_S_S_S_S_S_S_S_S_S_S_S_S_S_S_S_S_S_S_S_S_S_S_S_S_S_S_S_S_S_S_S_S_S_S_S_S_S_S_S_S_S_S_S_S_S_S_S_S_S_S_S_S_S_S_S_S_S_S_S_S_S_S_S_S_S_S_S_S_S_S_S_S_S_S_S_S_S_S_S_S_S_S_S_S_S_S_S_S_S_S_S_S_S_S_S_S_S_S_S_S_S_S_S_S_S_S_S_S_S_S_S_S_S_S_S_S_S_S_S_S_S_S_S_S_S_S_S_S_S_S_S__param_281];
	ld.param.u64 	%rd283, [_Z4racePiS_S_S_S_S_S_S_S_S_S_S_S_S_S_S_S_S_S_S_S_S_S_S_S_S_S_S_S_S_S_S_S_S_S_S_S_S_S_S_S_S_S_S_S_S_S_S_S_S_S_S_S_S_S_S_S_S_S_S_S_S_S_S_S_S_S_S_S_S_S_S_S_S_S_S_S_S_S_S_S_S_S_S_S_S_S_S_S_S_S_S_S_S_S_S_S_S_S_S_S_S_S_S_S_S_S_S_S_S_S_S_S_S_S_S_S_S_S_S_S_S_S_S_S_S_S_S_S_S_S_S_S_S_S_S_S_S_S_S_S_S_S_S_S_S_S_S_S_S_S_S_S_S_S_S_S_S_S_S_S_S_S_S_S_S_S_S_S_S_S_S_S_S_S_S_S_S_S_S_S_S_S_S_S_S_S_S_S_S_S_S_S_S_S_S_S_S_S_S_S_S_S_S_S_S_S_S_S_S_S_S_S_S_S_S_S_S_S_S_S_S_S_S_S_S_S_S_S_S_S_S_S_S_S_S_S_S_S_S_S_S_S_S_S_S_S_S_S_S_S_S_S_S_S_S_S_S_S_S_S_S_S_S_S_S_S_S_S_S_S_S_S_S_S_S_S_S_S_S_S_S_S_S_S_S_S_S_S_S_S_S_S_S_S_S_S_S_S_S_S_S_S_S_S_S_S_S_S_S_S_S_S_S_S_S_S_S_S_S_S_S_S_S_S_S_S_S_S_S_S_S_S_S_S_S_S_S_S_S_S_S_S_S_S_S_S_S_S_S_S_S_S_S_S_S_S_S_S_S_S_S_S_S_S_S_S_S_S_S_S_S_S_S_S_S_S_S_S_S_S_S_S_S_S_S_S_S_S_S_S_S_S_S_S_S_S_S_S_S_S_S_S_S_S_S_S_S_S_S_S_S_S_S_S_S_S_S_S_S_S_S_S_S_S_S_S_S_S_S_S_S_S_S_S_S_S_S_S_S_S_S_S_S_S_S_S_S_S_S_S_S_S_S_S_S_S_S_S_S_S_S_S_S_S_S_S_S_S_S_S_S_S_S_S_S_S_S_S_S_S_S_S_S_S_S_S_S_S_S_S_S_S_S_S_S_S_S_S_S_S_S_S_S_S_S_S_S_S_S_S_S__param_282];
	ld.param.u64 	%rd284, [_Z4racePiS_S_S_S_S_S_S_S_S_S_S_S_S_S_S_S_S_S_S_S_S_S_S_S_S_S_S_S_S_S_S_S_S_S_S_S_S_S_S_S_S_S_S_S_S_S_S_S_S_S_S_S_S_S_S_S_S_S_S_S_S_S_S_S_S_S_S_S_S_S_S_S_S_S_S_S_S_S_S_S_S_S_S_S_S_S_S_S_S_S_S_S_S_S_S_S_S_S_S_S_S_S_S_S_S_S_S_S_S_S_S_S_S_S_S_S_S_S_S_S_S_S_S_S_S_S_S_S_S_S_S_S_S_S_S_S_S_S_S_S_S_S_S_S_S_S_S_S_S_S_S_S_S_S_S_S_S_S_S_S_S_S_S_S_S_S_S_S_S_S_S_S_S_S_S_S_S_S_S_S_S_S_S_S_S_S_S_S_S_S_S_S_S_S_S_S_S_S_S_S_S_S_S_S_S_S_S_S_S_S_S_S_S_S_S_S_S_S_S_S_S_S_S_S_S_S_S_S_S_S_S_S_S_S_S_S_S_S_S_S_S_S_S_S_S_S_S_S_S_S_S_S_S_S_S_S_S_S_S_S_S_S_S_S_S_S_S_S_S_S_S_S_S_S_S_S_S_S_S_S_S_S_S_S_S_S_S_S_S_S_S_S_S_S_S_S_S_S_S_S_S_S_S_S_S_S_S_S_S_S_S_S_S_S_S_S_S_S_S_S_S_S_S_S_S_S_S_S_S_S_S_S_S_S_S_S_S_S_S_S_S_S_S_S_S_S_S_S_S_S_S_S_S_S_S_S_S_S_S_S_S_S_S_S_S_S_S_S_S_S_S_S_S_S_S_S_S_S_S_S_S_S_S_S_S_S_S_S_S_S_S_S_S_S_S_S_S_S_S_S_S_S_S_S_S_S_S_S_S_S_S_S_S_S_S_S_S_S_S_S_S_S_S_S_S_S_S_S_S_S_S_S_S_S_S_S_S_S_S_S_S_S_S_S_S_S_S_S_S_S_S_S_S_S_S_S_S_S_S_S_S_S_S_S_S_S_S_S_S_S_S_S_S_S_S_S_S_S_S_S_S_S_S_S_S_S_S_S_S_S_S_S_S_S_S_S_S_S_S_S_S_S_S_S_S_S_S_S_S_S_S__param_283];
	ld.param.u64 	%rd285, [_Z4racePiS_S_S_S_S_S_S_S_S_S_S_S_S_S_S_S_S_S_S_S_S_S_S_S_S_S_S_S_S_S_S_S_S_S_S_S_S_S_S_S_S_S_S_S_S_S_S_S_S_S_S_S_S_S_S_S_S_S_S_S_S_S_S_S_S_S_S_S_S_S_S_S_S_S_S_S_S_S_S_S_S_S_S_S_S_S_S_S_S_S_S_S_S_S_S_S_S_S_S_S_S_S_S_S_S_S_S_S_S_S_S_S_S_S_S_S_S_S_S_S_S_S_S_S_S_S_S_S_S_S_S_S_S_S_S_S_S_S_S_S_S_S_S_S_S_S_S_S_S_S_S_S_S_S_S_S_S_S_S_S_S_S_S_S_S_S_S_S_S_S_S_S_S_S_S_S_S_S_S_S_S_S_S_S_S_S_S_S_S_S_S_S_S_S_S_S_S_S_S_S_S_S_S_S_S_S_S_S_S_S_S_S_S_S_S_S_S_S_S_S_S_S_S_S_S_S_S_S_S_S_S_S_S_S_S_S_S_S_S_S_S_S_S_S_S_S_S_S_S_S_S_S_S_S_S_S_S_S_S_S_S_S_S_S_S_S_S_S_S_S_S_S_S_S_S_S_S_S_S_S_S_S_S_S_S_S_S_S_S_S_S_S_S_S_S_S_S_S_S_S_S_S_S_S_S_S_S_S_S_S_S_S_S_S_S_S_S_S_S_S_S_S_S_S_S_S_S_S_S_S_S_S_S_S_S_S_S_S_S_S_S_S_S_S_S_S_S_S_S_S_S_S_S_S_S_S_S_S_S_S_S_S_S_S_S_S_S_S_S_S_S_S_S_S_S_S_S_S_S_S_S_S_S_S_S_S_S_S_S_S_S_S_S_S_S_S_S_S_S_S_S_S_S_S_S_S_S_S_S_S_S_S_S_S_S_S_S_S_S_S_S_S_S_S_S_S_S_S_S_S_S_S_S_S_S_S_S_S_S_S_S_S_S_S_S_S_S_S_S_S_S_S_S_S_S_S_S_S_S_S_S_S_S_S_S_S_S_S_S_S_S_S_S_S_S_S_S_S_S_S_S_S_S_S_S_S_S_S_S_S_S_S_S_S_S_S_S_S_S_S_S_S_S_S_S_S_S_S_S_S_S__param_284];
	ld.param.u64 	%rd286, [_Z4racePiS_S_S_S_S_S_S_S_S_S_S_S_S_S_S_S_S_S_S_S_S_S_S_S_S_S_S_S_S_S_S_S_S_S_S_S_S_S_S_S_S_S_S_S_S_S_S_S_S_S_S_S_S_S_S_S_S_S_S_S_S_S_S_S_S_S_S_S_S_S_S_S_S_S_S_S_S_S_S_S_S_S_S_S_S_S_S_S_S_S_S_S_S_S_S_S_S_S_S_S_S_S_S_S_S_S_S_S_S_S_S_S_S_S_S_S_S_S_S_S_S_S_S_S_S_S_S_S_S_S_S_S_S_S_S_S_S_S_S_S_S_S_S_S_S_S_S_S_S_S_S_S_S_S_S_S_S_S_S_S_S_S_S_S_S_S_S_S_S_S_S_S_S_S_S_S_S_S_S_S_S_S_S_S_S_S_S_S_S_S_S_S_S_S_S_S_S_S_S_S_S_S_S_S_S_S_S_S_S_S_S_S_S_S_S_S_S_S_S_S_S_S_S_S_S_S_S_S_S_S_S_S_S_S_S_S_S_S_S_S_S_S_S_S_S_S_S_S_S_S_S_S_S_S_S_S_S_S_S_S_S_S_S_S_S_S_S_S_S_S_S_S_S_S_S_S_S_S_S_S_S_S_S_S_S_S_S_S_S_S_S_S_S_S_S_S_S_S_S_S_S_S_S_S_S_S_S_S_S_S_S_S_S_S_S_S_S_S_S_S_S_S_S_S_S_S_S_S_S_S_S_S_S_S_S_S_S_S_S_S_S_S_S_S_S_S_S_S_S_S_S_S_S_S_S_S_S_S_S_S_S_S_S_S_S_S_S_S_S_S_S_S_S_S_S_S_S_S_S_S_S_S_S_S_S_S_S_S_S_S_S_S_S_S_S_S_S_S_S_S_S_S_S_S_S_S_S_S_S_S_S_S_S_S_S_S_S_S_S_S_S_S_S_S_S_S_S_S_S_S_S_S_S_S_S_S_S_S_S_S_S_S_S_S_S_S_S_S_S_S_S_S_S_S_S_S_S_S_S_S_S_S_S_S_S_S_S_S_S_S_S_S_S_S_S_S_S_S_S_S_S_S_S_S_S_S_S_S_S_S_S_S_S_S_S_S_S_S_S_S_S_S_S_S_S_S_S_S_S_S_S__param_285];
	ld.param.u64 	%rd287, [_Z4racePiS_S_S_S_S_S_S_S_S_S_S_S_S_S_S_S_S_S_S_S_S_S_S_S_S_S_S_S_S_S_S_S_S_S_S_S_S_S_S_S_S_S_S_S_S_S_S_S_S_S_S_S_S_S_S_S_S_S_S_S_S_S_S_S_S_S_S_S_S_S_S_S_S_S_S_S_S_S_S_S_S_S_S_S_S_S_S_S_S_S_S_S_S_S_S_S_S_S_S_S_S_S_S_S_S_S_S_S_S_S_S_S_S_S_S_S_S_S_S_S_S_S_S_S_S_S_S_S_S_S_S_S_S_S_S_S_S_S_S_S_S_S_S_S_S_S_S_S_S_S_S_S_S_S_S_S_S_S_S_S_S_S_S_S_S_S_S_S_S_S_S_S_S_S_S_S_S_S_S_S_S_S_S_S_S_S_S_S_S_S_S_S_S_S_S_S_S_S_S_S_S_S_S_S_S_S_S_S_S_S_S_S_S_S_S_S_S_S_S_S_S_S_S_S_S_S_S_S_S_S_S_S_S_S_S_S_S_S_S_S_S_S_S_S_S_S_S_S_S_S_S_S_S_S_S_S_S_S_S_S_S_S_S_S_S_S_S_S_S_S_S_S_S_S_S_S_S_S_S_S_S_S_S_S_S_S_S_S_S_S_S_S_S_S_S_S_S_S_S_S_S_S_S_S_S_S_S_S_S_S_S_S_S_S_S_S_S_S_S_S_S_S_S_S_S_S_S_S_S_S_S_S_S_S_S_S_S_S_S_S_S_S_S_S_S_S_S_S_S_S_S_S_S_S_S_S_S_S_S_S_S_S_S_S_S_S_S_S_S_S_S_S_S_S_S_S_S_S_S_S_S_S_S_S_S_S_S_S_S_S_S_S_S_S_S_S_S_S_S_S_S_S_S_S_S_S_S_S_S_S_S_S_S_S_S_S_S_S_S_S_S_S_S_S_S_S_S_S_S_S_S_S_S_S_S_S_S_S_S_S_S_S_S_S_S_S_S_S_S_S_S_S_S_S_S_S_S_S_S_S_S_S_S_S_S_S_S_S_S_S_S_S_S_S_S_S_S_S_S_S_S_S_S_S_S_S_S_S_S_S_S_S_S_S_S_S_S_S_S_S_S_S_S_S_S_S_S_S_S_S_S__param_286];
	ld.param.u64 	%rd288, [_Z4racePiS_S_S_S_S_S_S_S_S_S_S_S_S_S_S_S_S_S_S_S_S_S_S_S_S_S_S_S_S_S_S_S_S_S_S_S_S_S_S_S_S_S_S_S_S_S_S_S_S_S_S_S_S_S_S_S_S_S_S_S_S_S_S_S_S_S_S_S_S_S_S_S_S_S_S_S_S_S_S_S_S_S_S_S_S_S_S_S_S_S_S_S_S_S_S_S_S_S_S_S_S_S_S_S_S_S_S_S_S_S_S_S_S_S_S_S_S_S_S_S_S_S_S_S_S_S_S_S_S_S_S_S_S_S_S_S_S_S_S_S_S_S_S_S_S_S_S_S_S_S_S_S_S_S_S_S_S_S_S_S_S_S_S_S_S_S_S_S_S_S_S_S_S_S_S_S_S_S_S_S_S_S_S_S_S_S_S_S_S_S_S_S_S_S_S_S_S_S_S_S_S_S_S_S_S_S_S_S_S_S_S_S_S_S_S_S_S_S_S_S_S_S_S_S_S_S_S_S_S_S_S_S_S_S_S_S_S_S_S_S_S_S_S_S_S_S_S_S_S_S_S_S_S_S_S_S_S_S_S_S_S_S_S_S_S_S_S_S_S_S_S_S_S_S_S_S_S_S_S_S_S_S_S_S_S_S_S_S_S_S_S_S_S_S_S_S_S_S_S_S_S_S_S_S_S_S_S_S_S_S_S_S_S_S_S_S_S_S_S_S_S_S_S_S_S_S_S_S_S_S_S_S_S_S_S_S_S_S_S_S_S_S_S_S_S_S_S_S_S_S_S_S_S_S_S_S_S_S_S_S_S_S_S_S_S_S_S_S_S_S_S_S_S_S_S_S_S_S_S_S_S_S_S_S_S_S_S_S_S_S_S_S_S_S_S_S_S_S_S_S_S_S_S_S_S_S_S_S_S_S_S_S_S_S_S_S_S_S_S_S_S_S_S_S_S_S_S_S_S_S_S_S_S_S_S_S_S_S_S_S_S_S_S_S_S_S_S_S_S_S_S_S_S_S_S_S_S_S_S_S_S_S_S_S_S_S_S_S_S_S_S_S_S_S_S_S_S_S_S_S_S_S_S_S_S_S_S_S_S_S_S_S_S_S_S_S_S_S_S_S_S_S_S_S_S_S_S_S_S_S_S__param_287];
	ld.param.u64 	%rd289, [_Z4racePiS_S_S_S_S_S_S_S_S_S_S_S_S_S_S_S_S_S_S_S_S_S_S_S_S_S_S_S_S_S_S_S_S_S_S_S_S_S_S_S_S_S_S_S_S_S_S_S_S_S_S_S_S_S_S_S_S_S_S_S_S_S_S_S_S_S_S_S_S_S_S_S_S_S_S_S_S_S_S_S_S_S_S_S_S_S_S_S_S_S_S_S_S_S_S_S_S_S_S_S_S_S_S_S_S_S_S_S_S_S_S_S_S_S_S_S_S_S_S_S_S_S_S_S_S_S_S_S_S_S_S_S_S_S_S_S_S_S_S_S_S_S_S_S_S_S_S_S_S_S_S_S_S_S_S_S_S_S_S_S_S_S_S_S_S_S_S_S_S_S_S_S_S_S_S_S_S_S_S_S_S_S_S_S_S_S_S_S_S_S_S_S_S_S_S_S_S_S_S_S_S_S_S_S_S_S_S_S_S_S_S_S_S_S_S_S_S_S_S_S_S_S_S_S_S_S_S_S_S_S_S_S_S_S_S_S_S_S_S_S_S_S_S_S_S_S_S_S_S_S_S_S_S_S_S_S_S_S_S_S_S_S_S_S_S_S_S_S_S_S_S_S_S_S_S_S_S_S_S_S_S_S_S_S_S_S_S_S_S_S_S_S_S_S_S_S_S_S_S_S_S_S_S_S_S_S_S_S_S_S_S_S_S_S_S_S_S_S_S_S_S_S_S_S_S_S_S_S_S_S_S_S_S_S_S_S_S_S_S_S_S_S_S_S_S_S_S_S_S_S_S_S_S_S_S_S_S_S_S_S_S_S_S_S_S_S_S_S_S_S_S_S_S_S_S_S_S_S_S_S_S_S_S_S_S_S_S_S_S_S_S_S_S_S_S_S_S_S_S_S_S_S_S_S_S_S_S_S_S_S_S_S_S_S_S_S_S_S_S_S_S_S_S_S_S_S_S_S_S_S_S_S_S_S_S_S_S_S_S_S_S_S_S_S_S_S_S_S_S_S_S_S_S_S_S_S_S_S_S_S_S_S_S_S_S_S_S_S_S_S_S_S_S_S_S_S_S_S_S_S_S_S_S_S_S_S_S_S_S_S_S_S_S_S_S_S_S_S_S_S_S_S_S_S_S_S_S_S_S_S_S__param_288];
	ld.param.u64 	%rd290, [_Z4racePiS_S_S_S_S_S_S_S_S_S_S_S_S_S_S_S_S_S_S_S_S_S_S_S_S_S_S_S_S_S_S_S_S_S_S_S_S_S_S_S_S_S_S_S_S_S_S_S_S_S_S_S_S_S_S_S_S_S_S_S_S_S_S_S_S_S_S_S_S_S_S_S_S_S_S_S_S_S_S_S_S_S_S_S_S_S_S_S_S_S_S_S_S_S_S_S_S_S_S_S_S_S_S_S_S_S_S_S_S_S_S_S_S_S_S_S_S_S_S_S_S_S_S_S_S_S_S_S_S_S_S_S_S_S_S_S_S_S_S_S_S_S_S_S_S_S_S_S_S_S_S_S_S_S_S_S_S_S_S_S_S_S_S_S_S_S_S_S_S_S_S_S_S_S_S_S_S_S_S_S_S_S_S_S_S_S_S_S_S_S_S_S_S_S_S_S_S_S_S_S_S_S_S_S_S_S_S_S_S_S_S_S_S_S_S_S_S_S_S_S_S_S_S_S_S_S_S_S_S_S_S_S_S_S_S_S_S_S_S_S_S_S_S_S_S_S_S_S_S_S_S_S_S_S_S_S_S_S_S_S_S_S_S_S_S_S_S_S_S_S_S_S_S_S_S_S_S_S_S_S_S_S_S_S_S_S_S_S_S_S_S_S_S_S_S_S_S_S_S_S_S_S_S_S_S_S_S_S_S_S_S_S_S_S_S_S_S_S_S_S_S_S_S_S_S_S_S_S_S_S_S_S_S_S_S_S_S_S_S_S_S_S_S_S_S_S_S_S_S_S_S_S_S_S_S_S_S_S_S_S_S_S_S_S_S_S_S_S_S_S_S_S_S_S_S_S_S_S_S_S_S_S_S_S_S_S_S_S_S_S_S_S_S_S_S_S_S_S_S_S_S_S_S_S_S_S_S_S_S_S_S_S_S_S_S_S_S_S_S_S_S_S_S_S_S_S_S_S_S_S_S_S_S_S_S_S_S_S_S_S_S_S_S_S_S_S_S_S_S_S_S_S_S_S_S_S_S_S_S_S_S_S_S_S_S_S_S_S_S_S_S_S_S_S_S_S_S_S_S_S_S_S_S_S_S_S_S_S_S_S_S_S_S_S_S_S_S_S_S_S_S_S_S_S_S_S_S_S_S_S_S__param_289];
	ld.param.u64 	%rd291, [_Z4racePiS_S_S_S_S_S_S_S_S_S_S_S_S_S_S_S_S_S_S_S_S_S_S_S_S_S_S_S_S_S_S_S_S_S_S_S_S_S_S_S_S_S_S_S_S_S_S_S_S_S_S_S_S_S_S_S_S_S_S_S_S_S_S_S_S_S_S_S_S_S_S_S_S_S_S_S_S_S_S_S_S_S_S_S_S_S_S_S_S_S_S_S_S_S_S_S_S_S_S_S_S_S_S_S_S_S_S_S_S_S_S_S_S_S_S_S_S_S_S_S_S_S_S_S_S_S_S_S_S_S_S_S_S_S_S_S_S_S_S_S_S_S_S_S_S_S_S_S_S_S_S_S_S_S_S_S_S_S_S_S_S_S_S_S_S_S_S_S_S_S_S_S_S_S_S_S_S_S_S_S_S_S_S_S_S_S_S_S_S_S_S_S_S_S_S_S_S_S_S_S_S_S_S_S_S_S_S_S_S_S_S_S_S_S_S_S_S_S_S_S_S_S_S_S_S_S_S_S_S_S_S_S_S_S_S_S_S_S_S_S_S_S_S_S_S_S_S_S_S_S_S_S_S_S_S_S_S_S_S_S_S_S_S_S_S_S_S_S_S_S_S_S_S_S_S_S_S_S_S_S_S_S_S_S_S_S_S_S_S_S_S_S_S_S_S_S_S_S_S_S_S_S_S_S_S_S_S_S_S_S_S_S_S_S_S_S_S_S_S_S_S_S_S_S_S_S_S_S_S_S_S_S_S_S_S_S_S_S_S_S_S_S_S_S_S_S_S_S_S_S_S_S_S_S_S_S_S_S_S_S_S_S_S_S_S_S_S_S_S_S_S_S_S_S_S_S_S_S_S_S_S_S_S_S_S_S_S_S_S_S_S_S_S_S_S_S_S_S_S_S_S_S_S_S_S_S_S_S_S_S_S_S_S_S_S_S_S_S_S_S_S_S_S_S_S_S_S_S_S_S_S_S_S_S_S_S_S_S_S_S_S_S_S_S_S_S_S_S_S_S_S_S_S_S_S_S_S_S_S_S_S_S_S_S_S_S_S_S_S_S_S_S_S_S_S_S_S_S_S_S_S_S_S_S_S_S_S_S_S_S_S_S_S_S_S_S_S_S_S_S_S_S_S_S_S_S_S_S_S_S_S__param_290];
	ld.param.u64 	%rd292, [_Z4racePiS_S_S_S_S_S_S_S_S_S_S_S_S_S_S_S_S_S_S_S_S_S_S_S_S_S_S_S_S_S_S_S_S_S_S_S_S_S_S_S_S_S_S_S_S_S_S_S_S_S_S_S_S_S_S_S_S_S_S_S_S_S_S_S_S_S_S_S_S_S_S_S_S_S_S_S_S_S_S_S_S_S_S_S_S_S_S_S_S_S_S_S_S_S_S_S_S_S_S_S_S_S_S_S_S_S_S_S_S_S_S_S_S_S_S_S_S_S_S_S_S_S_S_S_S_S_S_S_S_S_S_S_S_S_S_S_S_S_S_S_S_S_S_S_S_S_S_S_S_S_S_S_S_S_S_S_S_S_S_S_S_S_S_S_S_S_S_S_S_S_S_S_S_S_S_S_S_S_S_S_S_S_S_S_S_S_S_S_S_S_S_S_S_S_S_S_S_S_S_S_S_S_S_S_S_S_S_S_S_S_S_S_S_S_S_S_S_S_S_S_S_S_S_S_S_S_S_S_S_S_S_S_S_S_S_S_S_S_S_S_S_S_S_S_S_S_S_S_S_S_S_S_S_S_S_S_S_S_S_S_S_S_S_S_S_S_S_S_S_S_S_S_S_S_S_S_S_S_S_S_S_S_S_S_S_S_S_S_S_S_S_S_S_S_S_S_S_S_S_S_S_S_S_S_S_S_S_S_S_S_S_S_S_S_S_S_S_S_S_S_S_S_S_S_S_S_S_S_S_S_S_S_S_S_S_S_S_S_S_S_S_S_S_S_S_S_S_S_S_S_S_S_S_S_S_S_S_S_S_S_S_S_S_S_S_S_S_S_S_S_S_S_S_S_S_S_S_S_S_S_S_S_S_S_S_S_S_S_S_S_S_S_S_S_S_S_S_S_S_S_S_S_S_S_S_S_S_S_S_S_S_S_S_S_S_S_S_S_S_S_S_S_S_S_S_S_S_S_S_S_S_S_S_S_S_S_S_S_S_S_S_S_S_S_S_S_S_S_S_S_S_S_S_S_S_S_S_S_S_S_S_S_S_S_S_S_S_S_S_S_S_S_S_S_S_S_S_S_S_S_S_S_S_S_S_S_S_S_S_S_S_S_S_S_S_S_S_S_S_S_S_S_S_S_S_S_S_S_S_S_S__param_291];
	ld.param.u64 	%rd293, [_Z4racePiS_S_S_S_S_S_S_S_S_S_S_S_S_S_S_S_S_S_S_S_S_S_S_S_S_S_S_S_S_S_S_S_S_S_S_S_S_S_S_S_S_S_S_S_S_S_S_S_S_S_S_S_S_S_S_S_S_S_S_S_S_S_S_S_S_S_S_S_S_S_S_S_S_S_S_S_S_S_S_S_S_S_S_S_S_S_S_S_S_S_S_S_S_S_S_S_S_S_S_S_S_S_S_S_S_S_S_S_S_S_S_S_S_S_S_S_S_S_S_S_S_S_S_S_S_S_S_S_S_S_S_S_S_S_S_S_S_S_S_S_S_S_S_S_S_S_S_S_S_S_S_S_S_S_S_S_S_S_S_S_S_S_S_S_S_S_S_S_S_S_S_S_S_S_S_S_S_S_S_S_S_S_S_S_S_S_S_S_S_S_S_S_S_S_S_S_S_S_S_S_S_S_S_S_S_S_S_S_S_S_S_S_S_S_S_S_S_S_S_S_S_S_S_S_S_S_S_S_S_S_S_S_S_S_S_S_S_S_S_S_S_S_S_S_S_S_S_S_S_S_S_S_S_S_S_S_S_S_S_S_S_S_S_S_S_S_S_S_S_S_S_S_S_S_S_S_S_S_S_S_S_S_S_S_S_S_S_S_S_S_S_S_S_S_S_S_S_S_S_S_S_S_S_S_S_S_S_S_S_S_S_S_S_S_S_S_S_S_S_S_S_S_S_S_S_S_S_S_S_S_S_S_S_S_S_S_S_S_S_S_S_S_S_S_S_S_S_S_S_S_S_S_S_S_S_S_S_S_S_S_S_S_S_S_S_S_S_S_S_S_S_S_S_S_S_S_S_S_S_S_S_S_S_S_S_S_S_S_S_S_S_S_S_S_S_S_S_S_S_S_S_S_S_S_S_S_S_S_S_S_S_S_S_S_S_S_S_S_S_S_S_S_S_S_S_S_S_S_S_S_S_S_S_S_S_S_S_S_S_S_S_S_S_S_S_S_S_S_S_S_S_S_S_S_S_S_S_S_S_S_S_S_S_S_S_S_S_S_S_S_S_S_S_S_S_S_S_S_S_S_S_S_S_S_S_S_S_S_S_S_S_S_S_S_S_S_S_S_S_S_S_S_S_S_S_S_S_S_S_S_S__param_292];
	ld.param.u64 	%rd294, [_Z4racePiS_S_S_S_S_S_S_S_S_S_S_S_S_S_S_S_S_S_S_S_S_S_S_S_S_S_S_S_S_S_S_S_S_S_S_S_S_S_S_S_S_S_S_S_S_S_S_S_S_S_S_S_S_S_S_S_S_S_S_S_S_S_S_S_S_S_S_S_S_S_S_S_S_S_S_S_S_S_S_S_S_S_S_S_S_S_S_S_S_S_S_S_S_S_S_S_S_S_S_S_S_S_S_S_S_S_S_S_S_S_S_S_S_S_S_S_S_S_S_S_S_S_S_S_S_S_S_S_S_S_S_S_S_S_S_S_S_S_S_S_S_S_S_S_S_S_S_S_S_S_S_S_S_S_S_S_S_S_S_S_S_S_S_S_S_S_S_S_S_S_S_S_S_S_S_S_S_S_S_S_S_S_S_S_S_S_S_S_S_S_S_S_S_S_S_S_S_S_S_S_S_S_S_S_S_S_S_S_S_S_S_S_S_S_S_S_S_S_S_S_S_S_S_S_S_S_S_S_S_S_S_S_S_S_S_S_S_S_S_S_S_S_S_S_S_S_S_S_S_S_S_S_S_S_S_S_S_S_S_S_S_S_S_S_S_S_S_S_S_S_S_S_S_S_S_S_S_S_S_S_S_S_S_S_S_S_S_S_S_S_S_S_S_S_S_S_S_S_S_S_S_S_S_S_S_S_S_S_S_S_S_S_S_S_S_S_S_S_S_S_S_S_S_S_S_S_S_S_S_S_S_S_S_S_S_S_S_S_S_S_S_S_S_S_S_S_S_S_S_S_S_S_S_S_S_S_S_S_S_S_S_S_S_S_S_S_S_S_S_S_S_S_S_S_S_S_S_S_S_S_S_S_S_S_S_S_S_S_S_S_S_S_S_S_S_S_S_S_S_S_S_S_S_S_S_S_S_S_S_S_S_S_S_S_S_S_S_S_S_S_S_S_S_S_S_S_S_S_S_S_S_S_S_S_S_S_S_S_S_S_S_S_S_S_S_S_S_S_S_S_S_S_S_S_S_S_S_S_S_S_S_S_S_S_S_S_S_S_S_S_S_S_S_S_S_S_S_S_S_S_S_S_S_S_S_S_S_S_S_S_S_S_S_S_S_S_S_S_S_S_S_S_S_S_S_S_S_S_S_S_S__param_293];
	ld.param.u64 	%rd295, [_Z4racePiS_S_S_S_S_S_S_S_S_S_S_S_S_S_S_S_S_S_S_S_S_S_S_S_S_S_S_S_S_S_S_S_S_S_S_S_S_S_S_S_S_S_S_S_S_S_S_S_S_S_S_S_S_S_S_S_S_S_S_S_S_S_S_S_S_S_S_S_S_S_S_S_S_S_S_S_S_S_S_S_S_S_S_S_S_S_S_S_S_S_S_S_S_S_S_S_S_S_S_S_S_S_S_S_S_S_S_S_S_S_S_S_S_S_S_S_S_S_S_S_S_S_S_S_S_S_S_S_S_S_S_S_S_S_S_S_S_S_S_S_S_S_S_S_S_S_S_S_S_S_S_S_S_S_S_S_S_S_S_S_S_S_S_S_S_S_S_S_S_S_S_S_S_S_S_S_S_S_S_S_S_S_S_S_S_S_S_S_S_S_S_S_S_S_S_S_S_S_S_S_S_S_S_S_S_S_S_S_S_S_S_S_S_S_S_S_S_S_S_S_S_S_S_S_S_S_S_S_S_S_S_S_S_S_S_S_S_S_S_S_S_S_S_S_S_S_S_S_S_S_S_S_S_S_S_S_S_S_S_S_S_S_S_S_S_S_S_S_S_S_S_S_S_S_S_S_S_S_S_S_S_S_S_S_S_S_S_S_S_S_S_S_S_S_S_S_S_S_S_S_S_S_S_S_S_S_S_S_S_S_S_S_S_S_S_S_S_S_S_S_S_S_S_S_S_S_S_S_S_S_S_S_S_S_S_S_S_S_S_S_S_S_S_S_S_S_S_S_S_S_S_S_S_S_S_S_S_S_S_S_S_S_S_S_S_S_S_S_S_S_S_S_S_S_S_S_S_S_S_S_S_S_S_S_S_S_S_S_S_S_S_S_S_S_S_S_S_S_S_S_S_S_S_S_S_S_S_S_S_S_S_S_S_S_S_S_S_S_S_S_S_S_S_S_S_S_S_S_S_S_S_S_S_S_S_S_S_S_S_S_S_S_S_S_S_S_S_S_S_S_S_S_S_S_S_S_S_S_S_S_S_S_S_S_S_S_S_S_S_S_S_S_S_S_S_S_S_S_S_S_S_S_S_S_S_S_S_S_S_S_S_S_S_S_S_S_S_S_S_S_S_S_S_S_S_S_S_S_S_S_S__param_294];
	ld.param.u64 	%rd296, [_Z4racePiS_S_S_S_S_S_S_S_S_S_S_S_S_S_S_S_S_S_S_S_S_S_S_S_S_S_S_S_S_S_S_S_S_S_S_S_S_S_S_S_S_S_S_S_S_S_S_S_S_S_S_S_S_S_S_S_S_S_S_S_S_S_S_S_S_S_S_S_S_S_S_S_S_S_S_S_S_S_S_S_S_S_S_S_S_S_S_S_S_S_S_S_S_S_S_S_S_S_S_S_S_S_S_S_S_S_S_S_S_S_S_S_S_S_S_S_S_S_S_S_S_S_S_S_S_S_S_S_S_S_S_S_S_S_S_S_S_S_S_S_S_S_S_S_S_S_S_S_S_S_S_S_S_S_S_S_S_S_S_S_S_S_S_S_S_S_S_S_S_S_S_S_S_S_S_S_S_S_S_S_S_S_S_S_S_S_S_S_S_S_S_S_S_S_S_S_S_S_S_S_S_S_S_S_S_S_S_S_S_S_S_S_S_S_S_S_S_S_S_S_S_S_S_S_S_S_S_S_S_S_S_S_S_S_S_S_S_S_S_S_S_S_S_S_S_S_S_S_S_S_S_S_S_S_S_S_S_S_S_S_S_S_S_S_S_S_S_S_S_S_S_S_S_S_S_S_S_S_S_S_S_S_S_S_S_S_S_S_S_S_S_S_S_S_S_S_S_S_S_S_S_S_S_S_S_S_S_S_S_S_S_S_S_S_S_S_S_S_S_S_S_S_S_S_S_S_S_S_S_S_S_S_S_S_S_S_S_S_S_S_S_S_S_S_S_S_S_S_S_S_S_S_S_S_S_S_S_S_S_S_S_S_S_S_S_S_S_S_S_S_S_S_S_S_S_S_S_S_S_S_S_S_S_S_S_S_S_S_S_S_S_S_S_S_S_S_S_S_S_S_S_S_S_S_S_S_S_S_S_S_S_S_S_S_S_S_S_S_S_S_S_S_S_S_S_S_S_S_S_S_S_S_S_S_S_S_S_S_S_S_S_S_S_S_S_S_S_S_S_S_S_S_S_S_S_S_S_S_S_S_S_S_S_S_S_S_S_S_S_S_S_S_S_S_S_S_S_S_S_S_S_S_S_S_S_S_S_S_S_S_S_S_S_S_S_S_S_S_S_S_S_S_S_S_S_S_S_S_S_S_S__param_295];
	ld.param.u64 	%rd297, [_Z4racePiS_S_S_S_S_S_S_S_S_S_S_S_S_S_S_S_S_S_S_S_S_S_S_S_S_S_S_S_S_S_S_S_S_S_S_S_S_S_S_S_S_S_S_S_S_S_S_S_S_S_S_S_S_S_S_S_S_S_S_S_S_S_S_S_S_S_S_S_S_S_S_S_S_S_S_S_S_S_S_S_S_S_S_S_S_S_S_S_S_S_S_S_S_S_S_S_S_S_S_S_S_S_S_S_S_S_S_S_S_S_S_S_S_S_S_S_S_S_S_S_S_S_S_S_S_S_S_S_S_S_S_S_S_S_S_S_S_S_S_S_S_S_S_S_S_S_S_S_S_S_S_S_S_S_S_S_S_S_S_S_S_S_S_S_S_S_S_S_S_S_S_S_S_S_S_S_S_S_S_S_S_S_S_S_S_S_S_S_S_S_S_S_S_S_S_S_S_S_S_S_S_S_S_S_S_S_S_S_S_S_S_S_S_S_S_S_S_S_S_S_S_S_S_S_S_S_S_S_S_S_S_S_S_S_S_S_S_S_S_S_S_S_S_S_S_S_S_S_S_S_S_S_S_S_S_S_S_S_S_S_S_S_S_S_S_S_S_S_S_S_S_S_S_S_S_S_S_S_S_S_S_S_S_S_S_S_S_S_S_S_S_S_S_S_S_S_S_S_S_S_S_S_S_S_S_S_S_S_S_S_S_S_S_S_S_S_S_S_S_S_S_S_S_S_S_S_S_S_S_S_S_S_S_S_S_S_S_S_S_S_S_S_S_S_S_S_S_S_S_S_S_S_S_S_S_S_S_S_S_S_S_S_S_S_S_S_S_S_S_S_S_S_S_S_S_S_S_S_S_S_S_S_S_S_S_S_S_S_S_S_S_S_S_S_S_S_S_S_S_S_S_S_S_S_S_S_S_S_S_S_S_S_S_S_S_S_S_S_S_S_S_S_S_S_S_S_S_S_S_S_S_S_S_S_S_S_S_S_S_S_S_S_S_S_S_S_S_S_S_S_S_S_S_S_S_S_S_S_S_S_S_S_S_S_S_S_S_S_S_S_S_S_S_S_S_S_S_S_S_S_S_S_S_S_S_S_S_S_S_S_S_S_S_S_S_S_S_S_S_S_S_S_S_S_S_S_S_S_S_S_S__param_296];
	ld.param.u64 	%rd298, [_Z4racePiS_S_S_S_S_S_S_S_S_S_S_S_S_S_S_S_S_S_S_S_S_S_S_S_S_S_S_S_S_S_S_S_S_S_S_S_S_S_S_S_S_S_S_S_S_S_S_S_S_S_S_S_S_S_S_S_S_S_S_S_S_S_S_S_S_S_S_S_S_S_S_S_S_S_S_S_S_S_S_S_S_S_S_S_S_S_S_S_S_S_S_S_S_S_S_S_S_S_S_S_S_S_S_S_S_S_S_S_S_S_S_S_S_S_S_S_S_S_S_S_S_S_S_S_S_S_S_S_S_S_S_S_S_S_S_S_S_S_S_S_S_S_S_S_S_S_S_S_S_S_S_S_S_S_S_S_S_S_S_S_S_S_S_S_S_S_S_S_S_S_S_S_S_S_S_S_S_S_S_S_S_S_S_S_S_S_S_S_S_S_S_S_S_S_S_S_S_S_S_S_S_S_S_S_S_S_S_S_S_S_S_S_S_S_S_S_S_S_S_S_S_S_S_S_S_S_S_S_S_S_S_S_S_S_S_S_S_S_S_S_S_S_S_S_S_S_S_S_S_S_S_S_S_S_S_S_S_S_S_S_S_S_S_S_S_S_S_S_S_S_S_S_S_S_S_S_S_S_S_S_S_S_S_S_S_S_S_S_S_S_S_S_S_S_S_S_S_S_S_S_S_S_S_S_S_S_S_S_S_S_S_S_S_S_S_S_S_S_S_S_S_S_S_S_S_S_S_S_S_S_S_S_S_S_S_S_S_S_S_S_S_S_S_S_S_S_S_S_S_S_S_S_S_S_S_S_S_S_S_S_S_S_S_S_S_S_S_S_S_S_S_S_S_S_S_S_S_S_S_S_S_S_S_S_S_S_S_S_S_S_S_S_S_S_S_S_S_S_S_S_S_S_S_S_S_S_S_S_S_S_S_S_S_S_S_S_S_S_S_S_S_S_S_S_S_S_S_S_S_S_S_S_S_S_S_S_S_S_S_S_S_S_S_S_S_S_S_S_S_S_S_S_S_S_S_S_S_S_S_S_S_S_S_S_S_S_S_S_S_S_S_S_S_S_S_S_S_S_S_S_S_S_S_S_S_S_S_S_S_S_S_S_S_S_S_S_S_S_S_S_S_S_S_S_S_S_S_S_S_S_S__param_297];
	ld.param.u64 	%rd299, [_Z4racePiS_S_S_S_S_S_S_S_S_S_S_S_S_S_S_S_S_S_S_S_S_S_S_S_S_S_S_S_S_S_S_S_S_S_S_S_S_S_S_S_S_S_S_S_S_S_S_S_S_S_S_S_S_S_S_S_S_S_S_S_S_S_S_S_S_S_S_S_S_S_S_S_S_S_S_S_S_S_S_S_S_S_S_S_S_S_S_S_S_S_S_S_S_S_S_S_S_S_S_S_S_S_S_S_S_S_S_S_S_S_S_S_S_S_S_S_S_S_S_S_S_S_S_S_S_S_S_S_S_S_S_S_S_S_S_S_S_S_S_S_S_S_S_S_S_S_S_S_S_S_S_S_S_S_S_S_S_S_S_S_S_S_S_S_S_S_S_S_S_S_S_S_S_S_S_S_S_S_S_S_S_S_S_S_S_S_S_S_S_S_S_S_S_S_S_S_S_S_S_S_S_S_S_S_S_S_S_S_S_S_S_S_S_S_S_S_S_S_S_S_S_S_S_S_S_S_S_S_S_S_S_S_S_S_S_S_S_S_S_S_S_S_S_S_S_S_S_S_S_S_S_S_S_S_S_S_S_S_S_S_S_S_S_S_S_S_S_S_S_S_S_S_S_S_S_S_S_S_S_S_S_S_S_S_S_S_S_S_S_S_S_S_S_S_S_S_S_S_S_S_S_S_S_S_S_S_S_S_S_S_S_S_S_S_S_S_S_S_S_S_S_S_S_S_S_S_S_S_S_S_S_S_S_S_S_S_S_S_S_S_S_S_S_S_S_S_S_S_S_S_S_S_S_S_S_S_S_S_S_S_S_S_S_S_S_S_S_S_S_S_S_S_S_S_S_S_S_S_S_S_S_S_S_S_S_S_S_S_S_S_S_S_S_S_S_S_S_S_S_S_S_S_S_S_S_S_S_S_S_S_S_S_S_S_S_S_S_S_S_S_S_S_S_S_S_S_S_S_S_S_S_S_S_S_S_S_S_S_S_S_S_S_S_S_S_S_S_S_S_S_S_S_S_S_S_S_S_S_S_S_S_S_S_S_S_S_S_S_S_S_S_S_S_S_S_S_S_S_S_S_S_S_S_S_S_S_S_S_S_S_S_S_S_S_S_S_S_S_S_S_S_S_S_S_S_S_S_S_S_S_S__param_298];
	ld.param.u64 	%rd300, [_Z4racePiS_S_S_S_S_S_S_S_S_S_S_S_S_S_S_S_S_S_S_S_S_S_S_S_S_S_S_S_S_S_S_S_S_S_S_S_S_S_S_S_S_S_S_S_S_S_S_S_S_S_S_S_S_S_S_S_S_S_S_S_S_S_S_S_S_S_S_S_S_S_S_S_S_S_S_S_S_S_S_S_S_S_S_S_S_S_S_S_S_S_S_S_S_S_S_S_S_S_S_S_S_S_S_S_S_S_S_S_S_S_S_S_S_S_S_S_S_S_S_S_S_S_S_S_S_S_S_S_S_S_S_S_S_S_S_S_S_S_S_S_S_S_S_S_S_S_S_S_S_S_S_S_S_S_S_S_S_S_S_S_S_S_S_S_S_S_S_S_S_S_S_S_S_S_S_S_S_S_S_S_S_S_S_S_S_S_S_S_S_S_S_S_S_S_S_S_S_S_S_S_S_S_S_S_S_S_S_S_S_S_S_S_S_S_S_S_S_S_S_S_S_S_S_S_S_S_S_S_S_S_S_S_S_S_S_S_S_S_S_S_S_S_S_S_S_S_S_S_S_S_S_S_S_S_S_S_S_S_S_S_S_S_S_S_S_S_S_S_S_S_S_S_S_S_S_S_S_S_S_S_S_S_S_S_S_S_S_S_S_S_S_S_S_S_S_S_S_S_S_S_S_S_S_S_S_S_S_S_S_S_S_S_S_S_S_S_S_S_S_S_S_S_S_S_S_S_S_S_S_S_S_S_S_S_S_S_S_S_S_S_S_S_S_S_S_S_S_S_S_S_S_S_S_S_S_S_S_S_S_S_S_S_S_S_S_S_S_S_S_S_S_S_S_S_S_S_S_S_S_S_S_S_S_S_S_S_S_S_S_S_S_S_S_S_S_S_S_S_S_S_S_S_S_S_S_S_S_S_S_S_S_S_S_S_S_S_S_S_S_S_S_S_S_S_S_S_S_S_S_S_S_S_S_S_S_S_S_S_S_S_S_S_S_S_S_S_S_S_S_S_S_S_S_S_S_S_S_S_S_S_S_S_S_S_S_S_S_S_S_S_S_S_S_S_S_S_S_S_S_S_S_S_S_S_S_S_S_S_S_S_S_S_S_S_S_S_S_S_S_S_S_S_S_S_S_S_S_S_S_S_S__param_299];
	ld.param.u64 	%rd301, [_Z4racePiS_S_S_S_S_S_S_S_S_S_S_S_S_S_S_S_S_S_S_S_S_S_S_S_S_S_S_S_S_S_S_S_S_S_S_S_S_S_S_S_S_S_S_S_S_S_S_S_S_S_S_S_S_S_S_S_S_S_S_S_S_S_S_S_S_S_S_S_S_S_S_S_S_S_S_S_S_S_S_S_S_S_S_S_S_S_S_S_S_S_S_S_S_S_S_S_S_S_S_S_S_S_S_S_S_S_S_S_S_S_S_S_S_S_S_S_S_S_S_S_S_S_S_S_S_S_S_S_S_S_S_S_S_S_S_S_S_S_S_S_S_S_S_S_S_S_S_S_S_S_S_S_S_S_S_S_S_S_S_S_S_S_S_S_S_S_S_S_S_S_S_S_S_S_S_S_S_S_S_S_S_S_S_S_S_S_S_S_S_S_S_S_S_S_S_S_S_S_S_S_S_S_S_S_S_S_S_S_S_S_S_S_S_S_S_S_S_S_S_S_S_S_S_S_S_S_S_S_S_S_S_S_S_S_S_S_S_S_S_S_S_S_S_S_S_S_S_S_S_S_S_S_S_S_S_S_S_S_S_S_S_S_S_S_S_S_S_S_S_S_S_S_S_S_S_S_S_S_S_S_S_S_S_S_S_S_S_S_S_S_S_S_S_S_S_S_S_S_S_S_S_S_S_S_S_S_S_S_S_S_S_S_S_S_S_S_S_S_S_S_S_S_S_S_S_S_S_S_S_S_S_S_S_S_S_S_S_S_S_S_S_S_S_S_S_S_S_S_S_S_S_S_S_S_S_S_S_S_S_S_S_S_S_S_S_S_S_S_S_S_S_S_S_S_S_S_S_S_S_S_S_S_S_S_S_S_S_S_S_S_S_S_S_S_S_S_S_S_S_S_S_S_S_S_S_S_S_S_S_S_S_S_S_S_S_S_S_S_S_S_S_S_S_S_S_S_S_S_S_S_S_S_S_S_S_S_S_S_S_S_S_S_S_S_S_S_S_S_S_S_S_S_S_S_S_S_S_S_S_S_S_S_S_S_S_S_S_S_S_S_S_S_S_S_S_S_S_S_S_S_S_S_S_S_S_S_S_S_S_S_S_S_S_S_S_S_S_S_S_S_S_S_S_S_S_S_S_S_S_S_S__param_300];
	ld.param.u64 	%rd302, [_Z4racePiS_S_S_S_S_S_S_S_S_S_S_S_S_S_S_S_S_S_S_S_S_S_S_S_S_S_S_S_S_S_S_S_S_S_S_S_S_S_S_S_S_S_S_S_S_S_S_S_S_S_S_S_S_S_S_S_S_S_S_S_S_S_S_S_S_S_S_S_S_S_S_S_S_S_S_S_S_S_S_S_S_S_S_S_S_S_S_S_S_S_S_S_S_S_S_S_S_S_S_S_S_S_S_S_S_S_S_S_S_S_S_S_S_S_S_S_S_S_S_S_S_S_S_S_S_S_S_S_S_S_S_S_S_S_S_S_S_S_S_S_S_S_S_S_S_S_S_S_S_S_S_S_S_S_S_S_S_S_S_S_S_S_S_S_S_S_S_S_S_S_S_S_S_S_S_S_S_S_S_S_S_S_S_S_S_S_S_S_S_S_S_S_S_S_S_S_S_S_S_S_S_S_S_S_S_S_S_S_S_S_S_S_S_S_S_S_S_S_S_S_S_S_S_S_S_S_S_S_S_S_S_S_S_S_S_S_S_S_S_S_S_S_S_S_S_S_S_S_S_S_S_S_S_S_S_S_S_S_S_S_S_S_S_S_S_S_S_S_S_S_S_S_S_S_S_S_S_S_S_S_S_S_S_S_S_S_S_S_S_S_S_S_S_S_S_S_S_S_S_S_S_S_S_S_S_S_S_S_S_S_S_S_S_S_S_S_S_S_S_S_S_S_S_S_S_S_S_S_S_S_S_S_S_S_S_S_S_S_S_S_S_S_S_S_S_S_S_S_S_S_S_S_S_S_S_S_S_S_S_S_S_S_S_S_S_S_S_S_S_S_S_S_S_S_S_S_S_S_S_S_S_S_S_S_S_S_S_S_S_S_S_S_S_S_S_S_S_S_S_S_S_S_S_S_S_S_S_S_S_S_S_S_S_S_S_S_S_S_S_S_S_S_S_S_S_S_S_S_S_S_S_S_S_S_S_S_S_S_S_S_S_S_S_S_S_S_S_S_S_S_S_S_S_S_S_S_S_S_S_S_S_S_S_S_S_S_S_S_S_S_S_S_S_S_S_S_S_S_S_S_S_S_S_S_S_S_S_S_S_S_S_S_S_S_S_S_S_S_S_S_S_S_S_S_S_S_S_S_S_S_S__param_301];
	ld.param.u64 	%rd303, [_Z4racePiS_S_S_S_S_S_S_S_S_S_S_S_S_S_S_S_S_S_S_S_S_S_S_S_S_S_S_S_S_S_S_S_S_S_S_S_S_S_S_S_S_S_S_S_S_S_S_S_S_S_S_S_S_S_S_S_S_S_S_S_S_S_S_S_S_S_S_S_S_S_S_S_S_S_S_S_S_S_S_S_S_S_S_S_S_S_S_S_S_S_S_S_S_S_S_S_S_S_S_S_S_S_S_S_S_S_S_S_S_S_S_S_S_S_S_S_S_S_S_S_S_S_S_S_S_S_S_S_S_S_S_S_S_S_S_S_S_S_S_S_S_S_S_S_S_S_S_S_S_S_S_S_S_S_S_S_S_S_S_S_S_S_S_S_S_S_S_S_S_S_S_S_S_S_S_S_S_S_S_S_S_S_S_S_S_S_S_S_S_S_S_S_S_S_S_S_S_S_S_S_S_S_S_S_S_S_S_S_S_S_S_S_S_S_S_S_S_S_S_S_S_S_S_S_S_S_S_S_S_S_S_S_S_S_S_S_S_S_S_S_S_S_S_S_S_S_S_S_S_S_S_S_S_S_S_S_S_S_S_S_S_S_S_S_S_S_S_S_S_S_S_S_S_S_S_S_S_S_S_S_S_S_S_S_S_S_S_S_S_S_S_S_S_S_S_S_S_S_S_S_S_S_S_S_S_S_S_S_S_S_S_S_S_S_S_S_S_S_S_S_S_S_S_S_S_S_S_S_S_S_S_S_S_S_S_S_S_S_S_S_S_S_S_S_S_S_S_S_S_S_S_S_S_S_S_S_S_S_S_S_S_S_S_S_S_S_S_S_S_S_S_S_S_S_S_S_S_S_S_S_S_S_S_S_S_S_S_S_S_S_S_S_S_S_S_S_S_S_S_S_S_S_S_S_S_S_S_S_S_S_S_S_S_S_S_S_S_S_S_S_S_S_S_S_S_S_S_S_S_S_S_S_S_S_S_S_S_S_S_S_S_S_S_S_S_S_S_S_S_S_S_S_S_S_S_S_S_S_S_S_S_S_S_S_S_S_S_S_S_S_S_S_S_S_S_S_S_S_S_S_S_S_S_S_S_S_S_S_S_S_S_S_S_S_S_S_S_S_S_S_S_S_S_S_S_S_S_S_S_S_S__param_302];
	ld.param.u64 	%rd304, [_Z4racePiS_S_S_S_S_S_S_S_S_S_S_S_S_S_S_S_S_S_S_S_S_S_S_S_S_S_S_S_S_S_S_S_S_S_S_S_S_S_S_S_S_S_S_S_S_S_S_S_S_S_S_S_S_S_S_S_S_S_S_S_S_S_S_S_S_S_S_S_S_S_S_S_S_S_S_S_S_S_S_S_S_S_S_S_S_S_S_S_S_S_S_S_S_S_S_S_S_S_S_S_S_S_S_S_S_S_S_S_S_S_S_S_S_S_S_S_S_S_S_S_S_S_S_S_S_S_S_S_S_S_S_S_S_S_S_S_S_S_S_S_S_S_S_S_S_S_S_S_S_S_S_S_S_S_S_S_S_S_S_S_S_S_S_S_S_S_S_S_S_S_S_S_S_S_S_S_S_S_S_S_S_S_S_S_S_S_S_S_S_S_S_S_S_S_S_S_S_S_S_S_S_S_S_S_S_S_S_S_S_S_S_S_S_S_S_S_S_S_S_S_S_S_S_S_S_S_S_S_S_S_S_S_S_S_S_S_S_S_S_S_S_S_S_S_S_S_S_S_S_S_S_S_S_S_S_S_S_S_S_S_S_S_S_S_S_S_S_S_S_S_S_S_S_S_S_S_S_S_S_S_S_S_S_S_S_S_S_S_S_S_S_S_S_S_S_S_S_S_S_S_S_S_S_S_S_S_S_S_S_S_S_S_S_S_S_S_S_S_S_S_S_S_S_S_S_S_S_S_S_S_S_S_S_S_S_S_S_S_S_S_S_S_S_S_S_S_S_S_S_S_S_S_S_S_S_S_S_S_S_S_S_S_S_S_S_S_S_S_S_S_S_S_S_S_S_S_S_S_S_S_S_S_S_S_S_S_S_S_S_S_S_S_S_S_S_S_S_S_S_S_S_S_S_S_S_S_S_S_S_S_S_S_S_S_S_S_S_S_S_S_S_S_S_S_S_S_S_S_S_S_S_S_S_S_S_S_S_S_S_S_S_S_S_S_S_S_S_S_S_S_S_S_S_S_S_S_S_S_S_S_S_S_S_S_S_S_S_S_S_S_S_S_S_S_S_S_S_S_S_S_S_S_S_S_S_S_S_S_S_S_S_S_S_S_S_S_S_S_S_S_S_S_S_S_S_S_S_S_S_S_S__param_303];
	ld.param.u64 	%rd305, [_Z4racePiS_S_S_S_S_S_S_S_S_S_S_S_S_S_S_S_S_S_S_S_S_S_S_S_S_S_S_S_S_S_S_S_S_S_S_S_S_S_S_S_S_S_S_S_S_S_S_S_S_S_S_S_S_S_S_S_S_S_S_S_S_S_S_S_S_S_S_S_S_S_S_S_S_S_S_S_S_S_S_S_S_S_S_S_S_S_S_S_S_S_S_S_S_S_S_S_S_S_S_S_S_S_S_S_S_S_S_S_S_S_S_S_S_S_S_S_S_S_S_S_S_S_S_S_S_S_S_S_S_S_S_S_S_S_S_S_S_S_S_S_S_S_S_S_S_S_S_S_S_S_S_S_S_S_S_S_S_S_S_S_S_S_S_S_S_S_S_S_S_S_S_S_S_S_S_S_S_S_S_S_S_S_S_S_S_S_S_S_S_S_S_S_S_S_S_S_S_S_S_S_S_S_S_S_S_S_S_S_S_S_S_S_S_S_S_S_S_S_S_S_S_S_S_S_S_S_S_S_S_S_S_S_S_S_S_S_S_S_S_S_S_S_S_S_S_S_S_S_S_S_S_S_S_S_S_S_S_S_S_S_S_S_S_S_S_S_S_S_S_S_S_S_S_S_S_S_S_S_S_S_S_S_S_S_S_S_S_S_S_S_S_S_S_S_S_S_S_S_S_S_S_S_S_S_S_S_S_S_S_S_S_S_S_S_S_S_S_S_S_S_S_S_S_S_S_S_S_S_S_S_S_S_S_S_S_S_S_S_S_S_S_S_S_S_S_S_S_S_S_S_S_S_S_S_S_S_S_S_S_S_S_S_S_S_S_S_S_S_S_S_S_S_S_S_S_S_S_S_S_S_S_S_S_S_S_S_S_S_S_S_S_S_S_S_S_S_S_S_S_S_S_S_S_S_S_S_S_S_S_S_S_S_S_S_S_S_S_S_S_S_S_S_S_S_S_S_S_S_S_S_S_S_S_S_S_S_S_S_S_S_S_S_S_S_S_S_S_S_S_S_S_S_S_S_S_S_S_S_S_S_S_S_S_S_S_S_S_S_S_S_S_S_S_S_S_S_S_S_S_S_S_S_S_S_S_S_S_S_S_S_S_S_S_S_S_S_S_S_S_S_S_S_S_S_S_S_S_S_S_S_S__param_304];
	ld.param.u64 	%rd306, [_Z4racePiS_S_S_S_S_S_S_S_S_S_S_S_S_S_S_S_S_S_S_S_S_S_S_S_S_S_S_S_S_S_S_S_S_S_S_S_S_S_S_S_S_S_S_S_S_S_S_S_S_S_S_S_S_S_S_S_S_S_S_S_S_S_S_S_S_S_S_S_S_S_S_S_S_S_S_S_S_S_S_S_S_S_S_S_S_S_S_S_S_S_S_S_S_S_S_S_S_S_S_S_S_S_S_S_S_S_S_S_S_S_S_S_S_S_S_S_S_S_S_S_S_S_S_S_S_S_S_S_S_S_S_S_S_S_S_S_S_S_S_S_S_S_S_S_S_S_S_S_S_S_S_S_S_S_S_S_S_S_S_S_S_S_S_S_S_S_S_S_S_S_S_S_S_S_S_S_S_S_S_S_S_S_S_S_S_S_S_S_S_S_S_S_S_S_S_S_S_S_S_S_S_S_S_S_S_S_S_S_S_S_S_S_S_S_S_S_S_S_S_S_S_S_S_S_S_S_S_S_S_S_S_S_S_S_S_S_S_S_S_S_S_S_S_S_S_S_S_S_S_S_S_S_S_S_S_S_S_S_S_S_S_S_S_S_S_S_S_S_S_S_S_S_S_S_S_S_S_S_S_S_S_S_S_S_S_S_S_S_S_S_S_S_S_S_S_S_S_S_S_S_S_S_S_S_S_S_S_S_S_S_S_S_S_S_S_S_S_S_S_S_S_S_S_S_S_S_S_S_S_S_S_S_S_S_S_S_S_S_S_S_S_S_S_S_S_S_S_S_S_S_S_S_S_S_S_S_S_S_S_S_S_S_S_S_S_S_S_S_S_S_S_S_S_S_S_S_S_S_S_S_S_S_S_S_S_S_S_S_S_S_S_S_S_S_S_S_S_S_S_S_S_S_S_S_S_S_S_S_S_S_S_S_S_S_S_S_S_S_S_S_S_S_S_S_S_S_S_S_S_S_S_S_S_S_S_S_S_S_S_S_S_S_S_S_S_S_S_S_S_S_S_S_S_S_S_S_S_S_S_S_S_S_S_S_S_S_S_S_S_S_S_S_S_S_S_S_S_S_S_S_S_S_S_S_S_S_S_S_S_S_S_S_S_S_S_S_S_S_S_S_S_S_S_S_S_S_S_S_S_S_S__param_305];
	ld.param.u64 	%rd307, [_Z4racePiS_S_S_S_S_S_S_S_S_S_S_S_S_S_S_S_S_S_S_S_S_S_S_S_S_S_S_S_S_S_S_S_S_S_S_S_S_S_S_S_S_S_S_S_S_S_S_S_S_S_S_S_S_S_S_S_S_S_S_S_S_S_S_S_S_S_S_S_S_S_S_S_S_S_S_S_S_S_S_S_S_S_S_S_S_S_S_S_S_S_S_S_S_S_S_S_S_S_S_S_S_S_S_S_S_S_S_S_S_S_S_S_S_S_S_S_S_S_S_S_S_S_S_S_S_S_S_S_S_S_S_S_S_S_S_S_S_S_S_S_S_S_S_S_S_S_S_S_S_S_S_S_S_S_S_S_S_S_S_S_S_S_S_S_S_S_S_S_S_S_S_S_S_S_S_S_S_S_S_S_S_S_S_S_S_S_S_S_S_S_S_S_S_S_S_S_S_S_S_S_S_S_S_S_S_S_S_S_S_S_S_S_S_S_S_S_S_S_S_S_S_S_S_S_S_S_S_S_S_S_S_S_S_S_S_S_S_S_S_S_S_S_S_S_S_S_S_S_S_S_S_S_S_S_S_S_S_S_S_S_S_S_S_S_S_S_S_S_S_S_S_S_S_S_S_S_S_S_S_S_S_S_S_S_S_S_S_S_S_S_S_S_S_S_S_S_S_S_S_S_S_S_S_S_S_S_S_S_S_S_S_S_S_S_S_S_S_S_S_S_S_S_S_S_S_S_S_S_S_S_S_S_S_S_S_S_S_S_S_S_S_S_S_S_S_S_S_S_S_S_S_S_S_S_S_S_S_S_S_S_S_S_S_S_S_S_S_S_S_S_S_S_S_S_S_S_S_S_S_S_S_S_S_S_S_S_S_S_S_S_S_S_S_S_S_S_S_S_S_S_S_S_S_S_S_S_S_S_S_S_S_S_S_S_S_S_S_S_S_S_S_S_S_S_S_S_S_S_S_S_S_S_S_S_S_S_S_S_S_S_S_S_S_S_S_S_S_S_S_S_S_S_S_S_S_S_S_S_S_S_S_S_S_S_S_S_S_S_S_S_S_S_S_S_S_S_S_S_S_S_S_S_S_S_S_S_S_S_S_S_S_S_S_S_S_S_S_S_S_S_S_S_S_S_S_S_S_S_S_S_S__param_306];
	ld.param.u64 	%rd308, [_Z4racePiS_S_S_S_S_S_S_S_S_S_S_S_S_S_S_S_S_S_S_S_S_S_S_S_S_S_S_S_S_S_S_S_S_S_S_S_S_S_S_S_S_S_S_S_S_S_S_S_S_S_S_S_S_S_S_S_S_S_S_S_S_S_S_S_S_S_S_S_S_S_S_S_S_S_S_S_S_S_S_S_S_S_S_S_S_S_S_S_S_S_S_S_S_S_S_S_S_S_S_S_S_S_S_S_S_S_S_S_S_S_S_S_S_S_S_S_S_S_S_S_S_S_S_S_S_S_S_S_S_S_S_S_S_S_S_S_S_S_S_S_S_S_S_S_S_S_S_S_S_S_S_S_S_S_S_S_S_S_S_S_S_S_S_S_S_S_S_S_S_S_S_S_S_S_S_S_S_S_S_S_S_S_S_S_S_S_S_S_S_S_S_S_S_S_S_S_S_S_S_S_S_S_S_S_S_S_S_S_S_S_S_S_S_S_S_S_S_S_S_S_S_S_S_S_S_S_S_S_S_S_S_S_S_S_S_S_S_S_S_S_S_S_S_S_S_S_S_S_S_S_S_S_S_S_S_S_S_S_S_S_S_S_S_S_S_S_S_S_S_S_S_S_S_S_S_S_S_S_S_S_S_S_S_S_S_S_S_S_S_S_S_S_S_S_S_S_S_S_S_S_S_S_S_S_S_S_S_S_S_S_S_S_S_S_S_S_S_S_S_S_S_S_S_S_S_S_S_S_S_S_S_S_S_S_S_S_S_S_S_S_S_S_S_S_S_S_S_S_S_S_S_S_S_S_S_S_S_S_S_S_S_S_S_S_S_S_S_S_S_S_S_S_S_S_S_S_S_S_S_S_S_S_S_S_S_S_S_S_S_S_S_S_S_S_S_S_S_S_S_S_S_S_S_S_S_S_S_S_S_S_S_S_S_S_S_S_S_S_S_S_S_S_S_S_S_S_S_S_S_S_S_S_S_S_S_S_S_S_S_S_S_S_S_S_S_S_S_S_S_S_S_S_S_S_S_S_S_S_S_S_S_S_S_S_S_S_S_S_S_S_S_S_S_S_S_S_S_S_S_S_S_S_S_S_S_S_S_S_S_S_S_S_S_S_S_S_S_S_S_S_S_S_S_S_S_S_S_S_S_S_S__param_307];
	ld.param.u64 	%rd309, [_Z4racePiS_S_S_S_S_S_S_S_S_S_S_S_S_S_S_S_S_S_S_S_S_S_S_S_S_S_S_S_S_S_S_S_S_S_S_S_S_S_S_S_S_S_S_S_S_S_S_S_S_S_S_S_S_S_S_S_S_S_S_S_S_S_S_S_S_S_S_S_S_S_S_S_S_S_S_S_S_S_S_S_S_S_S_S_S_S_S_S_S_S_S_S_S_S_S_S_S_S_S_S_S_S_S_S_S_S_S_S_S_S_S_S_S_S_S_S_S_S_S_S_S_S_S_S_S_S_S_S_S_S_S_S_S_S_S_S_S_S_S_S_S_S_S_S_S_S_S_S_S_S_S_S_S_S_S_S_S_S_S_S_S_S_S_S_S_S_S_S_S_S_S_S_S_S_S_S_S_S_S_S_S_S_S_S_S_S_S_S_S_S_S_S_S_S_S_S_S_S_S_S_S_S_S_S_S_S_S_S_S_S_S_S_S_S_S_S_S_S_S_S_S_S_S_S_S_S_S_S_S_S_S_S_S_S_S_S_S_S_S_S_S_S_S_S_S_S_S_S_S_S_S_S_S_S_S_S_S_S_S_S_S_S_S_S_S_S_S_S_S_S_S_S_S_S_S_S_S_S_S_S_S_S_S_S_S_S_S_S_S_S_S_S_S_S_S_S_S_S_S_S_S_S_S_S_S_S_S_S_S_S_S_S_S_S_S_S_S_S_S_S_S_S_S_S_S_S_S_S_S_S_S_S_S_S_S_S_S_S_S_S_S_S_S_S_S_S_S_S_S_S_S_S_S_S_S_S_S_S_S_S_S_S_S_S_S_S_S_S_S_S_S_S_S_S_S_S_S_S_S_S_S_S_S_S_S_S_S_S_S_S_S_S_S_S_S_S_S_S_S_S_S_S_S_S_S_S_S_S_S_S_S_S_S_S_S_S_S_S_S_S_S_S_S_S_S_S_S_S_S_S_S_S_S_S_S_S_S_S_S_S_S_S_S_S_S_S_S_S_S_S_S_S_S_S_S_S_S_S_S_S_S_S_S_S_S_S_S_S_S_S_S_S_S_S_S_S_S_S_S_S_S_S_S_S_S_S_S_S_S_S_S_S_S_S_S_S_S_S_S_S_S_S_S_S_S_S_S_S_S_S_S__param_308];
	ld.param.u64 	%rd310, [_Z4racePiS_S_S_S_S_S_S_S_S_S_S_S_S_S_S_S_S_S_S_S_S_S_S_S_S_S_S_S_S_S_S_S_S_S_S_S_S_S_S_S_S_S_S_S_S_S_S_S_S_S_S_S_S_S_S_S_S_S_S_S_S_S_S_S_S_S_S_S_S_S_S_S_S_S_S_S_S_S_S_S_S_S_S_S_S_S_S_S_S_S_S_S_S_S_S_S_S_S_S_S_S_S_S_S_S_S_S_S_S_S_S_S_S_S_S_S_S_S_S_S_S_S_S_S_S_S_S_S_S_S_S_S_S_S_S_S_S_S_S_S_S_S_S_S_S_S_S_S_S_S_S_S_S_S_S_S_S_S_S_S_S_S_S_S_S_S_S_S_S_S_S_S_S_S_S_S_S_S_S_S_S_S_S_S_S_S_S_S_S_S_S_S_S_S_S_S_S_S_S_S_S_S_S_S_S_S_S_S_S_S_S_S_S_S_S_S_S_S_S_S_S_S_S_S_S_S_S_S_S_S_S_S_S_S_S_S_S_S_S_S_S_S_S_S_S_S_S_S_S_S_S_S_S_S_S_S_S_S_S_S_S_S_S_S_S_S_S_S_S_S_S_S_S_S_S_S_S_S_S_S_S_S_S_S_S_S_S_S_S_S_S_S_S_S_S_S_S_S_S_S_S_S_S_S_S_S_S_S_S_S_S_S_S_S_S_S_S_S_S_S_S_S_S_S_S_S_S_S_S_S_S_S_S_S_S_S_S_S_S_S_S_S_S_S_S_S_S_S_S_S_S_S_S_S_S_S_S_S_S_S_S_S_S_S_S_S_S_S_S_S_S_S_S_S_S_S_S_S_S_S_S_S_S_S_S_S_S_S_S_S_S_S_S_S_S_S_S_S_S_S_S_S_S_S_S_S_S_S_S_S_S_S_S_S_S_S_S_S_S_S_S_S_S_S_S_S_S_S_S_S_S_S_S_S_S_S_S_S_S_S_S_S_S_S_S_S_S_S_S_S_S_S_S_S_S_S_S_S_S_S_S_S_S_S_S_S_S_S_S_S_S_S_S_S_S_S_S_S_S_S_S_S_S_S_S_S_S_S_S_S_S_S_S_S_S_S_S_S_S_S_S_S_S_S_S_S_S_S_S_S_S__param_309];
	ld.param.u64 	%rd311, [_Z4racePiS_S_S_S_S_S_S_S_S_S_S_S_S_S_S_S_S_S_S_S_S_S_S_S_S_S_S_S_S_S_S_S_S_S_S_S_S_S_S_S_S_S_S_S_S_S_S_S_S_S_S_S_S_S_S_S_S_S_S_S_S_S_S_S_S_S_S_S_S_S_S_S_S_S_S_S_S_S_S_S_S_S_S_S_S_S_S_S_S_S_S_S_S_S_S_S_S_S_S_S_S_S_S_S_S_S_S_S_S_S_S_S_S_S_S_S_S_S_S_S_S_S_S_S_S_S_S_S_S_S_S_S_S_S_S_S_S_S_S_S_S_S_S_S_S_S_S_S_S_S_S_S_S_S_S_S_S_S_S_S_S_S_S_S_S_S_S_S_S_S_S_S_S_S_S_S_S_S_S_S_S_S_S_S_S_S_S_S_S_S_S_S_S_S_S_S_S_S_S_S_S_S_S_S_S_S_S_S_S_S_S_S_S_S_S_S_S_S_S_S_S_S_S_S_S_S_S_S_S_S_S_S_S_S_S_S_S_S_S_S_S_S_S_S_S_S_S_S_S_S_S_S_S_S_S_S_S_S_S_S_S_S_S_S_S_S_S_S_S_S_S_S_S_S_S_S_S_S_S_S_S_S_S_S_S_S_S_S_S_S_S_S_S_S_S_S_S_S_S_S_S_S_S_S_S_S_S_S_S_S_S_S_S_S_S_S_S_S_S_S_S_S_S_S_S_S_S_S_S_S_S_S_S_S_S_S_S_S_S_S_S_S_S_S_S_S_S_S_S_S_S_S_S_S_S_S_S_S_S_S_S_S_S_S_S_S_S_S_S_S_S_S_S_S_S_S_S_S_S_S_S_S_S_S_S_S_S_S_S_S_S_S_S_S_S_S_S_S_S_S_S_S_S_S_S_S_S_S_S_S_S_S_S_S_S_S_S_S_S_S_S_S_S_S_S_S_S_S_S_S_S_S_S_S_S_S_S_S_S_S_S_S_S_S_S_S_S_S_S_S_S_S_S_S_S_S_S_S_S_S_S_S_S_S_S_S_S_S_S_S_S_S_S_S_S_S_S_S_S_S_S_S_S_S_S_S_S_S_S_S_S_S_S_S_S_S_S_S_S_S_S_S_S_S_S_S_S_S_S_S_S__param_310];
	ld.param.u64 	%rd312, [_Z4racePiS_S_S_S_S_S_S_S_S_S_S_S_S_S_S_S_S_S_S_S_S_S_S_S_S_S_S_S_S_S_S_S_S_S_S_S_S_S_S_S_S_S_S_S_S_S_S_S_S_S_S_S_S_S_S_S_S_S_S_S_S_S_S_S_S_S_S_S_S_S_S_S_S_S_S_S_S_S_S_S_S_S_S_S_S_S_S_S_S_S_S_S_S_S_S_S_S_S_S_S_S_S_S_S_S_S_S_S_S_S_S_S_S_S_S_S_S_S_S_S_S_S_S_S_S_S_S_S_S_S_S_S_S_S_S_S_S_S_S_S_S_S_S_S_S_S_S_S_S_S_S_S_S_S_S_S_S_S_S_S_S_S_S_S_S_S_S_S_S_S_S_S_S_S_S_S_S_S_S_S_S_S_S_S_S_S_S_S_S_S_S_S_S_S_S_S_S_S_S_S_S_S_S_S_S_S_S_S_S_S_S_S_S_S_S_S_S_S_S_S_S_S_S_S_S_S_S_S_S_S_S_S_S_S_S_S_S_S_S_S_S_S_S_S_S_S_S_S_S_S_S_S_S_S_S_S_S_S_S_S_S_S_S_S_S_S_S_S_S_S_S_S_S_S_S_S_S_S_S_S_S_S_S_S_S_S_S_S_S_S_S_S_S_S_S_S_S_S_S_S_S_S_S_S_S_S_S_S_S_S_S_S_S_S_S_S_S_S_S_S_S_S_S_S_S_S_S_S_S_S_S_S_S_S_S_S_S_S_S_S_S_S_S_S_S_S_S_S_S_S_S_S_S_S_S_S_S_S_S_S_S_S_S_S_S_S_S_S_S_S_S_S_S_S_S_S_S_S_S_S_S_S_S_S_S_S_S_S_S_S_S_S_S_S_S_S_S_S_S_S_S_S_S_S_S_S_S_S_S_S_S_S_S_S_S_S_S_S_S_S_S_S_S_S_S_S_S_S_S_S_S_S_S_S_S_S_S_S_S_S_S_S_S_S_S_S_S_S_S_S_S_S_S_S_S_S_S_S_S_S_S_S_S_S_S_S_S_S_S_S_S_S_S_S_S_S_S_S_S_S_S_S_S_S_S_S_S_S_S_S_S_S_S_S_S_S_S_S_S_S_S_S_S_S_S_S_S_S_S_S_S__param_311];
	ld.param.u64 	%rd313, [_Z4racePiS_S_S_S_S_S_S_S_S_S_S_S_S_S_S_S_S_S_S_S_S_S_S_S_S_S_S_S_S_S_S_S_S_S_S_S_S_S_S_S_S_S_S_S_S_S_S_S_S_S_S_S_S_S_S_S_S_S_S_S_S_S_S_S_S_S_S_S_S_S_S_S_S_S_S_S_S_S_S_S_S_S_S_S_S_S_S_S_S_S_S_S_S_S_S_S_S_S_S_S_S_S_S_S_S_S_S_S_S_S_S_S_S_S_S_S_S_S_S_S_S_S_S_S_S_S_S_S_S_S_S_S_S_S_S_S_S_S_S_S_S_S_S_S_S_S_S_S_S_S_S_S_S_S_S_S_S_S_S_S_S_S_S_S_S_S_S_S_S_S_S_S_S_S_S_S_S_S_S_S_S_S_S_S_S_S_S_S_S_S_S_S_S_S_S_S_S_S_S_S_S_S_S_S_S_S_S_S_S_S_S_S_S_S_S_S_S_S_S_S_S_S_S_S_S_S_S_S_S_S_S_S_S_S_S_S_S_S_S_S_S_S_S_S_S_S_S_S_S_S_S_S_S_S_S_S_S_S_S_S_S_S_S_S_S_S_S_S_S_S_S_S_S_S_S_S_S_S_S_S_S_S_S_S_S_S_S_S_S_S_S_S_S_S_S_S_S_S_S_S_S_S_S_S_S_S_S_S_S_S_S_S_S_S_S_S_S_S_S_S_S_S_S_S_S_S_S_S_S_S_S_S_S_S_S_S_S_S_S_S_S_S_S_S_S_S_S_S_S_S_S_S_S_S_S_S_S_S_S_S_S_S_S_S_S_S_S_S_S_S_S_S_S_S_S_S_S_S_S_S_S_S_S_S_S_S_S_S_S_S_S_S_S_S_S_S_S_S_S_S_S_S_S_S_S_S_S_S_S_S_S_S_S_S_S_S_S_S_S_S_S_S_S_S_S_S_S_S_S_S_S_S_S_S_S_S_S_S_S_S_S_S_S_S_S_S_S_S_S_S_S_S_S_S_S_S_S_S_S_S_S_S_S_S_S_S_S_S_S_S_S_S_S_S_S_S_S_S_S_S_S_S_S_S_S_S_S_S_S_S_S_S_S_S_S_S_S_S_S_S_S_S_S_S_S_S_S_S_S_S_S__param_312];
	ld.param.u64 	%rd314, [_Z4racePiS_S_S_S_S_S_S_S_S_S_S_S_S_S_S_S_S_S_S_S_S_S_S_S_S_S_S_S_S_S_S_S_S_S_S_S_S_S_S_S_S_S_S_S_S_S_S_S_S_S_S_S_S_S_S_S_S_S_S_S_S_S_S_S_S_S_S_S_S_S_S_S_S_S_S_S_S_S_S_S_S_S_S_S_S_S_S_S_S_S_S_S_S_S_S_S_S_S_S_S_S_S_S_S_S_S_S_S_S_S_S_S_S_S_S_S_S_S_S_S_S_S_S_S_S_S_S_S_S_S_S_S_S_S_S_S_S_S_S_S_S_S_S_S_S_S_S_S_S_S_S_S_S_S_S_S_S_S_S_S_S_S_S_S_S_S_S_S_S_S_S_S_S_S_S_S_S_S_S_S_S_S_S_S_S_S_S_S_S_S_S_S_S_S_S_S_S_S_S_S_S_S_S_S_S_S_S_S_S_S_S_S_S_S_S_S_S_S_S_S_S_S_S_S_S_S_S_S_S_S_S_S_S_S_S_S_S_S_S_S_S_S_S_S_S_S_S_S_S_S_S_S_S_S_S_S_S_S_S_S_S_S_S_S_S_S_S_S_S_S_S_S_S_S_S_S_S_S_S_S_S_S_S_S_S_S_S_S_S_S_S_S_S_S_S_S_S_S_S_S_S_S_S_S_S_S_S_S_S_S_S_S_S_S_S_S_S_S_S_S_S_S_S_S_S_S_S_S_S_S_S_S_S_S_S_S_S_S_S_S_S_S_S_S_S_S_S_S_S_S_S_S_S_S_S_S_S_S_S_S_S_S_S_S_S_S_S_S_S_S_S_S_S_S_S_S_S_S_S_S_S_S_S_S_S_S_S_S_S_S_S_S_S_S_S_S_S_S_S_S_S_S_S_S_S_S_S_S_S_S_S_S_S_S_S_S_S_S_S_S_S_S_S_S_S_S_S_S_S_S_S_S_S_S_S_S_S_S_S_S_S_S_S_S_S_S_S_S_S_S_S_S_S_S_S_S_S_S_S_S_S_S_S_S_S_S_S_S_S_S_S_S_S_S_S_S_S_S_S_S_S_S_S_S_S_S_S_S_S_S_S_S_S_S_S_S_S_S_S_S_S_S_S_S_S_S_S_S_S_S_S__param_313];
	ld.param.u64 	%rd315, [_Z4racePiS_S_S_S_S_S_S_S_S_S_S_S_S_S_S_S_S_S_S_S_S_S_S_S_S_S_S_S_S_S_S_S_S_S_S_S_S_S_S_S_S_S_S_S_S_S_S_S_S_S_S_S_S_S_S_S_S_S_S_S_S_S_S_S_S_S_S_S_S_S_S_S_S_S_S_S_S_S_S_S_S_S_S_S_S_S_S_S_S_S_S_S_S_S_S_S_S_S_S_S_S_S_S_S_S_S_S_S_S_S_S_S_S_S_S_S_S_S_S_S_S_S_S_S_S_S_S_S_S_S_S_S_S_S_S_S_S_S_S_S_S_S_S_S_S_S_S_S_S_S_S_S_S_S_S_S_S_S_S_S_S_S_S_S_S_S_S_S_S_S_S_S_S_S_S_S_S_S_S_S_S_S_S_S_S_S_S_S_S_S_S_S_S_S_S_S_S_S_S_S_S_S_S_S_S_S_S_S_S_S_S_S_S_S_S_S_S_S_S_S_S_S_S_S_S_S_S_S_S_S_S_S_S_S_S_S_S_S_S_S_S_S_S_S_S_S_S_S_S_S_S_S_S_S_S_S_S_S_S_S_S_S_S_S_S_S_S_S_S_S_S_S_S_S_S_S_S_S_S_S_S_S_S_S_S_S_S_S_S_S_S_S_S_S_S_S_S_S_S_S_S_S_S_S_S_S_S_S_S_S_S_S_S_S_S_S_S_S_S_S_S_S_S_S_S_S_S_S_S_S_S_S_S_S_S_S_S_S_S_S_S_S_S_S_S_S_S_S_S_S_S_S_S_S_S_S_S_S_S_S_S_S_S_S_S_S_S_S_S_S_S_S_S_S_S_S_S_S_S_S_S_S_S_S_S_S_S_S_S_S_S_S_S_S_S_S_S_S_S_S_S_S_S_S_S_S_S_S_S_S_S_S_S_S_S_S_S_S_S_S_S_S_S_S_S_S_S_S_S_S_S_S_S_S_S_S_S_S_S_S_S_S_S_S_S_S_S_S_S_S_S_S_S_S_S_S_S_S_S_S_S_S_S_S_S_S_S_S_S_S_S_S_S_S_S_S_S_S_S_S_S_S_S_S_S_S_S_S_S_S_S_S_S_S_S_S_S_S_S_S_S_S_S_S_S_S_S_S_S_S_S__param_314];
	ld.param.u64 	%rd316, [_Z4racePiS_S_S_S_S_S_S_S_S_S_S_S_S_S_S_S_S_S_S_S_S_S_S_S_S_S_S_S_S_S_S_S_S_S_S_S_S_S_S_S_S_S_S_S_S_S_S_S_S_S_S_S_S_S_S_S_S_S_S_S_S_S_S_S_S_S_S_S_S_S_S_S_S_S_S_S_S_S_S_S_S_S_S_S_S_S_S_S_S_S_S_S_S_S_S_S_S_S_S_S_S_S_S_S_S_S_S_S_S_S_S_S_S_S_S_S_S_S_S_S_S_S_S_S_S_S_S_S_S_S_S_S_S_S_S_S_S_S_S_S_S_S_S_S_S_S_S_S_S_S_S_S_S_S_S_S_S_S_S_S_S_S_S_S_S_S_S_S_S_S_S_S_S_S_S_S_S_S_S_S_S_S_S_S_S_S_S_S_S_S_S_S_S_S_S_S_S_S_S_S_S_S_S_S_S_S_S_S_S_S_S_S_S_S_S_S_S_S_S_S_S_S_S_S_S_S_S_S_S_S_S_S_S_S_S_S_S_S_S_S_S_S_S_S_S_S_S_S_S_S_S_S_S_S_S_S_S_S_S_S_S_S_S_S_S_S_S_S_S_S_S_S_S_S_S_S_S_S_S_S_S_S_S_S_S_S_S_S_S_S_S_S_S_S_S_S_S_S_S_S_S_S_S_S_S_S_S_S_S_S_S_S_S_S_S_S_S_S_S_S_S_S_S_S_S_S_S_S_S_S_S_S_S_S_S_S_S_S_S_S_S_S_S_S_S_S_S_S_S_S_S_S_S_S_S_S_S_S_S_S_S_S_S_S_S_S_S_S_S_S_S_S_S_S_S_S_S_S_S_S_S_S_S_S_S_S_S_S_S_S_S_S_S_S_S_S_S_S_S_S_S_S_S_S_S_S_S_S_S_S_S_S_S_S_S_S_S_S_S_S_S_S_S_S_S_S_S_S_S_S_S_S_S_S_S_S_S_S_S_S_S_S_S_S_S_S_S_S_S_S_S_S_S_S_S_S_S_S_S_S_S_S_S_S_S_S_S_S_S_S_S_S_S_S_S_S_S_S_S_S_S_S_S_S_S_S_S_S_S_S_S_S_S_S_S_S_S_S_S_S_S_S_S_S_S_S_S_S_S_S_S__param_315];
	ld.param.u64 	%rd317, [_Z4racePiS_S_S_S_S_S_S_S_S_S_S_S_S_S_S_S_S_S_S_S_S_S_S_S_S_S_S_S_S_S_S_S_S_S_S_S_S_S_S_S_S_S_S_S_S_S_S_S_S_S_S_S_S_S_S_S_S_S_S_S_S_S_S_S_S_S_S_S_S_S_S_S_S_S_S_S_S_S_S_S_S_S_S_S_S_S_S_S_S_S_S_S_S_S_S_S_S_S_S_S_S_S_S_S_S_S_S_S_S_S_S_S_S_S_S_S_S_S_S_S_S_S_S_S_S_S_S_S_S_S_S_S_S_S_S_S_S_S_S_S_S_S_S_S_S_S_S_S_S_S_S_S_S_S_S_S_S_S_S_S_S_S_S_S_S_S_S_S_S_S_S_S_S_S_S_S_S_S_S_S_S_S_S_S_S_S_S_S_S_S_S_S_S_S_S_S_S_S_S_S_S_S_S_S_S_S_S_S_S_S_S_S_S_S_S_S_S_S_S_S_S_S_S_S_S_S_S_S_S_S_S_S_S_S_S_S_S_S_S_S_S_S_S_S_S_S_S_S_S_S_S_S_S_S_S_S_S_S_S_S_S_S_S_S_S_S_S_S_S_S_S_S_S_S_S_S_S_S_S_S_S_S_S_S_S_S_S_S_S_S_S_S_S_S_S_S_S_S_S_S_S_S_S_S_S_S_S_S_S_S_S_S_S_S_S_S_S_S_S_S_S_S_S_S_S_S_S_S_S_S_S_S_S_S_S_S_S_S_S_S_S_S_S_S_S_S_S_S_S_S_S_S_S_S_S_S_S_S_S_S_S_S_S_S_S_S_S_S_S_S_S_S_S_S_S_S_S_S_S_S_S_S_S_S_S_S_S_S_S_S_S_S_S_S_S_S_S_S_S_S_S_S_S_S_S_S_S_S_S_S_S_S_S_S_S_S_S_S_S_S_S_S_S_S_S_S_S_S_S_S_S_S_S_S_S_S_S_S_S_S_S_S_S_S_S_S_S_S_S_S_S_S_S_S_S_S_S_S_S_S_S_S_S_S_S_S_S_S_S_S_S_S_S_S_S_S_S_S_S_S_S_S_S_S_S_S_S_S_S_S_S_S_S_S_S_S_S_S_S_S_S_S_S_S_S_S_S_S_S_S_S__param_316];
	ld.param.u64 	%rd318, [_Z4racePiS_S_S_S_S_S_S_S_S_S_S_S_S_S_S_S_S_S_S_S_S_S_S_S_S_S_S_S_S_S_S_S_S_S_S_S_S_S_S_S_S_S_S_S_S_S_S_S_S_S_S_S_S_S_S_S_S_S_S_S_S_S_S_S_S_S_S_S_S_S_S_S_S_S_S_S_S_S_S_S_S_S_S_S_S_S_S_S_S_S_S_S_S_S_S_S_S_S_S_S_S_S_S_S_S_S_S_S_S_S_S_S_S_S_S_S_S_S_S_S_S_S_S_S_S_S_S_S_S_S_S_S_S_S_S_S_S_S_S_S_S_S_S_S_S_S_S_S_S_S_S_S_S_S_S_S_S_S_S_S_S_S_S_S_S_S_S_S_S_S_S_S_S_S_S_S_S_S_S_S_S_S_S_S_S_S_S_S_S_S_S_S_S_S_S_S_S_S_S_S_S_S_S_S_S_S_S_S_S_S_S_S_S_S_S_S_S_S_S_S_S_S_S_S_S_S_S_S_S_S_S_S_S_S_S_S_S_S_S_S_S_S_S_S_S_S_S_S_S_S_S_S_S_S_S_S_S_S_S_S_S_S_S_S_S_S_S_S_S_S_S_S_S_S_S_S_S_S_S_S_S_S_S_S_S_S_S_S_S_S_S_S_S_S_S_S_S_S_S_S_S_S_S_S_S_S_S_S_S_S_S_S_S_S_S_S_S_S_S_S_S_S_S_S_S_S_S_S_S_S_S_S_S_S_S_S_S_S_S_S_S_S_S_S_S_S_S_S_S_S_S_S_S_S_S_S_S_S_S_S_S_S_S_S_S_S_S_S_S_S_S_S_S_S_S_S_S_S_S_S_S_S_S_S_S_S_S_S_S_S_S_S_S_S_S_S_S_S_S_S_S_S_S_S_S_S_S_S_S_S_S_S_S_S_S_S_S_S_S_S_S_S_S_S_S_S_S_S_S_S_S_S_S_S_S_S_S_S_S_S_S_S_S_S_S_S_S_S_S_S_S_S_S_S_S_S_S_S_S_S_S_S_S_S_S_S_S_S_S_S_S_S_S_S_S_S_S_S_S_S_S_S_S_S_S_S_S_S_S_S_S_S_S_S_S_S_S_S_S_S_S_S_S_S_S_S_S_S_S_S_S__param_317];
	ld.param.u64 	%rd319, [_Z4racePiS_S_S_S_S_S_S_S_S_S_S_S_S_S_S_S_S_S_S_S_S_S_S_S_S_S_S_S_S_S_S_S_S_S_S_S_S_S_S_S_S_S_S_S_S_S_S_S_S_S_S_S_S_S_S_S_S_S_S_S_S_S_S_S_S_S_S_S_S_S_S_S_S_S_S_S_S_S_S_S_S_S_S_S_S_S_S_S_S_S_S_S_S_S_S_S_S_S_S_S_S_S_S_S_S_S_S_S_S_S_S_S_S_S_S_S_S_S_S_S_S_S_S_S_S_S_S_S_S_S_S_S_S_S_S_S_S_S_S_S_S_S_S_S_S_S_S_S_S_S_S_S_S_S_S_S_S_S_S_S_S_S_S_S_S_S_S_S_S_S_S_S_S_S_S_S_S_S_S_S_S_S_S_S_S_S_S_S_S_S_S_S_S_S_S_S_S_S_S_S_S_S_S_S_S_S_S_S_S_S_S_S_S_S_S_S_S_S_S_S_S_S_S_S_S_S_S_S_S_S_S_S_S_S_S_S_S_S_S_S_S_S_S_S_S_S_S_S_S_S_S_S_S_S_S_S_S_S_S_S_S_S_S_S_S_S_S_S_S_S_S_S_S_S_S_S_S_S_S_S_S_S_S_S_S_S_S_S_S_S_S_S_S_S_S_S_S_S_S_S_S_S_S_S_S_S_S_S_S_S_S_S_S_S_S_S_S_S_S_S_S_S_S_S_S_S_S_S_S_S_S_S_S_S_S_S_S_S_S_S_S_S_S_S_S_S_S_S_S_S_S_S_S_S_S_S_S_S_S_S_S_S_S_S_S_S_S_S_S_S_S_S_S_S_S_S_S_S_S_S_S_S_S_S_S_S_S_S_S_S_S_S_S_S_S_S_S_S_S_S_S_S_S_S_S_S_S_S_S_S_S_S_S_S_S_S_S_S_S_S_S_S_S_S_S_S_S_S_S_S_S_S_S_S_S_S_S_S_S_S_S_S_S_S_S_S_S_S_S_S_S_S_S_S_S_S_S_S_S_S_S_S_S_S_S_S_S_S_S_S_S_S_S_S_S_S_S_S_S_S_S_S_S_S_S_S_S_S_S_S_S_S_S_S_S_S_S_S_S_S_S_S_S_S_S_S_S_S_S_S_S__param_318];
	ld.param.u64 	%rd320, [_Z4racePiS_S_S_S_S_S_S_S_S_S_S_S_S_S_S_S_S_S_S_S_S_S_S_S_S_S_S_S_S_S_S_S_S_S_S_S_S_S_S_S_S_S_S_S_S_S_S_S_S_S_S_S_S_S_S_S_S_S_S_S_S_S_S_S_S_S_S_S_S_S_S_S_S_S_S_S_S_S_S_S_S_S_S_S_S_S_S_S_S_S_S_S_S_S_S_S_S_S_S_S_S_S_S_S_S_S_S_S_S_S_S_S_S_S_S_S_S_S_S_S_S_S_S_S_S_S_S_S_S_S_S_S_S_S_S_S_S_S_S_S_S_S_S_S_S_S_S_S_S_S_S_S_S_S_S_S_S_S_S_S_S_S_S_S_S_S_S_S_S_S_S_S_S_S_S_S_S_S_S_S_S_S_S_S_S_S_S_S_S_S_S_S_S_S_S_S_S_S_S_S_S_S_S_S_S_S_S_S_S_S_S_S_S_S_S_S_S_S_S_S_S_S_S_S_S_S_S_S_S_S_S_S_S_S_S_S_S_S_S_S_S_S_S_S_S_S_S_S_S_S_S_S_S_S_S_S_S_S_S_S_S_S_S_S_S_S_S_S_S_S_S_S_S_S_S_S_S_S_S_S_S_S_S_S_S_S_S_S_S_S_S_S_S_S_S_S_S_S_S_S_S_S_S_S_S_S_S_S_S_S_S_S_S_S_S_S_S_S_S_S_S_S_S_S_S_S_S_S_S_S_S_S_S_S_S_S_S_S_S_S_S_S_S_S_S_S_S_S_S_S_S_S_S_S_S_S_S_S_S_S_S_S_S_S_S_S_S_S_S_S_S_S_S_S_S_S_S_S_S_S_S_S_S_S_S_S_S_S_S_S_S_S_S_S_S_S_S_S_S_S_S_S_S_S_S_S_S_S_S_S_S_S_S_S_S_S_S_S_S_S_S_S_S_S_S_S_S_S_S_S_S_S_S_S_S_S_S_S_S_S_S_S_S_S_S_S_S_S_S_S_S_S_S_S_S_S_S_S_S_S_S_S_S_S_S_S_S_S_S_S_S_S_S_S_S_S_S_S_S_S_S_S_S_S_S_S_S_S_S_S_S_S_S_S_S_S_S_S_S_S_S_S_S_S_S_S_S_S_S_S_S__param_319];
	ld.param.u64 	%rd321, [_Z4racePiS_S_S_S_S_S_S_S_S_S_S_S_S_S_S_S_S_S_S_S_S_S_S_S_S_S_S_S_S_S_S_S_S_S_S_S_S_S_S_S_S_S_S_S_S_S_S_S_S_S_S_S_S_S_S_S_S_S_S_S_S_S_S_S_S_S_S_S_S_S_S_S_S_S_S_S_S_S_S_S_S_S_S_S_S_S_S_S_S_S_S_S_S_S_S_S_S_S_S_S_S_S_S_S_S_S_S_S_S_S_S_S_S_S_S_S_S_S_S_S_S_S_S_S_S_S_S_S_S_S_S_S_S_S_S_S_S_S_S_S_S_S_S_S_S_S_S_S_S_S_S_S_S_S_S_S_S_S_S_S_S_S_S_S_S_S_S_S_S_S_S_S_S_S_S_S_S_S_S_S_S_S_S_S_S_S_S_S_S_S_S_S_S_S_S_S_S_S_S_S_S_S_S_S_S_S_S_S_S_S_S_S_S_S_S_S_S_S_S_S_S_S_S_S_S_S_S_S_S_S_S_S_S_S_S_S_S_S_S_S_S_S_S_S_S_S_S_S_S_S_S_S_S_S_S_S_S_S_S_S_S_S_S_S_S_S_S_S_S_S_S_S_S_S_S_S_S_S_S_S_S_S_S_S_S_S_S_S_S_S_S_S_S_S_S_S_S_S_S_S_S_S_S_S_S_S_S_S_S_S_S_S_S_S_S_S_S_S_S_S_S_S_S_S_S_S_S_S_S_S_S_S_S_S_S_S_S_S_S_S_S_S_S_S_S_S_S_S_S_S_S_S_S_S_S_S_S_S_S_S_S_S_S_S_S_S_S_S_S_S_S_S_S_S_S_S_S_S_S_S_S_S_S_S_S_S_S_S_S_S_S_S_S_S_S_S_S_S_S_S_S_S_S_S_S_S_S_S_S_S_S_S_S_S_S_S_S_S_S_S_S_S_S_S_S_S_S_S_S_S_S_S_S_S_S_S_S_S_S_S_S_S_S_S_S_S_S_S_S_S_S_S_S_S_S_S_S_S_S_S_S_S_S_S_S_S_S_S_S_S_S_S_S_S_S_S_S_S_S_S_S_S_S_S_S_S_S_S_S_S_S_S_S_S_S_S_S_S_S_S_S_S_S_S_S_S_S_S_S_S_S__param_320];
	ld.param.u64 	%rd322, [_Z4racePiS_S_S_S_S_S_S_S_S_S_S_S_S_S_S_S_S_S_S_S_S_S_S_S_S_S_S_S_S_S_S_S_S_S_S_S_S_S_S_S_S_S_S_S_S_S_S_S_S_S_S_S_S_S_S_S_S_S_S_S_S_S_S_S_S_S_S_S_S_S_S_S_S_S_S_S_S_S_S_S_S_S_S_S_S_S_S_S_S_S_S_S_S_S_S_S_S_S_S_S_S_S_S_S_S_S_S_S_S_S_S_S_S_S_S_S_S_S_S_S_S_S_S_S_S_S_S_S_S_S_S_S_S_S_S_S_S_S_S_S_S_S_S_S_S_S_S_S_S_S_S_S_S_S_S_S_S_S_S_S_S_S_S_S_S_S_S_S_S_S_S_S_S_S_S_S_S_S_S_S_S_S_S_S_S_S_S_S_S_S_S_S_S_S_S_S_S_S_S_S_S_S_S_S_S_S_S_S_S_S_S_S_S_S_S_S_S_S_S_S_S_S_S_S_S_S_S_S_S_S_S_S_S_S_S_S_S_S_S_S_S_S_S_S_S_S_S_S_S_S_S_S_S_S_S_S_S_S_S_S_S_S_S_S_S_S_S_S_S_S_S_S_S_S_S_S_S_S_S_S_S_S_S_S_S_S_S_S_S_S_S_S_S_S_S_S_S_S_S_S_S_S_S_S_S_S_S_S_S_S_S_S_S_S_S_S_S_S_S_S_S_S_S_S_S_S_S_S_S_S_S_S_S_S_S_S_S_S_S_S_S_S_S_S_S_S_S_S_S_S_S_S_S_S_S_S_S_S_S_S_S_S_S_S_S_S_S_S_S_S_S_S_S_S_S_S_S_S_S_S_S_S_S_S_S_S_S_S_S_S_S_S_S_S_S_S_S_S_S_S_S_S_S_S_S_S_S_S_S_S_S_S_S_S_S_S_S_S_S_S_S_S_S_S_S_S_S_S_S_S_S_S_S_S_S_S_S_S_S_S_S_S_S_S_S_S_S_S_S_S_S_S_S_S_S_S_S_S_S_S_S_S_S_S_S_S_S_S_S_S_S_S_S_S_S_S_S_S_S_S_S_S_S_S_S_S_S_S_S_S_S_S_S_S_S_S_S_S_S_S_S_S_S_S_S_S_S_S_S_S_S__param_321];
	ld.param.u64 	%rd323, [_Z4racePiS_S_S_S_S_S_S_S_S_S_S_S_S_S_S_S_S_S_S_S_S_S_S_S_S_S_S_S_S_S_S_S_S_S_S_S_S_S_S_S_S_S_S_S_S_S_S_S_S_S_S_S_S_S_S_S_S_S_S_S_S_S_S_S_S_S_S_S_S_S_S_S_S_S_S_S_S_S_S_S_S_S_S_S_S_S_S_S_S_S_S_S_S_S_S_S_S_S_S_S_S_S_S_S_S_S_S_S_S_S_S_S_S_S_S_S_S_S_S_S_S_S_S_S_S_S_S_S_S_S_S_S_S_S_S_S_S_S_S_S_S_S_S_S_S_S_S_S_S_S_S_S_S_S_S_S_S_S_S_S_S_S_S_S_S_S_S_S_S_S_S_S_S_S_S_S_S_S_S_S_S_S_S_S_S_S_S_S_S_S_S_S_S_S_S_S_S_S_S_S_S_S_S_S_S_S_S_S_S_S_S_S_S_S_S_S_S_S_S_S_S_S_S_S_S_S_S_S_S_S_S_S_S_S_S_S_S_S_S_S_S_S_S_S_S_S_S_S_S_S_S_S_S_S_S_S_S_S_S_S_S_S_S_S_S_S_S_S_S_S_S_S_S_S_S_S_S_S_S_S_S_S_S_S_S_S_S_S_S_S_S_S_S_S_S_S_S_S_S_S_S_S_S_S_S_S_S_S_S_S_S_S_S_S_S_S_S_S_S_S_S_S_S_S_S_S_S_S_S_S_S_S_S_S_S_S_S_S_S_S_S_S_S_S_S_S_S_S_S_S_S_S_S_S_S_S_S_S_S_S_S_S_S_S_S_S_S_S_S_S_S_S_S_S_S_S_S_S_S_S_S_S_S_S_S_S_S_S_S_S_S_S_S_S_S_S_S_S_S_S_S_S_S_S_S_S_S_S_S_S_S_S_S_S_S_S_S_S_S_S_S_S_S_S_S_S_S_S_S_S_S_S_S_S_S_S_S_S_S_S_S_S_S_S_S_S_S_S_S_S_S_S_S_S_S_S_S_S_S_S_S_S_S_S_S_S_S_S_S_S_S_S_S_S_S_S_S_S_S_S_S_S_S_S_S_S_S_S_S_S_S_S_S_S_S_S_S_S_S_S_S_S_S_S_S_S_S_S_S_S_S__param_322];
	ld.param.u64 	%rd324, [_Z4racePiS_S_S_S_S_S_S_S_S_S_S_S_S_S_S_S_S_S_S_S_S_S_S_S_S_S_S_S_S_S_S_S_S_S_S_S_S_S_S_S_S_S_S_S_S_S_S_S_S_S_S_S_S_S_S_S_S_S_S_S_S_S_S_S_S_S_S_S_S_S_S_S_S_S_S_S_S_S_S_S_S_S_S_S_S_S_S_S_S_S_S_S_S_S_S_S_S_S_S_S_S_S_S_S_S_S_S_S_S_S_S_S_S_S_S_S_S_S_S_S_S_S_S_S_S_S_S_S_S_S_S_S_S_S_S_S_S_S_S_S_S_S_S_S_S_S_S_S_S_S_S_S_S_S_S_S_S_S_S_S_S_S_S_S_S_S_S_S_S_S_S_S_S_S_S_S_S_S_S_S_S_S_S_S_S_S_S_S_S_S_S_S_S_S_S_S_S_S_S_S_S_S_S_S_S_S_S_S_S_S_S_S_S_S_S_S_S_S_S_S_S_S_S_S_S_S_S_S_S_S_S_S_S_S_S_S_S_S_S_S_S_S_S_S_S_S_S_S_S_S_S_S_S_S_S_S_S_S_S_S_S_S_S_S_S_S_S_S_S_S_S_S_S_S_S_S_S_S_S_S_S_S_S_S_S_S_S_S_S_S_S_S_S_S_S_S_S_S_S_S_S_S_S_S_S_S_S_S_S_S_S_S_S_S_S_S_S_S_S_S_S_S_S_S_S_S_S_S_S_S_S_S_S_S_S_S_S_S_S_S_S_S_S_S_S_S_S_S_S_S_S_S_S_S_S_S_S_S_S_S_S_S_S_S_S_S_S_S_S_S_S_S_S_S_S_S_S_S_S_S_S_S_S_S_S_S_S_S_S_S_S_S_S_S_S_S_S_S_S_S_S_S_S_S_S_S_S_S_S_S_S_S_S_S_S_S_S_S_S_S_S_S_S_S_S_S_S_S_S_S_S_S_S_S_S_S_S_S_S_S_S_S_S_S_S_S_S_S_S_S_S_S_S_S_S_S_S_S_S_S_S_S_S_S_S_S_S_S_S_S_S_S_S_S_S_S_S_S_S_S_S_S_S_S_S_S_S_S_S_S_S_S_S_S_S_S_S_S_S_S_S_S_S_S_S_S_S_S_S_S_S__param_323];
	ld.param.u64 	%rd325, [_Z4racePiS_S_S_S_S_S_S_S_S_S_S_S_S_S_S_S_S_S_S_S_S_S_S_S_S_S_S_S_S_S_S_S_S_S_S_S_S_S_S_S_S_S_S_S_S_S_S_S_S_S_S_S_S_S_S_S_S_S_S_S_S_S_S_S_S_S_S_S_S_S_S_S_S_S_S_S_S_S_S_S_S_S_S_S_S_S_S_S_S_S_S_S_S_S_S_S_S_S_S_S_S_S_S_S_S_S_S_S_S_S_S_S_S_S_S_S_S_S_S_S_S_S_S_S_S_S_S_S_S_S_S_S_S_S_S_S_S_S_S_S_S_S_S_S_S_S_S_S_S_S_S_S_S_S_S_S_S_S_S_S_S_S_S_S_S_S_S_S_S_S_S_S_S_S_S_S_S_S_S_S_S_S_S_S_S_S_S_S_S_S_S_S_S_S_S_S_S_S_S_S_S_S_S_S_S_S_S_S_S_S_S_S_S_S_S_S_S_S_S_S_S_S_S_S_S_S_S_S_S_S_S_S_S_S_S_S_S_S_S_S_S_S_S_S_S_S_S_S_S_S_S_S_S_S_S_S_S_S_S_S_S_S_S_S_S_S_S_S_S_S_S_S_S_S_S_S_S_S_S_S_S_S_S_S_S_S_S_S_S_S_S_S_S_S_S_S_S_S_S_S_S_S_S_S_S_S_S_S_S_S_S_S_S_S_S_S_S_S_S_S_S_S_S_S_S_S_S_S_S_S_S_S_S_S_S_S_S_S_S_S_S_S_S_S_S_S_S_S_S_S_S_S_S_S_S_S_S_S_S_S_S_S_S_S_S_S_S_S_S_S_S_S_S_S_S_S_S_S_S_S_S_S_S_S_S_S_S_S_S_S_S_S_S_S_S_S_S_S_S_S_S_S_S_S_S_S_S_S_S_S_S_S_S_S_S_S_S_S_S_S_S_S_S_S_S_S_S_S_S_S_S_S_S_S_S_S_S_S_S_S_S_S_S_S_S_S_S_S_S_S_S_S_S_S_S_S_S_S_S_S_S_S_S_S_S_S_S_S_S_S_S_S_S_S_S_S_S_S_S_S_S_S_S_S_S_S_S_S_S_S_S_S_S_S_S_S_S_S_S_S_S_S_S_S_S_S_S_S_S_S_S__param_324];
	ld.param.u64 	%rd326, [_Z4racePiS_S_S_S_S_S_S_S_S_S_S_S_S_S_S_S_S_S_S_S_S_S_S_S_S_S_S_S_S_S_S_S_S_S_S_S_S_S_S_S_S_S_S_S_S_S_S_S_S_S_S_S_S_S_S_S_S_S_S_S_S_S_S_S_S_S_S_S_S_S_S_S_S_S_S_S_S_S_S_S_S_S_S_S_S_S_S_S_S_S_S_S_S_S_S_S_S_S_S_S_S_S_S_S_S_S_S_S_S_S_S_S_S_S_S_S_S_S_S_S_S_S_S_S_S_S_S_S_S_S_S_S_S_S_S_S_S_S_S_S_S_S_S_S_S_S_S_S_S_S_S_S_S_S_S_S_S_S_S_S_S_S_S_S_S_S_S_S_S_S_S_S_S_S_S_S_S_S_S_S_S_S_S_S_S_S_S_S_S_S_S_S_S_S_S_S_S_S_S_S_S_S_S_S_S_S_S_S_S_S_S_S_S_S_S_S_S_S_S_S_S_S_S_S_S_S_S_S_S_S_S_S_S_S_S_S_S_S_S_S_S_S_S_S_S_S_S_S_S_S_S_S_S_S_S_S_S_S_S_S_S_S_S_S_S_S_S_S_S_S_S_S_S_S_S_S_S_S_S_S_S_S_S_S_S_S_S_S_S_S_S_S_S_S_S_S_S_S_S_S_S_S_S_S_S_S_S_S_S_S_S_S_S_S_S_S_S_S_S_S_S_S_S_S_S_S_S_S_S_S_S_S_S_S_S_S_S_S_S_S_S_S_S_S_S_S_S_S_S_S_S_S_S_S_S_S_S_S_S_S_S_S_S_S_S_S_S_S_S_S_S_S_S_S_S_S_S_S_S_S_S_S_S_S_S_S_S_S_S_S_S_S_S_S_S_S_S_S_S_S_S_S_S_S_S_S_S_S_S_S_S_S_S_S_S_S_S_S_S_S_S_S_S_S_S_S_S_S_S_S_S_S_S_S_S_S_S_S_S_S_S_S_S_S_S_S_S_S_S_S_S_S_S_S_S_S_S_S_S_S_S_S_S_S_S_S_S_S_S_S_S_S_S_S_S_S_S_S_S_S_S_S_S_S_S_S_S_S_S_S_S_S_S_S_S_S_S_S_S_S_S_S_S_S_S_S_S_S_S_S_S__param_325];
	ld.param.u64 	%rd327, [_Z4racePiS_S_S_S_S_S_S_S_S_S_S_S_S_S_S_S_S_S_S_S_S_S_S_S_S_S_S_S_S_S_S_S_S_S_S_S_S_S_S_S_S_S_S_S_S_S_S_S_S_S_S_S_S_S_S_S_S_S_S_S_S_S_S_S_S_S_S_S_S_S_S_S_S_S_S_S_S_S_S_S_S_S_S_S_S_S_S_S_S_S_S_S_S_S_S_S_S_S_S_S_S_S_S_S_S_S_S_S_S_S_S_S_S_S_S_S_S_S_S_S_S_S_S_S_S_S_S_S_S_S_S_S_S_S_S_S_S_S_S_S_S_S_S_S_S_S_S_S_S_S_S_S_S_S_S_S_S_S_S_S_S_S_S_S_S_S_S_S_S_S_S_S_S_S_S_S_S_S_S_S_S_S_S_S_S_S_S_S_S_S_S_S_S_S_S_S_S_S_S_S_S_S_S_S_S_S_S_S_S_S_S_S_S_S_S_S_S_S_S_S_S_S_S_S_S_S_S_S_S_S_S_S_S_S_S_S_S_S_S_S_S_S_S_S_S_S_S_S_S_S_S_S_S_S_S_S_S_S_S_S_S_S_S_S_S_S_S_S_S_S_S_S_S_S_S_S_S_S_S_S_S_S_S_S_S_S_S_S_S_S_S_S_S_S_S_S_S_S_S_S_S_S_S_S_S_S_S_S_S_S_S_S_S_S_S_S_S_S_S_S_S_S_S_S_S_S_S_S_S_S_S_S_S_S_S_S_S_S_S_S_S_S_S_S_S_S_S_S_S_S_S_S_S_S_S_S_S_S_S_S_S_S_S_S_S_S_S_S_S_S_S_S_S_S_S_S_S_S_S_S_S_S_S_S_S_S_S_S_S_S_S_S_S_S_S_S_S_S_S_S_S_S_S_S_S_S_S_S_S_S_S_S_S_S_S_S_S_S_S_S_S_S_S_S_S_S_S_S_S_S_S_S_S_S_S_S_S_S_S_S_S_S_S_S_S_S_S_S_S_S_S_S_S_S_S_S_S_S_S_S_S_S_S_S_S_S_S_S_S_S_S_S_S_S_S_S_S_S_S_S_S_S_S_S_S_S_S_S_S_S_S_S_S_S_S_S_S_S_S_S_S_S_S_S_S_S_S_S_S_S_S__param_326];
	ld.param.u64 	%rd328, [_Z4racePiS_S_S_S_S_S_S_S_S_S_S_S_S_S_S_S_S_S_S_S_S_S_S_S_S_S_S_S_S_S_S_S_S_S_S_S_S_S_S_S_S_S_S_S_S_S_S_S_S_S_S_S_S_S_S_S_S_S_S_S_S_S_S_S_S_S_S_S_S_S_S_S_S_S_S_S_S_S_S_S_S_S_S_S_S_S_S_S_S_S_S_S_S_S_S_S_S_S_S_S_S_S_S_S_S_S_S_S_S_S_S_S_S_S_S_S_S_S_S_S_S_S_S_S_S_S_S_S_S_S_S_S_S_S_S_S_S_S_S_S_S_S_S_S_S_S_S_S_S_S_S_S_S_S_S_S_S_S_S_S_S_S_S_S_S_S_S_S_S_S_S_S_S_S_S_S_S_S_S_S_S_S_S_S_S_S_S_S_S_S_S_S_S_S_S_S_S_S_S_S_S_S_S_S_S_S_S_S_S_S_S_S_S_S_S_S_S_S_S_S_S_S_S_S_S_S_S_S_S_S_S_S_S_S_S_S_S_S_S_S_S_S_S_S_S_S_S_S_S_S_S_S_S_S_S_S_S_S_S_S_S_S_S_S_S_S_S_S_S_S_S_S_S_S_S_S_S_S_S_S_S_S_S_S_S_S_S_S_S_S_S_S_S_S_S_S_S_S_S_S_S_S_S_S_S_S_S_S_S_S_S_S_S_S_S_S_S_S_S_S_S_S_S_S_S_S_S_S_S_S_S_S_S_S_S_S_S_S_S_S_S_S_S_S_S_S_S_S_S_S_S_S_S_S_S_S_S_S_S_S_S_S_S_S_S_S_S_S_S_S_S_S_S_S_S_S_S_S_S_S_S_S_S_S_S_S_S_S_S_S_S_S_S_S_S_S_S_S_S_S_S_S_S_S_S_S_S_S_S_S_S_S_S_S_S_S_S_S_S_S_S_S_S_S_S_S_S_S_S_S_S_S_S_S_S_S_S_S_S_S_S_S_S_S_S_S_S_S_S_S_S_S_S_S_S_S_S_S_S_S_S_S_S_S_S_S_S_S_S_S_S_S_S_S_S_S_S_S_S_S_S_S_S_S_S_S_S_S_S_S_S_S_S_S_S_S_S_S_S_S_S_S_S_S_S_S_S_S_S_S_S__param_327];
	ld.param.u64 	%rd329, [_Z4racePiS_S_S_S_S_S_S_S_S_S_S_S_S_S_S_S_S_S_S_S_S_S_S_S_S_S_S_S_S_S_S_S_S_S_S_S_S_S_S_S_S_S_S_S_S_S_S_S_S_S_S_S_S_S_S_S_S_S_S_S_S_S_S_S_S_S_S_S_S_S_S_S_S_S_S_S_S_S_S_S_S_S_S_S_S_S_S_S_S_S_S_S_S_S_S_S_S_S_S_S_S_S_S_S_S_S_S_S_S_S_S_S_S_S_S_S_S_S_S_S_S_S_S_S_S_S_S_S_S_S_S_S_S_S_S_S_S_S_S_S_S_S_S_S_S_S_S_S_S_S_S_S_S_S_S_S_S_S_S_S_S_S_S_S_S_S_S_S_S_S_S_S_S_S_S_S_S_S_S_S_S_S_S_S_S_S_S_S_S_S_S_S_S_S_S_S_S_S_S_S_S_S_S_S_S_S_S_S_S_S_S_S_S_S_S_S_S_S_S_S_S_S_S_S_S_S_S_S_S_S_S_S_S_S_S_S_S_S_S_S_S_S_S_S_S_S_S_S_S_S_S_S_S_S_S_S_S_S_S_S_S_S_S_S_S_S_S_S_S_S_S_S_S_S_S_S_S_S_S_S_S_S_S_S_S_S_S_S_S_S_S_S_S_S_S_S_S_S_S_S_S_S_S_S_S_S_S_S_S_S_S_S_S_S_S_S_S_S_S_S_S_S_S_S_S_S_S_S_S_S_S_S_S_S_S_S_S_S_S_S_S_S_S_S_S_S_S_S_S_S_S_S_S_S_S_S_S_S_S_S_S_S_S_S_S_S_S_S_S_S_S_S_S_S_S_S_S_S_S_S_S_S_S_S_S_S_S_S_S_S_S_S_S_S_S_S_S_S_S_S_S_S_S_S_S_S_S_S_S_S_S_S_S_S_S_S_S_S_S_S_S_S_S_S_S_S_S_S_S_S_S_S_S_S_S_S_S_S_S_S_S_S_S_S_S_S_S_S_S_S_S_S_S_S_S_S_S_S_S_S_S_S_S_S_S_S_S_S_S_S_S_S_S_S_S_S_S_S_S_S_S_S_S_S_S_S_S_S_S_S_S_S_S_S_S_S_S_S_S_S_S_S_S_S_S_S_S_S_S_S_S__param_328];
	ld.param.u64 	%rd330, [_Z4racePiS_S_S_S_S_S_S_S_S_S_S_S_S_S_S_S_S_S_S_S_S_S_S_S_S_S_S_S_S_S_S_S_S_S_S_S_S_S_S_S_S_S_S_S_S_S_S_S_S_S_S_S_S_S_S_S_S_S_S_S_S_S_S_S_S_S_S_S_S_S_S_S_S_S_S_S_S_S_S_S_S_S_S_S_S_S_S_S_S_S_S_S_S_S_S_S_S_S_S_S_S_S_S_S_S_S_S_S_S_S_S_S_S_S_S_S_S_S_S_S_S_S_S_S_S_S_S_S_S_S_S_S_S_S_S_S_S_S_S_S_S_S_S_S_S_S_S_S_S_S_S_S_S_S_S_S_S_S_S_S_S_S_S_S_S_S_S_S_S_S_S_S_S_S_S_S_S_S_S_S_S_S_S_S_S_S_S_S_S_S_S_S_S_S_S_S_S_S_S_S_S_S_S_S_S_S_S_S_S_S_S_S_S_S_S_S_S_S_S_S_S_S_S_S_S_S_S_S_S_S_S_S_S_S_S_S_S_S_S_S_S_S_S_S_S_S_S_S_S_S_S_S_S_S_S_S_S_S_S_S_S_S_S_S_S_S_S_S_S_S_S_S_S_S_S_S_S_S_S_S_S_S_S_S_S_S_S_S_S_S_S_S_S_S_S_S_S_S_S_S_S_S_S_S_S_S_S_S_S_S_S_S_S_S_S_S_S_S_S_S_S_S_S_S_S_S_S_S_S_S_S_S_S_S_S_S_S_S_S_S_S_S_S_S_S_S_S_S_S_S_S_S_S_S_S_S_S_S_S_S_S_S_S_S_S_S_S_S_S_S_S_S_S_S_S_S_S_S_S_S_S_S_S_S_S_S_S_S_S_S_S_S_S_S_S_S_S_S_S_S_S_S_S_S_S_S_S_S_S_S_S_S_S_S_S_S_S_S_S_S_S_S_S_S_S_S_S_S_S_S_S_S_S_S_S_S_S_S_S_S_S_S_S_S_S_S_S_S_S_S_S_S_S_S_S_S_S_S_S_S_S_S_S_S_S_S_S_S_S_S_S_S_S_S_S_S_S_S_S_S_S_S_S_S_S_S_S_S_S_S_S_S_S_S_S_S_S_S_S_S_S_S_S_S_S_S_S_S_S_S_S__param_329];
	ld.param.u64 	%rd331, [_Z4racePiS_S_S_S_S_S_S_S_S_S_S_S_S_S_S_S_S_S_S_S_S_S_S_S_S_S_S_S_S_S_S_S_S_S_S_S_S_S_S_S_S_S_S_S_S_S_S_S_S_S_S_S_S_S_S_S_S_S_S_S_S_S_S_S_S_S_S_S_S_S_S_S_S_S_S_S_S_S_S_S_S_S_S_S_S_S_S_S_S_S_S_S_S_S_S_S_S_S_S_S_S_S_S_S_S_S_S_S_S_S_S_S_S_S_S_S_S_S_S_S_S_S_S_S_S_S_S_S_S_S_S_S_S_S_S_S_S_S_S_S_S_S_S_S_S_S_S_S_S_S_S_S_S_S_S_S_S_S_S_S_S_S_S_S_S_S_S_S_S_S_S_S_S_S_S_S_S_S_S_S_S_S_S_S_S_S_S_S_S_S_S_S_S_S_S_S_S_S_S_S_S_S_S_S_S_S_S_S_S_S_S_S_S_S_S_S_S_S_S_S_S_S_S_S_S_S_S_S_S_S_S_S_S_S_S_S_S_S_S_S_S_S_S_S_S_S_S_S_S_S_S_S_S_S_S_S_S_S_S_S_S_S_S_S_S_S_S_S_S_S_S_S_S_S_S_S_S_S_S_S_S_S_S_S_S_S_S_S_S_S_S_S_S_S_S_S_S_S_S_S_S_S_S_S_S_S_S_S_S_S_S_S_S_S_S_S_S_S_S_S_S_S_S_S_S_S_S_S_S_S_S_S_S_S_S_S_S_S_S_S_S_S_S_S_S_S_S_S_S_S_S_S_S_S_S_S_S_S_S_S_S_S_S_S_S_S_S_S_S_S_S_S_S_S_S_S_S_S_S_S_S_S_S_S_S_S_S_S_S_S_S_S_S_S_S_S_S_S_S_S_S_S_S_S_S_S_S_S_S_S_S_S_S_S_S_S_S_S_S_S_S_S_S_S_S_S_S_S_S_S_S_S_S_S_S_S_S_S_S_S_S_S_S_S_S_S_S_S_S_S_S_S_S_S_S_S_S_S_S_S_S_S_S_S_S_S_S_S_S_S_S_S_S_S_S_S_S_S_S_S_S_S_S_S_S_S_S_S_S_S_S_S_S_S_S_S_S_S_S_S_S_S_S_S_S_S_S_S_S_S_S__param_330];
	ld.param.u64 	%rd332, [_Z4racePiS_S_S_S_S_S_S_S_S_S_S_S_S_S_S_S_S_S_S_S_S_S_S_S_S_S_S_S_S_S_S_S_S_S_S_S_S_S_S_S_S_S_S_S_S_S_S_S_S_S_S_S_S_S_S_S_S_S_S_S_S_S_S_S_S_S_S_S_S_S_S_S_S_S_S_S_S_S_S_S_S_S_S_S_S_S_S_S_S_S_S_S_S_S_S_S_S_S_S_S_S_S_S_S_S_S_S_S_S_S_S_S_S_S_S_S_S_S_S_S_S_S_S_S_S_S_S_S_S_S_S_S_S_S_S_S_S_S_S_S_S_S_S_S_S_S_S_S_S_S_S_S_S_S_S_S_S_S_S_S_S_S_S_S_S_S_S_S_S_S_S_S_S_S_S_S_S_S_S_S_S_S_S_S_S_S_S_S_S_S_S_S_S_S_S_S_S_S_S_S_S_S_S_S_S_S_S_S_S_S_S_S_S_S_S_S_S_S_S_S_S_S_S_S_S_S_S_S_S_S_S_S_S_S_S_S_S_S_S_S_S_S_S_S_S_S_S_S_S_S_S_S_S_S_S_S_S_S_S_S_S_S_S_S_S_S_S_S_S_S_S_S_S_S_S_S_S_S_S_S_S_S_S_S_S_S_S_S_S_S_S_S_S_S_S_S_S_S_S_S_S_S_S_S_S_S_S_S_S_S_S_S_S_S_S_S_S_S_S_S_S_S_S_S_S_S_S_S_S_S_S_S_S_S_S_S_S_S_S_S_S_S_S_S_S_S_S_S_S_S_S_S_S_S_S_S_S_S_S_S_S_S_S_S_S_S_S_S_S_S_S_S_S_S_S_S_S_S_S_S_S_S_S_S_S_S_S_S_S_S_S_S_S_S_S_S_S_S_S_S_S_S_S_S_S_S_S_S_S_S_S_S_S_S_S_S_S_S_S_S_S_S_S_S_S_S_S_S_S_S_S_S_S_S_S_S_S_S_S_S_S_S_S_S_S_S_S_S_S_S_S_S_S_S_S_S_S_S_S_S_S_S_S_S_S_S_S_S_S_S_S_S_S_S_S_S_S_S_S_S_S_S_S_S_S_S_S_S_S_S_S_S_S_S_S_S_S_S_S_S_S_S_S_S_S_S_S_S_S_S_S__param_331];
	ld.param.u64 	%rd333, [_Z4racePiS_S_S_S_S_S_S_S_S_S_S_S_S_S_S_S_S_S_S_S_S_S_S_S_S_S_S_S_S_S_S_S_S_S_S_S_S_S_S_S_S_S_S_S_S_S_S_S_S_S_S_S_S_S_S_S_S_S_S_S_S_S_S_S_S_S_S_S_S_S_S_S_S_S_S_S_S_S_S_S_S_S_S_S_S_S_S_S_S_S_S_S_S_S_S_S_S_S_S_S_S_S_S_S_S_S_S_S_S_S_S_S_S_S_S_S_S_S_S_S_S_S_S_S_S_S_S_S_S_S_S_S_S_S_S_S_S_S_S_S_S_S_S_S_S_S_S_S_S_S_S_S_S_S_S_S_S_S_S_S_S_S_S_S_S_S_S_S_S_S_S_S_S_S_S_S_S_S_S_S_S_S_S_S_S_S_S_S_S_S_S_S_S_S_S_S_S_S_S_S_S_S_S_S_S_S_S_S_S_S_S_S_S_S_S_S_S_S_S_S_S_S_S_S_S_S_S_S_S_S_S_S_S_S_S_S_S_S_S_S_S_S_S_S_S_S_S_S_S_S_S_S_S_S_S_S_S_S_S_S_S_S_S_S_S_S_S_S_S_S_S_S_S_S_S_S_S_S_S_S_S_S_S_S_S_S_S_S_S_S_S_S_S_S_S_S_S_S_S_S_S_S_S_S_S_S_S_S_S_S_S_S_S_S_S_S_S_S_S_S_S_S_S_S_S_S_S_S_S_S_S_S_S_S_S_S_S_S_S_S_S_S_S_S_S_S_S_S_S_S_S_S_S_S_S_S_S_S_S_S_S_S_S_S_S_S_S_S_S_S_S_S_S_S_S_S_S_S_S_S_S_S_S_S_S_S_S_S_S_S_S_S_S_S_S_S_S_S_S_S_S_S_S_S_S_S_S_S_S_S_S_S_S_S_S_S_S_S_S_S_S_S_S_S_S_S_S_S_S_S_S_S_S_S_S_S_S_S_S_S_S_S_S_S_S_S_S_S_S_S_S_S_S_S_S_S_S_S_S_S_S_S_S_S_S_S_S_S_S_S_S_S_S_S_S_S_S_S_S_S_S_S_S_S_S_S_S_S_S_S_S_S_S_S_S_S_S_S_S_S_S_S_S_S_S_S_S_S_S_S_S__param_332];
	ld.param.u64 	%rd334, [_Z4racePiS_S_S_S_S_S_S_S_S_S_S_S_S_S_S_S_S_S_S_S_S_S_S_S_S_S_S_S_S_S_S_S_S_S_S_S_S_S_S_S_S_S_S_S_S_S_S_S_S_S_S_S_S_S_S_S_S_S_S_S_S_S_S_S_S_S_S_S_S_S_S_S_S_S_S_S_S_S_S_S_S_S_S_S_S_S_S_S_S_S_S_S_S_S_S_S_S_S_S_S_S_S_S_S_S_S_S_S_S_S_S_S_S_S_S_S_S_S_S_S_S_S_S_S_S_S_S_S_S_S_S_S_S_S_S_S_S_S_S_S_S_S_S_S_S_S_S_S_S_S_S_S_S_S_S_S_S_S_S_S_S_S_S_S_S_S_S_S_S_S_S_S_S_S_S_S_S_S_S_S_S_S_S_S_S_S_S_S_S_S_S_S_S_S_S_S_S_S_S_S_S_S_S_S_S_S_S_S_S_S_S_S_S_S_S_S_S_S_S_S_S_S_S_S_S_S_S_S_S_S_S_S_S_S_S_S_S_S_S_S_S_S_S_S_S_S_S_S_S_S_S_S_S_S_S_S_S_S_S_S_S_S_S_S_S_S_S_S_S_S_S_S_S_S_S_S_S_S_S_S_S_S_S_S_S_S_S_S_S_S_S_S_S_S_S_S_S_S_S_S_S_S_S_S_S_S_S_S_S_S_S_S_S_S_S_S_S_S_S_S_S_S_S_S_S_S_S_S_S_S_S_S_S_S_S_S_S_S_S_S_S_S_S_S_S_S_S_S_S_S_S_S_S_S_S_S_S_S_S_S_S_S_S_S_S_S_S_S_S_S_S_S_S_S_S_S_S_S_S_S_S_S_S_S_S_S_S_S_S_S_S_S_S_S_S_S_S_S_S_S_S_S_S_S_S_S_S_S_S_S_S_S_S_S_S_S_S_S_S_S_S_S_S_S_S_S_S_S_S_S_S_S_S_S_S_S_S_S_S_S_S_S_S_S_S_S_S_S_S_S_S_S_S_S_S_S_S_S_S_S_S_S_S_S_S_S_S_S_S_S_S_S_S_S_S_S_S_S_S_S_S_S_S_S_S_S_S_S_S_S_S_S_S_S_S_S_S_S_S_S_S_S_S_S_S_S_S_S_S_S_S__param_333];
	ld.param.u64 	%rd335, [_Z4racePiS_S_S_S_S_S_S_S_S_S_S_S_S_S_S_S_S_S_S_S_S_S_S_S_S_S_S_S_S_S_S_S_S_S_S_S_S_S_S_S_S_S_S_S_S_S_S_S_S_S_S_S_S_S_S_S_S_S_S_S_S_S_S_S_S_S_S_S_S_S_S_S_S_S_S_S_S_S_S_S_S_S_S_S_S_S_S_S_S_S_S_S_S_S_S_S_S_S_S_S_S_S_S_S_S_S_S_S_S_S_S_S_S_S_S_S_S_S_S_S_S_S_S_S_S_S_S_S_S_S_S_S_S_S_S_S_S_S_S_S_S_S_S_S_S_S_S_S_S_S_S_S_S_S_S_S_S_S_S_S_S_S_S_S_S_S_S_S_S_S_S_S_S_S_S_S_S_S_S_S_S_S_S_S_S_S_S_S_S_S_S_S_S_S_S_S_S_S_S_S_S_S_S_S_S_S_S_S_S_S_S_S_S_S_S_S_S_S_S_S_S_S_S_S_S_S_S_S_S_S_S_S_S_S_S_S_S_S_S_S_S_S_S_S_S_S_S_S_S_S_S_S_S_S_S_S_S_S_S_S_S_S_S_S_S_S_S_S_S_S_S_S_S_S_S_S_S_S_S_S_S_S_S_S_S_S_S_S_S_S_S_S_S_S_S_S_S_S_S_S_S_S_S_S_S_S_S_S_S_S_S_S_S_S_S_S_S_S_S_S_S_S_S_S_S_S_S_S_S_S_S_S_S_S_S_S_S_S_S_S_S_S_S_S_S_S_S_S_S_S_S_S_S_S_S_S_S_S_S_S_S_S_S_S_S_S_S_S_S_S_S_S_S_S_S_S_S_S_S_S_S_S_S_S_S_S_S_S_S_S_S_S_S_S_S_S_S_S_S_S_S_S_S_S_S_S_S_S_S_S_S_S_S_S_S_S_S_S_S_S_S_S_S_S_S_S_S_S_S_S_S_S_S_S_S_S_S_S_S_S_S_S_S_S_S_S_S_S_S_S_S_S_S_S_S_S_S_S_S_S_S_S_S_S_S_S_S_S_S_S_S_S_S_S_S_S_S_S_S_S_S_S_S_S_S_S_S_S_S_S_S_S_S_S_S_S_S_S_S_S_S_S_S_S_S_S_S_S_S_S_S__param_334];
	ld.param.u64 	%rd336, [_Z4racePiS_S_S_S_S_S_S_S_S_S_S_S_S_S_S_S_S_S_S_S_S_S_S_S_S_S_S_S_S_S_S_S_S_S_S_S_S_S_S_S_S_S_S_S_S_S_S_S_S_S_S_S_S_S_S_S_S_S_S_S_S_S_S_S_S_S_S_S_S_S_S_S_S_S_S_S_S_S_S_S_S_S_S_S_S_S_S_S_S_S_S_S_S_S_S_S_S_S_S_S_S_S_S_S_S_S_S_S_S_S_S_S_S_S_S_S_S_S_S_S_S_S_S_S_S_S_S_S_S_S_S_S_S_S_S_S_S_S_S_S_S_S_S_S_S_S_S_S_S_S_S_S_S_S_S_S_S_S_S_S_S_S_S_S_S_S_S_S_S_S_S_S_S_S_S_S_S_S_S_S_S_S_S_S_S_S_S_S_S_S_S_S_S_S_S_S_S_S_S_S_S_S_S_S_S_S_S_S_S_S_S_S_S_S_S_S_S_S_S_S_S_S_S_S_S_S_S_S_S_S_S_S_S_S_S_S_S_S_S_S_S_S_S_S_S_S_S_S_S_S_S_S_S_S_S_S_S_S_S_S_S_S_S_S_S_S_S_S_S_S_S_S_S_S_S_S_S_S_S_S_S_S_S_S_S_S_S_S_S_S_S_S_S_S_S_S_S_S_S_S_S_S_S_S_S_S_S_S_S_S_S_S_S_S_S_S_S_S_S_S_S_S_S_S_S_S_S_S_S_S_S_S_S_S_S_S_S_S_S_S_S_S_S_S_S_S_S_S_S_S_S_S_S_S_S_S_S_S_S_S_S_S_S_S_S_S_S_S_S_S_S_S_S_S_S_S_S_S_S_S_S_S_S_S_S_S_S_S_S_S_S_S_S_S_S_S_S_S_S_S_S_S_S_S_S_S_S_S_S_S_S_S_S_S_S_S_S_S_S_S_S_S_S_S_S_S_S_S_S_S_S_S_S_S_S_S_S_S_S_S_S_S_S_S_S_S_S_S_S_S_S_S_S_S_S_S_S_S_S_S_S_S_S_S_S_S_S_S_S_S_S_S_S_S_S_S_S_S_S_S_S_S_S_S_S_S_S_S_S_S_S_S_S_S_S_S_S_S_S_S_S_S_S_S_S_S_S_S_S_S_S__param_335];
	ld.param.u64 	%rd337, [_Z4racePiS_S_S_S_S_S_S_S_S_S_S_S_S_S_S_S_S_S_S_S_S_S_S_S_S_S_S_S_S_S_S_S_S_S_S_S_S_S_S_S_S_S_S_S_S_S_S_S_S_S_S_S_S_S_S_S_S_S_S_S_S_S_S_S_S_S_S_S_S_S_S_S_S_S_S_S_S_S_S_S_S_S_S_S_S_S_S_S_S_S_S_S_S_S_S_S_S_S_S_S_S_S_S_S_S_S_S_S_S_S_S_S_S_S_S_S_S_S_S_S_S_S_S_S_S_S_S_S_S_S_S_S_S_S_S_S_S_S_S_S_S_S_S_S_S_S_S_S_S_S_S_S_S_S_S_S_S_S_S_S_S_S_S_S_S_S_S_S_S_S_S_S_S_S_S_S_S_S_S_S_S_S_S_S_S_S_S_S_S_S_S_S_S_S_S_S_S_S_S_S_S_S_S_S_S_S_S_S_S_S_S_S_S_S_S_S_S_S_S_S_S_S_S_S_S_S_S_S_S_S_S_S_S_S_S_S_S_S_S_S_S_S_S_S_S_S_S_S_S_S_S_S_S_S_S_S_S_S_S_S_S_S_S_S_S_S_S_S_S_S_S_S_S_S_S_S_S_S_S_S_S_S_S_S_S_S_S_S_S_S_S_S_S_S_S_S_S_S_S_S_S_S_S_S_S_S_S_S_S_S_S_S_S_S_S_S_S_S_S_S_S_S_S_S_S_S_S_S_S_S_S_S_S_S_S_S_S_S_S_S_S_S_S_S_S_S_S_S_S_S_S_S_S_S_S_S_S_S_S_S_S_S_S_S_S_S_S_S_S_S_S_S_S_S_S_S_S_S_S_S_S_S_S_S_S_S_S_S_S_S_S_S_S_S_S_S_S_S_S_S_S_S_S_S_S_S_S_S_S_S_S_S_S_S_S_S_S_S_S_S_S_S_S_S_S_S_S_S_S_S_S_S_S_S_S_S_S_S_S_S_S_S_S_S_S_S_S_S_S_S_S_S_S_S_S_S_S_S_S_S_S_S_S_S_S_S_S_S_S_S_S_S_S_S_S_S_S_S_S_S_S_S_S_S_S_S_S_S_S_S_S_S_S_S_S_S_S_S_S_S_S_S_S_S_S_S_S_S_S_S_S__param_336];
	ld.param.u64 	%rd338, [_Z4racePiS_S_S_S_S_S_S_S_S_S_S_S_S_S_S_S_S_S_S_S_S_S_S_S_S_S_S_S_S_S_S_S_S_S_S_S_S_S_S_S_S_S_S_S_S_S_S_S_S_S_S_S_S_S_S_S_S_S_S_S_S_S_S_S_S_S_S_S_S_S_S_S_S_S_S_S_S_S_S_S_S_S_S_S_S_S_S_S_S_S_S_S_S_S_S_S_S_S_S_S_S_S_S_S_S_S_S_S_S_S_S_S_S_S_S_S_S_S_S_S_S_S_S_S_S_S_S_S_S_S_S_S_S_S_S_S_S_S_S_S_S_S_S_S_S_S_S_S_S_S_S_S_S_S_S_S_S_S_S_S_S_S_S_S_S_S_S_S_S_S_S_S_S_S_S_S_S_S_S_S_S_S_S_S_S_S_S_S_S_S_S_S_S_S_S_S_S_S_S_S_S_S_S_S_S_S_S_S_S_S_S_S_S_S_S_S_S_S_S_S_S_S_S_S_S_S_S_S_S_S_S_S_S_S_S_S_S_S_S_S_S_S_S_S_S_S_S_S_S_S_S_S_S_S_S_S_S_S_S_S_S_S_S_S_S_S_S_S_S_S_S_S_S_S_S_S_S_S_S_S_S_S_S_S_S_S_S_S_S_S_S_S_S_S_S_S_S_S_S_S_S_S_S_S_S_S_S_S_S_S_S_S_S_S_S_S_S_S_S_S_S_S_S_S_S_S_S_S_S_S_S_S_S_S_S_S_S_S_S_S_S_S_S_S_S_S_S_S_S_S_S_S_S_S_S_S_S_S_S_S_S_S_S_S_S_S_S_S_S_S_S_S_S_S_S_S_S_S_S_S_S_S_S_S_S_S_S_S_S_S_S_S_S_S_S_S_S_S_S_S_S_S_S_S_S_S_S_S_S_S_S_S_S_S_S_S_S_S_S_S_S_S_S_S_S_S_S_S_S_S_S_S_S_S_S_S_S_S_S_S_S_S_S_S_S_S_S_S_S_S_S_S_S_S_S_S_S_S_S_S_S_S_S_S_S_S_S_S_S_S_S_S_S_S_S_S_S_S_S_S_S_S_S_S_S_S_S_S_S_S_S_S_S_S_S_S_S_S_S_S_S_S_S_S_S_S_S_S_S_S_S__param_337];
	ld.param.u64 	%rd339, [_Z4racePiS_S_S_S_S_S_S_S_S_S_S_S_S_S_S_S_S_S_S_S_S_S_S_S_S_S_S_S_S_S_S_S_S_S_S_S_S_S_S_S_S_S_S_S_S_S_S_S_S_S_S_S_S_S_S_S_S_S_S_S_S_S_S_S_S_S_S_S_S_S_S_S_S_S_S_S_S_S_S_S_S_S_S_S_S_S_S_S_S_S_S_S_S_S_S_S_S_S_S_S_S_S_S_S_S_S_S_S_S_S_S_S_S_S_S_S_S_S_S_S_S_S_S_S_S_S_S_S_S_S_S_S_S_S_S_S_S_S_S_S_S_S_S_S_S_S_S_S_S_S_S_S_S_S_S_S_S_S_S_S_S_S_S_S_S_S_S_S_S_S_S_S_S_S_S_S_S_S_S_S_S_S_S_S_S_S_S_S_S_S_S_S_S_S_S_S_S_S_S_S_S_S_S_S_S_S_S_S_S_S_S_S_S_S_S_S_S_S_S_S_S_S_S_S_S_S_S_S_S_S_S_S_S_S_S_S_S_S_S_S_S_S_S_S_S_S_S_S_S_S_S_S_S_S_S_S_S_S_S_S_S_S_S_S_S_S_S_S_S_S_S_S_S_S_S_S_S_S_S_S_S_S_S_S_S_S_S_S_S_S_S_S_S_S_S_S_S_S_S_S_S_S_S_S_S_S_S_S_S_S_S_S_S_S_S_S_S_S_S_S_S_S_S_S_S_S_S_S_S_S_S_S_S_S_S_S_S_S_S_S_S_S_S_S_S_S_S_S_S_S_S_S_S_S_S_S_S_S_S_S_S_S_S_S_S_S_S_S_S_S_S_S_S_S_S_S_S_S_S_S_S_S_S_S_S_S_S_S_S_S_S_S_S_S_S_S_S_S_S_S_S_S_S_S_S_S_S_S_S_S_S_S_S_S_S_S_S_S_S_S_S_S_S_S_S_S_S_S_S_S_S_S_S_S_S_S_S_S_S_S_S_S_S_S_S_S_S_S_S_S_S_S_S_S_S_S_S_S_S_S_S_S_S_S_S_S_S_S_S_S_S_S_S_S_S_S_S_S_S_S_S_S_S_S_S_S_S_S_S_S_S_S_S_S_S_S_S_S_S_S_S_S_S_S_S_S_S_S_S_S_S__param_338];
	ld.param.u64 	%rd340, [_Z4racePiS_S_S_S_S_S_S_S_S_S_S_S_S_S_S_S_S_S_S_S_S_S_S_S_S_S_S_S_S_S_S_S_S_S_S_S_S_S_S_S_S_S_S_S_S_S_S_S_S_S_S_S_S_S_S_S_S_S_S_S_S_S_S_S_S_S_S_S_S_S_S_S_S_S_S_S_S_S_S_S_S_S_S_S_S_S_S_S_S_S_S_S_S_S_S_S_S_S_S_S_S_S_S_S_S_S_S_S_S_S_S_S_S_S_S_S_S_S_S_S_S_S_S_S_S_S_S_S_S_S_S_S_S_S_S_S_S_S_S_S_S_S_S_S_S_S_S_S_S_S_S_S_S_S_S_S_S_S_S_S_S_S_S_S_S_S_S_S_S_S_S_S_S_S_S_S_S_S_S_S_S_S_S_S_S_S_S_S_S_S_S_S_S_S_S_S_S_S_S_S_S_S_S_S_S_S_S_S_S_S_S_S_S_S_S_S_S_S_S_S_S_S_S_S_S_S_S_S_S_S_S_S_S_S_S_S_S_S_S_S_S_S_S_S_S_S_S_S_S_S_S_S_S_S_S_S_S_S_S_S_S_S_S_S_S_S_S_S_S_S_S_S_S_S_S_S_S_S_S_S_S_S_S_S_S_S_S_S_S_S_S_S_S_S_S_S_S_S_S_S_S_S_S_S_S_S_S_S_S_S_S_S_S_S_S_S_S_S_S_S_S_S_S_S_S_S_S_S_S_S_S_S_S_S_S_S_S_S_S_S_S_S_S_S_S_S_S_S_S_S_S_S_S_S_S_S_S_S_S_S_S_S_S_S_S_S_S_S_S_S_S_S_S_S_S_S_S_S_S_S_S_S_S_S_S_S_S_S_S_S_S_S_S_S_S_S_S_S_S_S_S_S_S_S_S_S_S_S_S_S_S_S_S_S_S_S_S_S_S_S_S_S_S_S_S_S_S_S_S_S_S_S_S_S_S_S_S_S_S_S_S_S_S_S_S_S_S_S_S_S_S_S_S_S_S_S_S_S_S_S_S_S_S_S_S_S_S_S_S_S_S_S_S_S_S_S_S_S_S_S_S_S_S_S_S_S_S_S_S_S_S_S_S_S_S_S_S_S_S_S_S_S_S_S_S_S_S_S_S_S_S__param_339];
	ld.param.u64 	%rd341, [_Z4racePiS_S_S_S_S_S_S_S_S_S_S_S_S_S_S_S_S_S_S_S_S_S_S_S_S_S_S_S_S_S_S_S_S_S_S_S_S_S_S_S_S_S_S_S_S_S_S_S_S_S_S_S_S_S_S_S_S_S_S_S_S_S_S_S_S_S_S_S_S_S_S_S_S_S_S_S_S_S_S_S_S_S_S_S_S_S_S_S_S_S_S_S_S_S_S_S_S_S_S_S_S_S_S_S_S_S_S_S_S_S_S_S_S_S_S_S_S_S_S_S_S_S_S_S_S_S_S_S_S_S_S_S_S_S_S_S_S_S_S_S_S_S_S_S_S_S_S_S_S_S_S_S_S_S_S_S_S_S_S_S_S_S_S_S_S_S_S_S_S_S_S_S_S_S_S_S_S_S_S_S_S_S_S_S_S_S_S_S_S_S_S_S_S_S_S_S_S_S_S_S_S_S_S_S_S_S_S_S_S_S_S_S_S_S_S_S_S_S_S_S_S_S_S_S_S_S_S_S_S_S_S_S_S_S_S_S_S_S_S_S_S_S_S_S_S_S_S_S_S_S_S_S_S_S_S_S_S_S_S_S_S_S_S_S_S_S_S_S_S_S_S_S_S_S_S_S_S_S_S_S_S_S_S_S_S_S_S_S_S_S_S_S_S_S_S_S_S_S_S_S_S_S_S_S_S_S_S_S_S_S_S_S_S_S_S_S_S_S_S_S_S_S_S_S_S_S_S_S_S_S_S_S_S_S_S_S_S_S_S_S_S_S_S_S_S_S_S_S_S_S_S_S_S_S_S_S_S_S_S_S_S_S_S_S_S_S_S_S_S_S_S_S_S_S_S_S_S_S_S_S_S_S_S_S_S_S_S_S_S_S_S_S_S_S_S_S_S_S_S_S_S_S_S_S_S_S_S_S_S_S_S_S_S_S_S_S_S_S_S_S_S_S_S_S_S_S_S_S_S_S_S_S_S_S_S_S_S_S_S_S_S_S_S_S_S_S_S_S_S_S_S_S_S_S_S_S_S_S_S_S_S_S_S_S_S_S_S_S_S_S_S_S_S_S_S_S_S_S_S_S_S_S_S_S_S_S_S_S_S_S_S_S_S_S_S_S_S_S_S_S_S_S_S_S_S_S_S_S_S_S_S__param_340];
	ld.param.u64 	%rd342, [_Z4racePiS_S_S_S_S_S_S_S_S_S_S_S_S_S_S_S_S_S_S_S_S_S_S_S_S_S_S_S_S_S_S_S_S_S_S_S_S_S_S_S_S_S_S_S_S_S_S_S_S_S_S_S_S_S_S_S_S_S_S_S_S_S_S_S_S_S_S_S_S_S_S_S_S_S_S_S_S_S_S_S_S_S_S_S_S_S_S_S_S_S_S_S_S_S_S_S_S_S_S_S_S_S_S_S_S_S_S_S_S_S_S_S_S_S_S_S_S_S_S_S_S_S_S_S_S_S_S_S_S_S_S_S_S_S_S_S_S_S_S_S_S_S_S_S_S_S_S_S_S_S_S_S_S_S_S_S_S_S_S_S_S_S_S_S_S_S_S_S_S_S_S_S_S_S_S_S_S_S_S_S_S_S_S_S_S_S_S_S_S_S_S_S_S_S_S_S_S_S_S_S_S_S_S_S_S_S_S_S_S_S_S_S_S_S_S_S_S_S_S_S_S_S_S_S_S_S_S_S_S_S_S_S_S_S_S_S_S_S_S_S_S_S_S_S_S_S_S_S_S_S_S_S_S_S_S_S_S_S_S_S_S_S_S_S_S_S_S_S_S_S_S_S_S_S_S_S_S_S_S_S_S_S_S_S_S_S_S_S_S_S_S_S_S_S_S_S_S_S_S_S_S_S_S_S_S_S_S_S_S_S_S_S_S_S_S_S_S_S_S_S_S_S_S_S_S_S_S_S_S_S_S_S_S_S_S_S_S_S_S_S_S_S_S_S_S_S_S_S_S_S_S_S_S_S_S_S_S_S_S_S_S_S_S_S_S_S_S_S_S_S_S_S_S_S_S_S_S_S_S_S_S_S_S_S_S_S_S_S_S_S_S_S_S_S_S_S_S_S_S_S_S_S_S_S_S_S_S_S_S_S_S_S_S_S_S_S_S_S_S_S_S_S_S_S_S_S_S_S_S_S_S_S_S_S_S_S_S_S_S_S_S_S_S_S_S_S_S_S_S_S_S_S_S_S_S_S_S_S_S_S_S_S_S_S_S_S_S_S_S_S_S_S_S_S_S_S_S_S_S_S_S_S_S_S_S_S_S_S_S_S_S_S_S_S_S_S_S_S_S_S_S_S_S_S_S_S_S_S_S_S_S__param_341];
	ld.param.u64 	%rd343, [_Z4racePiS_S_S_S_S_S_S_S_S_S_S_S_S_S_S_S_S_S_S_S_S_S_S_S_S_S_S_S_S_S_S_S_S_S_S_S_S_S_S_S_S_S_S_S_S_S_S_S_S_S_S_S_S_S_S_S_S_S_S_S_S_S_S_S_S_S_S_S_S_S_S_S_S_S_S_S_S_S_S_S_S_S_S_S_S_S_S_S_S_S_S_S_S_S_S_S_S_S_S_S_S_S_S_S_S_S_S_S_S_S_S_S_S_S_S_S_S_S_S_S_S_S_S_S_S_S_S_S_S_S_S_S_S_S_S_S_S_S_S_S_S_S_S_S_S_S_S_S_S_S_S_S_S_S_S_S_S_S_S_S_S_S_S_S_S_S_S_S_S_S_S_S_S_S_S_S_S_S_S_S_S_S_S_S_S_S_S_S_S_S_S_S_S_S_S_S_S_S_S_S_S_S_S_S_S_S_S_S_S_S_S_S_S_S_S_S_S_S_S_S_S_S_S_S_S_S_S_S_S_S_S_S_S_S_S_S_S_S_S_S_S_S_S_S_S_S_S_S_S_S_S_S_S_S_S_S_S_S_S_S_S_S_S_S_S_S_S_S_S_S_S_S_S_S_S_S_S_S_S_S_S_S_S_S_S_S_S_S_S_S_S_S_S_S_S_S_S_S_S_S_S_S_S_S_S_S_S_S_S_S_S_S_S_S_S_S_S_S_S_S_S_S_S_S_S_S_S_S_S_S_S_S_S_S_S_S_S_S_S_S_S_S_S_S_S_S_S_S_S_S_S_S_S_S_S_S_S_S_S_S_S_S_S_S_S_S_S_S_S_S_S_S_S_S_S_S_S_S_S_S_S_S_S_S_S_S_S_S_S_S_S_S_S_S_S_S_S_S_S_S_S_S_S_S_S_S_S_S_S_S_S_S_S_S_S_S_S_S_S_S_S_S_S_S_S_S_S_S_S_S_S_S_S_S_S_S_S_S_S_S_S_S_S_S_S_S_S_S_S_S_S_S_S_S_S_S_S_S_S_S_S_S_S_S_S_S_S_S_S_S_S_S_S_S_S_S_S_S_S_S_S_S_S_S_S_S_S_S_S_S_S_S_S_S_S_S_S_S_S_S_S_S_S_S_S_S_S_S_S_S_S__param_342];
	ld.param.u64 	%rd344, [_Z4racePiS_S_S_S_S_S_S_S_S_S_S_S_S_S_S_S_S_S_S_S_S_S_S_S_S_S_S_S_S_S_S_S_S_S_S_S_S_S_S_S_S_S_S_S_S_S_S_S_S_S_S_S_S_S_S_S_S_S_S_S_S_S_S_S_S_S_S_S_S_S_S_S_S_S_S_S_S_S_S_S_S_S_S_S_S_S_S_S_S_S_S_S_S_S_S_S_S_S_S_S_S_S_S_S_S_S_S_S_S_S_S_S_S_S_S_S_S_S_S_S_S_S_S_S_S_S_S_S_S_S_S_S_S_S_S_S_S_S_S_S_S_S_S_S_S_S_S_S_S_S_S_S_S_S_S_S_S_S_S_S_S_S_S_S_S_S_S_S_S_S_S_S_S_S_S_S_S_S_S_S_S_S_S_S_S_S_S_S_S_S_S_S_S_S_S_S_S_S_S_S_S_S_S_S_S_S_S_S_S_S_S_S_S_S_S_S_S_S_S_S_S_S_S_S_S_S_S_S_S_S_S_S_S_S_S_S_S_S_S_S_S_S_S_S_S_S_S_S_S_S_S_S_S_S_S_S_S_S_S_S_S_S_S_S_S_S_S_S_S_S_S_S_S_S_S_S_S_S_S_S_S_S_S_S_S_S_S_S_S_S_S_S_S_S_S_S_S_S_S_S_S_S_S_S_S_S_S_S_S_S_S_S_S_S_S_S_S_S_S_S_S_S_S_S_S_S_S_S_S_S_S_S_S_S_S_S_S_S_S_S_S_S_S_S_S_S_S_S_S_S_S_S_S_S_S_S_S_S_S_S_S_S_S_S_S_S_S_S_S_S_S_S_S_S_S_S_S_S_S_S_S_S_S_S_S_S_S_S_S_S_S_S_S_S_S_S_S_S_S_S_S_S_S_S_S_S_S_S_S_S_S_S_S_S_S_S_S_S_S_S_S_S_S_S_S_S_S_S_S_S_S_S_S_S_S_S_S_S_S_S_S_S_S_S_S_S_S_S_S_S_S_S_S_S_S_S_S_S_S_S_S_S_S_S_S_S_S_S_S_S_S_S_S_S_S_S_S_S_S_S_S_S_S_S_S_S_S_S_S_S_S_S_S_S_S_S_S_S_S_S_S_S_S_S_S_S_S_S_S_S_S__param_343];
	ld.param.u64 	%rd345, [_Z4racePiS_S_S_S_S_S_S_S_S_S_S_S_S_S_S_S_S_S_S_S_S_S_S_S_S_S_S_S_S_S_S_S_S_S_S_S_S_S_S_S_S_S_S_S_S_S_S_S_S_S_S_S_S_S_S_S_S_S_S_S_S_S_S_S_S_S_S_S_S_S_S_S_S_S_S_S_S_S_S_S_S_S_S_S_S_S_S_S_S_S_S_S_S_S_S_S_S_S_S_S_S_S_S_S_S_S_S_S_S_S_S_S_S_S_S_S_S_S_S_S_S_S_S_S_S_S_S_S_S_S_S_S_S_S_S_S_S_S_S_S_S_S_S_S_S_S_S_S_S_S_S_S_S_S_S_S_S_S_S_S_S_S_S_S_S_S_S_S_S_S_S_S_S_S_S_S_S_S_S_S_S_S_S_S_S_S_S_S_S_S_S_S_S_S_S_S_S_S_S_S_S_S_S_S_S_S_S_S_S_S_S_S_S_S_S_S_S_S_S_S_S_S_S_S_S_S_S_S_S_S_S_S_S_S_S_S_S_S_S_S_S_S_S_S_S_S_S_S_S_S_S_S_S_S_S_S_S_S_S_S_S_S_S_S_S_S_S_S_S_S_S_S_S_S_S_S_S_S_S_S_S_S_S_S_S_S_S_S_S_S_S_S_S_S_S_S_S_S_S_S_S_S_S_S_S_S_S_S_S_S_S_S_S_S_S_S_S_S_S_S_S_S_S_S_S_S_S_S_S_S_S_S_S_S_S_S_S_S_S_S_S_S_S_S_S_S_S_S_S_S_S_S_S_S_S_S_S_S_S_S_S_S_S_S_S_S_S_S_S_S_S_S_S_S_S_S_S_S_S_S_S_S_S_S_S_S_S_S_S_S_S_S_S_S_S_S_S_S_S_S_S_S_S_S_S_S_S_S_S_S_S_S_S_S_S_S_S_S_S_S_S_S_S_S_S_S_S_S_S_S_S_S_S_S_S_S_S_S_S_S_S_S_S_S_S_S_S_S_S_S_S_S_S_S_S_S_S_S_S_S_S_S_S_S_S_S_S_S_S_S_S_S_S_S_S_S_S_S_S_S_S_S_S_S_S_S_S_S_S_S_S_S_S_S_S_S_S_S_S_S_S_S_S_S_S_S_S_S_S_S_S__param_344];
	ld.param.u64 	%rd346, [_Z4racePiS_S_S_S_S_S_S_S_S_S_S_S_S_S_S_S_S_S_S_S_S_S_S_S_S_S_S_S_S_S_S_S_S_S_S_S_S_S_S_S_S_S_S_S_S_S_S_S_S_S_S_S_S_S_S_S_S_S_S_S_S_S_S_S_S_S_S_S_S_S_S_S_S_S_S_S_S_S_S_S_S_S_S_S_S_S_S_S_S_S_S_S_S_S_S_S_S_S_S_S_S_S_S_S_S_S_S_S_S_S_S_S_S_S_S_S_S_S_S_S_S_S_S_S_S_S_S_S_S_S_S_S_S_S_S_S_S_S_S_S_S_S_S_S_S_S_S_S_S_S_S_S_S_S_S_S_S_S_S_S_S_S_S_S_S_S_S_S_S_S_S_S_S_S_S_S_S_S_S_S_S_S_S_S_S_S_S_S_S_S_S_S_S_S_S_S_S_S_S_S_S_S_S_S_S_S_S_S_S_S_S_S_S_S_S_S_S_S_S_S_S_S_S_S_S_S_S_S_S_S_S_S_S_S_S_S_S_S_S_S_S_S_S_S_S_S_S_S_S_S_S_S_S_S_S_S_S_S_S_S_S_S_S_S_S_S_S_S_S_S_S_S_S_S_S_S_S_S_S_S_S_S_S_S_S_S_S_S_S_S_S_S_S_S_S_S_S_S_S_S_S_S_S_S_S_S_S_S_S_S_S_S_S_S_S_S_S_S_S_S_S_S_S_S_S_S_S_S_S_S_S_S_S_S_S_S_S_S_S_S_S_S_S_S_S_S_S_S_S_S_S_S_S_S_S_S_S_S_S_S_S_S_S_S_S_S_S_S_S_S_S_S_S_S_S_S_S_S_S_S_S_S_S_S_S_S_S_S_S_S_S_S_S_S_S_S_S_S_S_S_S_S_S_S_S_S_S_S_S_S_S_S_S_S_S_S_S_S_S_S_S_S_S_S_S_S_S_S_S_S_S_S_S_S_S_S_S_S_S_S_S_S_S_S_S_S_S_S_S_S_S_S_S_S_S_S_S_S_S_S_S_S_S_S_S_S_S_S_S_S_S_S_S_S_S_S_S_S_S_S_S_S_S_S_S_S_S_S_S_S_S_S_S_S_S_S_S_S_S_S_S_S_S_S_S_S_S_S_S_S_S__param_345];
	ld.param.u64 	%rd347, [_Z4racePiS_S_S_S_S_S_S_S_S_S_S_S_S_S_S_S_S_S_S_S_S_S_S_S_S_S_S_S_S_S_S_S_S_S_S_S_S_S_S_S_S_S_S_S_S_S_S_S_S_S_S_S_S_S_S_S_S_S_S_S_S_S_S_S_S_S_S_S_S_S_S_S_S_S_S_S_S_S_S_S_S_S_S_S_S_S_S_S_S_S_S_S_S_S_S_S_S_S_S_S_S_S_S_S_S_S_S_S_S_S_S_S_S_S_S_S_S_S_S_S_S_S_S_S_S_S_S_S_S_S_S_S_S_S_S_S_S_S_S_S_S_S_S_S_S_S_S_S_S_S_S_S_S_S_S_S_S_S_S_S_S_S_S_S_S_S_S_S_S_S_S_S_S_S_S_S_S_S_S_S_S_S_S_S_S_S_S_S_S_S_S_S_S_S_S_S_S_S_S_S_S_S_S_S_S_S_S_S_S_S_S_S_S_S_S_S_S_S_S_S_S_S_S_S_S_S_S_S_S_S_S_S_S_S_S_S_S_S_S_S_S_S_S_S_S_S_S_S_S_S_S_S_S_S_S_S_S_S_S_S_S_S_S_S_S_S_S_S_S_S_S_S_S_S_S_S_S_S_S_S_S_S_S_S_S_S_S_S_S_S_S_S_S_S_S_S_S_S_S_S_S_S_S_S_S_S_S_S_S_S_S_S_S_S_S_S_S_S_S_S_S_S_S_S_S_S_S_S_S_S_S_S_S_S_S_S_S_S_S_S_S_S_S_S_S_S_S_S_S_S_S_S_S_S_S_S_S_S_S_S_S_S_S_S_S_S_S_S_S_S_S_S_S_S_S_S_S_S_S_S_S_S_S_S_S_S_S_S_S_S_S_S_S_S_S_S_S_S_S_S_S_S_S_S_S_S_S_S_S_S_S_S_S_S_S_S_S_S_S_S_S_S_S_S_S_S_S_S_S_S_S_S_S_S_S_S_S_S_S_S_S_S_S_S_S_S_S_S_S_S_S_S_S_S_S_S_S_S_S_S_S_S_S_S_S_S_S_S_S_S_S_S_S_S_S_S_S_S_S_S_S_S_S_S_S_S_S_S_S_S_S_S_S_S_S_S_S_S_S_S_S_S_S_S_S_S_S_S_S_S_S__param_346];
	ld.param.u64 	%rd348, [_Z4racePiS_S_S_S_S_S_S_S_S_S_S_S_S_S_S_S_S_S_S_S_S_S_S_S_S_S_S_S_S_S_S_S_S_S_S_S_S_S_S_S_S_S_S_S_S_S_S_S_S_S_S_S_S_S_S_S_S_S_S_S_S_S_S_S_S_S_S_S_S_S_S_S_S_S_S_S_S_S_S_S_S_S_S_S_S_S_S_S_S_S_S_S_S_S_S_S_S_S_S_S_S_S_S_S_S_S_S_S_S_S_S_S_S_S_S_S_S_S_S_S_S_S_S_S_S_S_S_S_S_S_S_S_S_S_S_S_S_S_S_S_S_S_S_S_S_S_S_S_S_S_S_S_S_S_S_S_S_S_S_S_S_S_S_S_S_S_S_S_S_S_S_S_S_S_S_S_S_S_S_S_S_S_S_S_S_S_S_S_S_S_S_S_S_S_S_S_S_S_S_S_S_S_S_S_S_S_S_S_S_S_S_S_S_S_S_S_S_S_S_S_S_S_S_S_S_S_S_S_S_S_S_S_S_S_S_S_S_S_S_S_S_S_S_S_S_S_S_S_S_S_S_S_S_S_S_S_S_S_S_S_S_S_S_S_S_S_S_S_S_S_S_S_S_S_S_S_S_S_S_S_S_S_S_S_S_S_S_S_S_S_S_S_S_S_S_S_S_S_S_S_S_S_S_S_S_S_S_S_S_S_S_S_S_S_S_S_S_S_S_S_S_S_S_S_S_S_S_S_S_S_S_S_S_S_S_S_S_S_S_S_S_S_S_S_S_S_S_S_S_S_S_S_S_S_S_S_S_S_S_S_S_S_S_S_S_S_S_S_S_S_S_S_S_S_S_S_S_S_S_S_S_S_S_S_S_S_S_S_S_S_S_S_S_S_S_S_S_S_S_S_S_S_S_S_S_S_S_S_S_S_S_S_S_S_S_S_S_S_S_S_S_S_S_S_S_S_S_S_S_S_S_S_S_S_S_S_S_S_S_S_S_S_S_S_S_S_S_S_S_S_S_S_S_S_S_S_S_S_S_S_S_S_S_S_S_S_S_S_S_S_S_S_S_S_S_S_S_S_S_S_S_S_S_S_S_S_S_S_S_S_S_S_S_S_S_S_S_S_S_S_S_S_S_S_S_S_S_S_S_S_S__param_347];
	ld.param.u64 	%rd349, [_Z4racePiS_S_S_S_S_S_S_S_S_S_S_S_S_S_S_S_S_S_S_S_S_S_S_S_S_S_S_S_S_S_S_S_S_S_S_S_S_S_S_S_S_S_S_S_S_S_S_S_S_S_S_S_S_S_S_S_S_S_S_S_S_S_S_S_S_S_S_S_S_S_S_S_S_S_S_S_S_S_S_S_S_S_S_S_S_S_S_S_S_S_S_S_S_S_S_S_S_S_S_S_S_S_S_S_S_S_S_S_S_S_S_S_S_S_S_S_S_S_S_S_S_S_S_S_S_S_S_S_S_S_S_S_S_S_S_S_S_S_S_S_S_S_S_S_S_S_S_S_S_S_S_S_S_S_S_S_S_S_S_S_S_S_S_S_S_S_S_S_S_S_S_S_S_S_S_S_S_S_S_S_S_S_S_S_S_S_S_S_S_S_S_S_S_S_S_S_S_S_S_S_S_S_S_S_S_S_S_S_S_S_S_S_S_S_S_S_S_S_S_S_S_S_S_S_S_S_S_S_S_S_S_S_S_S_S_S_S_S_S_S_S_S_S_S_S_S_S_S_S_S_S_S_S_S_S_S_S_S_S_S_S_S_S_S_S_S_S_S_S_S_S_S_S_S_S_S_S_S_S_S_S_S_S_S_S_S_S_S_S_S_S_S_S_S_S_S_S_S_S_S_S_S_S_S_S_S_S_S_S_S_S_S_S_S_S_S_S_S_S_S_S_S_S_S_S_S_S_S_S_S_S_S_S_S_S_S_S_S_S_S_S_S_S_S_S_S_S_S_S_S_S_S_S_S_S_S_S_S_S_S_S_S_S_S_S_S_S_S_S_S_S_S_S_S_S_S_S_S_S_S_S_S_S_S_S_S_S_S_S_S_S_S_S_S_S_S_S_S_S_S_S_S_S_S_S_S_S_S_S_S_S_S_S_S_S_S_S_S_S_S_S_S_S_S_S_S_S_S_S_S_S_S_S_S_S_S_S_S_S_S_S_S_S_S_S_S_S_S_S_S_S_S_S_S_S_S_S_S_S_S_S_S_S_S_S_S_S_S_S_S_S_S_S_S_S_S_S_S_S_S_S_S_S_S_S_S_S_S_S_S_S_S_S_S_S_S_S_S_S_S_S_S_S_S_S_S_S_S_S_S_S__param_348];
	ld.param.u64 	%rd350, [_Z4racePiS_S_S_S_S_S_S_S_S_S_S_S_S_S_S_S_S_S_S_S_S_S_S_S_S_S_S_S_S_S_S_S_S_S_S_S_S_S_S_S_S_S_S_S_S_S_S_S_S_S_S_S_S_S_S_S_S_S_S_S_S_S_S_S_S_S_S_S_S_S_S_S_S_S_S_S_S_S_S_S_S_S_S_S_S_S_S_S_S_S_S_S_S_S_S_S_S_S_S_S_S_S_S_S_S_S_S_S_S_S_S_S_S_S_S_S_S_S_S_S_S_S_S_S_S_S_S_S_S_S_S_S_S_S_S_S_S_S_S_S_S_S_S_S_S_S_S_S_S_S_S_S_S_S_S_S_S_S_S_S_S_S_S_S_S_S_S_S_S_S_S_S_S_S_S_S_S_S_S_S_S_S_S_S_S_S_S_S_S_S_S_S_S_S_S_S_S_S_S_S_S_S_S_S_S_S_S_S_S_S_S_S_S_S_S_S_S_S_S_S_S_S_S_S_S_S_S_S_S_S_S_S_S_S_S_S_S_S_S_S_S_S_S_S_S_S_S_S_S_S_S_S_S_S_S_S_S_S_S_S_S_S_S_S_S_S_S_S_S_S_S_S_S_S_S_S_S_S_S_S_S_S_S_S_S_S_S_S_S_S_S_S_S_S_S_S_S_S_S_S_S_S_S_S_S_S_S_S_S_S_S_S_S_S_S_S_S_S_S_S_S_S_S_S_S_S_S_S_S_S_S_S_S_S_S_S_S_S_S_S_S_S_S_S_S_S_S_S_S_S_S_S_S_S_S_S_S_S_S_S_S_S_S_S_S_S_S_S_S_S_S_S_S_S_S_S_S_S_S_S_S_S_S_S_S_S_S_S_S_S_S_S_S_S_S_S_S_S_S_S_S_S_S_S_S_S_S_S_S_S_S_S_S_S_S_S_S_S_S_S_S_S_S_S_S_S_S_S_S_S_S_S_S_S_S_S_S_S_S_S_S_S_S_S_S_S_S_S_S_S_S_S_S_S_S_S_S_S_S_S_S_S_S_S_S_S_S_S_S_S_S_S_S_S_S_S_S_S_S_S_S_S_S_S_S_S_S_S_S_S_S_S_S_S_S_S_S_S_S_S_S_S_S_S_S_S_S_S_S_S_S__param_349];
	ld.param.u64 	%rd351, [_Z4racePiS_S_S_S_S_S_S_S_S_S_S_S_S_S_S_S_S_S_S_S_S_S_S_S_S_S_S_S_S_S_S_S_S_S_S_S_S_S_S_S_S_S_S_S_S_S_S_S_S_S_S_S_S_S_S_S_S_S_S_S_S_S_S_S_S_S_S_S_S_S_S_S_S_S_S_S_S_S_S_S_S_S_S_S_S_S_S_S_S_S_S_S_S_S_S_S_S_S_S_S_S_S_S_S_S_S_S_S_S_S_S_S_S_S_S_S_S_S_S_S_S_S_S_S_S_S_S_S_S_S_S_S_S_S_S_S_S_S_S_S_S_S_S_S_S_S_S_S_S_S_S_S_S_S_S_S_S_S_S_S_S_S_S_S_S_S_S_S_S_S_S_S_S_S_S_S_S_S_S_S_S_S_S_S_S_S_S_S_S_S_S_S_S_S_S_S_S_S_S_S_S_S_S_S_S_S_S_S_S_S_S_S_S_S_S_S_S_S_S_S_S_S_S_S_S_S_S_S_S_S_S_S_S_S_S_S_S_S_S_S_S_S_S_S_S_S_S_S_S_S_S_S_S_S_S_S_S_S_S_S_S_S_S_S_S_S_S_S_S_S_S_S_S_S_S_S_S_S_S_S_S_S_S_S_S_S_S_S_S_S_S_S_S_S_S_S_S_S_S_S_S_S_S_S_S_S_S_S_S_S_S_S_S_S_S_S_S_S_S_S_S_S_S_S_S_S_S_S_S_S_S_S_S_S_S_S_S_S_S_S_S_S_S_S_S_S_S_S_S_S_S_S_S_S_S_S_S_S_S_S_S_S_S_S_S_S_S_S_S_S_S_S_S_S_S_S_S_S_S_S_S_S_S_S_S_S_S_S_S_S_S_S_S_S_S_S_S_S_S_S_S_S_S_S_S_S_S_S_S_S_S_S_S_S_S_S_S_S_S_S_S_S_S_S_S_S_S_S_S_S_S_S_S_S_S_S_S_S_S_S_S_S_S_S_S_S_S_S_S_S_S_S_S_S_S_S_S_S_S_S_S_S_S_S_S_S_S_S_S_S_S_S_S_S_S_S_S_S_S_S_S_S_S_S_S_S_S_S_S_S_S_S_S_S_S_S_S_S_S_S_S_S_S_S_S_S_S_S_S_S_S__param_350];
	ld.param.u64 	%rd352, [_Z4racePiS_S_S_S_S_S_S_S_S_S_S_S_S_S_S_S_S_S_S_S_S_S_S_S_S_S_S_S_S_S_S_S_S_S_S_S_S_S_S_S_S_S_S_S_S_S_S_S_S_S_S_S_S_S_S_S_S_S_S_S_S_S_S_S_S_S_S_S_S_S_S_S_S_S_S_S_S_S_S_S_S_S_S_S_S_S_S_S_S_S_S_S_S_S_S_S_S_S_S_S_S_S_S_S_S_S_S_S_S_S_S_S_S_S_S_S_S_S_S_S_S_S_S_S_S_S_S_S_S_S_S_S_S_S_S_S_S_S_S_S_S_S_S_S_S_S_S_S_S_S_S_S_S_S_S_S_S_S_S_S_S_S_S_S_S_S_S_S_S_S_S_S_S_S_S_S_S_S_S_S_S_S_S_S_S_S_S_S_S_S_S_S_S_S_S_S_S_S_S_S_S_S_S_S_S_S_S_S_S_S_S_S_S_S_S_S_S_S_S_S_S_S_S_S_S_S_S_S_S_S_S_S_S_S_S_S_S_S_S_S_S_S_S_S_S_S_S_S_S_S_S_S_S_S_S_S_S_S_S_S_S_S_S_S_S_S_S_S_S_S_S_S_S_S_S_S_S_S_S_S_S_S_S_S_S_S_S_S_S_S_S_S_S_S_S_S_S_S_S_S_S_S_S_S_S_S_S_S_S_S_S_S_S_S_S_S_S_S_S_S_S_S_S_S_S_S_S_S_S_S_S_S_S_S_S_S_S_S_S_S_S_S_S_S_S_S_S_S_S_S_S_S_S_S_S_S_S_S_S_S_S_S_S_S_S_S_S_S_S_S_S_S_S_S_S_S_S_S_S_S_S_S_S_S_S_S_S_S_S_S_S_S_S_S_S_S_S_S_S_S_S_S_S_S_S_S_S_S_S_S_S_S_S_S_S_S_S_S_S_S_S_S_S_S_S_S_S_S_S_S_S_S_S_S_S_S_S_S_S_S_S_S_S_S_S_S_S_S_S_S_S_S_S_S_S_S_S_S_S_S_S_S_S_S_S_S_S_S_S_S_S_S_S_S_S_S_S_S_S_S_S_S_S_S_S_S_S_S_S_S_S_S_S_S_S_S_S_S_S_S_S_S_S_S_S_S_S_S_S_S_S__param_351];
	ld.param.u64 	%rd353, [_Z4racePiS_S_S_S_S_S_S_S_S_S_S_S_S_S_S_S_S_S_S_S_S_S_S_S_S_S_S_S_S_S_S_S_S_S_S_S_S_S_S_S_S_S_S_S_S_S_S_S_S_S_S_S_S_S_S_S_S_S_S_S_S_S_S_S_S_S_S_S_S_S_S_S_S_S_S_S_S_S_S_S_S_S_S_S_S_S_S_S_S_S_S_S_S_S_S_S_S_S_S_S_S_S_S_S_S_S_S_S_S_S_S_S_S_S_S_S_S_S_S_S_S_S_S_S_S_S_S_S_S_S_S_S_S_S_S_S_S_S_S_S_S_S_S_S_S_S_S_S_S_S_S_S_S_S_S_S_S_S_S_S_S_S_S_S_S_S_S_S_S_S_S_S_S_S_S_S_S_S_S_S_S_S_S_S_S_S_S_S_S_S_S_S_S_S_S_S_S_S_S_S_S_S_S_S_S_S_S_S_S_S_S_S_S_S_S_S_S_S_S_S_S_S_S_S_S_S_S_S_S_S_S_S_S_S_S_S_S_S_S_S_S_S_S_S_S_S_S_S_S_S_S_S_S_S_S_S_S_S_S_S_S_S_S_S_S_S_S_S_S_S_S_S_S_S_S_S_S_S_S_S_S_S_S_S_S_S_S_S_S_S_S_S_S_S_S_S_S_S_S_S_S_S_S_S_S_S_S_S_S_S_S_S_S_S_S_S_S_S_S_S_S_S_S_S_S_S_S_S_S_S_S_S_S_S_S_S_S_S_S_S_S_S_S_S_S_S_S_S_S_S_S_S_S_S_S_S_S_S_S_S_S_S_S_S_S_S_S_S_S_S_S_S_S_S_S_S_S_S_S_S_S_S_S_S_S_S_S_S_S_S_S_S_S_S_S_S_S_S_S_S_S_S_S_S_S_S_S_S_S_S_S_S_S_S_S_S_S_S_S_S_S_S_S_S_S_S_S_S_S_S_S_S_S_S_S_S_S_S_S_S_S_S_S_S_S_S_S_S_S_S_S_S_S_S_S_S_S_S_S_S_S_S_S_S_S_S_S_S_S_S_S_S_S_S_S_S_S_S_S_S_S_S_S_S_S_S_S_S_S_S_S_S_S_S_S_S_S_S_S_S_S_S_S_S_S_S_S_S_S_S_S__param_352];
	ld.param.u64 	%rd354, [_Z4racePiS_S_S_S_S_S_S_S_S_S_S_S_S_S_S_S_S_S_S_S_S_S_S_S_S_S_S_S_S_S_S_S_S_S_S_S_S_S_S_S_S_S_S_S_S_S_S_S_S_S_S_S_S_S_S_S_S_S_S_S_S_S_S_S_S_S_S_S_S_S_S_S_S_S_S_S_S_S_S_S_S_S_S_S_S_S_S_S_S_S_S_S_S_S_S_S_S_S_S_S_S_S_S_S_S_S_S_S_S_S_S_S_S_S_S_S_S_S_S_S_S_S_S_S_S_S_S_S_S_S_S_S_S_S_S_S_S_S_S_S_S_S_S_S_S_S_S_S_S_S_S_S_S_S_S_S_S_S_S_S_S_S_S_S_S_S_S_S_S_S_S_S_S_S_S_S_S_S_S_S_S_S_S_S_S_S_S_S_S_S_S_S_S_S_S_S_S_S_S_S_S_S_S_S_S_S_S_S_S_S_S_S_S_S_S_S_S_S_S_S_S_S_S_S_S_S_S_S_S_S_S_S_S_S_S_S_S_S_S_S_S_S_S_S_S_S_S_S_S_S_S_S_S_S_S_S_S_S_S_S_S_S_S_S_S_S_S_S_S_S_S_S_S_S_S_S_S_S_S_S_S_S_S_S_S_S_S_S_S_S_S_S_S_S_S_S_S_S_S_S_S_S_S_S_S_S_S_S_S_S_S_S_S_S_S_S_S_S_S_S_S_S_S_S_S_S_S_S_S_S_S_S_S_S_S_S_S_S_S_S_S_S_S_S_S_S_S_S_S_S_S_S_S_S_S_S_S_S_S_S_S_S_S_S_S_S_S_S_S_S_S_S_S_S_S_S_S_S_S_S_S_S_S_S_S_S_S_S_S_S_S_S_S_S_S_S_S_S_S_S_S_S_S_S_S_S_S_S_S_S_S_S_S_S_S_S_S_S_S_S_S_S_S_S_S_S_S_S_S_S_S_S_S_S_S_S_S_S_S_S_S_S_S_S_S_S_S_S_S_S_S_S_S_S_S_S_S_S_S_S_S_S_S_S_S_S_S_S_S_S_S_S_S_S_S_S_S_S_S_S_S_S_S_S_S_S_S_S_S_S_S_S_S_S_S_S_S_S_S_S_S_S_S_S_S_S_S_S_S_S_S__param_353];
	ld.param.u64 	%rd355, [_Z4racePiS_S_S_S_S_S_S_S_S_S_S_S_S_S_S_S_S_S_S_S_S_S_S_S_S_S_S_S_S_S_S_S_S_S_S_S_S_S_S_S_S_S_S_S_S_S_S_S_S_S_S_S_S_S_S_S_S_S_S_S_S_S_S_S_S_S_S_S_S_S_S_S_S_S_S_S_S_S_S_S_S_S_S_S_S_S_S_S_S_S_S_S_S_S_S_S_S_S_S_S_S_S_S_S_S_S_S_S_S_S_S_S_S_S_S_S_S_S_S_S_S_S_S_S_S_S_S_S_S_S_S_S_S_S_S_S_S_S_S_S_S_S_S_S_S_S_S_S_S_S_S_S_S_S_S_S_S_S_S_S_S_S_S_S_S_S_S_S_S_S_S_S_S_S_S_S_S_S_S_S_S_S_S_S_S_S_S_S_S_S_S_S_S_S_S_S_S_S_S_S_S_S_S_S_S_S_S_S_S_S_S_S_S_S_S_S_S_S_S_S_S_S_S_S_S_S_S_S_S_S_S_S_S_S_S_S_S_S_S_S_S_S_S_S_S_S_S_S_S_S_S_S_S_S_S_S_S_S_S_S_S_S_S_S_S_S_S_S_S_S_S_S_S_S_S_S_S_S_S_S_S_S_S_S_S_S_S_S_S_S_S_S_S_S_S_S_S_S_S_S_S_S_S_S_S_S_S_S_S_S_S_S_S_S_S_S_S_S_S_S_S_S_S_S_S_S_S_S_S_S_S_S_S_S_S_S_S_S_S_S_S_S_S_S_S_S_S_S_S_S_S_S_S_S_S_S_S_S_S_S_S_S_S_S_S_S_S_S_S_S_S_S_S_S_S_S_S_S_S_S_S_S_S_S_S_S_S_S_S_S_S_S_S_S_S_S_S_S_S_S_S_S_S_S_S_S_S_S_S_S_S_S_S_S_S_S_S_S_S_S_S_S_S_S_S_S_S_S_S_S_S_S_S_S_S_S_S_S_S_S_S_S_S_S_S_S_S_S_S_S_S_S_S_S_S_S_S_S_S_S_S_S_S_S_S_S_S_S_S_S_S_S_S_S_S_S_S_S_S_S_S_S_S_S_S_S_S_S_S_S_S_S_S_S_S_S_S_S_S_S_S_S_S_S_S_S_S_S_S_S_S__param_354];
	ld.param.u64 	%rd356, [_Z4racePiS_S_S_S_S_S_S_S_S_S_S_S_S_S_S_S_S_S_S_S_S_S_S_S_S_S_S_S_S_S_S_S_S_S_S_S_S_S_S_S_S_S_S_S_S_S_S_S_S_S_S_S_S_S_S_S_S_S_S_S_S_S_S_S_S_S_S_S_S_S_S_S_S_S_S_S_S_S_S_S_S_S_S_S_S_S_S_S_S_S_S_S_S_S_S_S_S_S_S_S_S_S_S_S_S_S_S_S_S_S_S_S_S_S_S_S_S_S_S_S_S_S_S_S_S_S_S_S_S_S_S_S_S_S_S_S_S_S_S_S_S_S_S_S_S_S_S_S_S_S_S_S_S_S_S_S_S_S_S_S_S_S_S_S_S_S_S_S_S_S_S_S_S_S_S_S_S_S_S_S_S_S_S_S_S_S_S_S_S_S_S_S_S_S_S_S_S_S_S_S_S_S_S_S_S_S_S_S_S_S_S_S_S_S_S_S_S_S_S_S_S_S_S_S_S_S_S_S_S_S_S_S_S_S_S_S_S_S_S_S_S_S_S_S_S_S_S_S_S_S_S_S_S_S_S_S_S_S_S_S_S_S_S_S_S_S_S_S_S_S_S_S_S_S_S_S_S_S_S_S_S_S_S_S_S_S_S_S_S_S_S_S_S_S_S_S_S_S_S_S_S_S_S_S_S_S_S_S_S_S_S_S_S_S_S_S_S_S_S_S_S_S_S_S_S_S_S_S_S_S_S_S_S_S_S_S_S_S_S_S_S_S_S_S_S_S_S_S_S_S_S_S_S_S_S_S_S_S_S_S_S_S_S_S_S_S_S_S_S_S_S_S_S_S_S_S_S_S_S_S_S_S_S_S_S_S_S_S_S_S_S_S_S_S_S_S_S_S_S_S_S_S_S_S_S_S_S_S_S_S_S_S_S_S_S_S_S_S_S_S_S_S_S_S_S_S_S_S_S_S_S_S_S_S_S_S_S_S_S_S_S_S_S_S_S_S_S_S_S_S_S_S_S_S_S_S_S_S_S_S_S_S_S_S_S_S_S_S_S_S_S_S_S_S_S_S_S_S_S_S_S_S_S_S_S_S_S_S_S_S_S_S_S_S_S_S_S_S_S_S_S_S_S_S_S_S_S_S_S_S_S__param_355];
	ld.param.u64 	%rd357, [_Z4racePiS_S_S_S_S_S_S_S_S_S_S_S_S_S_S_S_S_S_S_S_S_S_S_S_S_S_S_S_S_S_S_S_S_S_S_S_S_S_S_S_S_S_S_S_S_S_S_S_S_S_S_S_S_S_S_S_S_S_S_S_S_S_S_S_S_S_S_S_S_S_S_S_S_S_S_S_S_S_S_S_S_S_S_S_S_S_S_S_S_S_S_S_S_S_S_S_S_S_S_S_S_S_S_S_S_S_S_S_S_S_S_S_S_S_S_S_S_S_S_S_S_S_S_S_S_S_S_S_S_S_S_S_S_S_S_S_S_S_S_S_S_S_S_S_S_S_S_S_S_S_S_S_S_S_S_S_S_S_S_S_S_S_S_S_S_S_S_S_S_S_S_S_S_S_S_S_S_S_S_S_S_S_S_S_S_S_S_S_S_S_S_S_S_S_S_S_S_S_S_S_S_S_S_S_S_S_S_S_S_S_S_S_S_S_S_S_S_S_S_S_S_S_S_S_S_S_S_S_S_S_S_S_S_S_S_S_S_S_S_S_S_S_S_S_S_S_S_S_S_S_S_S_S_S_S_S_S_S_S_S_S_S_S_S_S_S_S_S_S_S_S_S_S_S_S_S_S_S_S_S_S_S_S_S_S_S_S_S_S_S_S_S_S_S_S_S_S_S_S_S_S_S_S_S_S_S_S_S_S_S_S_S_S_S_S_S_S_S_S_S_S_S_S_S_S_S_S_S_S_S_S_S_S_S_S_S_S_S_S_S_S_S_S_S_S_S_S_S_S_S_S_S_S_S_S_S_S_S_S_S_S_S_S_S_S_S_S_S_S_S_S_S_S_S_S_S_S_S_S_S_S_S_S_S_S_S_S_S_S_S_S_S_S_S_S_S_S_S_S_S_S_S_S_S_S_S_S_S_S_S_S_S_S_S_S_S_S_S_S_S_S_S_S_S_S_S_S_S_S_S_S_S_S_S_S_S_S_S_S_S_S_S_S_S_S_S_S_S_S_S_S_S_S_S_S_S_S_S_S_S_S_S_S_S_S_S_S_S_S_S_S_S_S_S_S_S_S_S_S_S_S_S_S_S_S_S_S_S_S_S_S_S_S_S_S_S_S_S_S_S_S_S_S_S_S_S_S_S_S_S_S__param_356];
	ld.param.u64 	%rd358, [_Z4racePiS_S_S_S_S_S_S_S_S_S_S_S_S_S_S_S_S_S_S_S_S_S_S_S_S_S_S_S_S_S_S_S_S_S_S_S_S_S_S_S_S_S_S_S_S_S_S_S_S_S_S_S_S_S_S_S_S_S_S_S_S_S_S_S_S_S_S_S_S_S_S_S_S_S_S_S_S_S_S_S_S_S_S_S_S_S_S_S_S_S_S_S_S_S_S_S_S_S_S_S_S_S_S_S_S_S_S_S_S_S_S_S_S_S_S_S_S_S_S_S_S_S_S_S_S_S_S_S_S_S_S_S_S_S_S_S_S_S_S_S_S_S_S_S_S_S_S_S_S_S_S_S_S_S_S_S_S_S_S_S_S_S_S_S_S_S_S_S_S_S_S_S_S_S_S_S_S_S_S_S_S_S_S_S_S_S_S_S_S_S_S_S_S_S_S_S_S_S_S_S_S_S_S_S_S_S_S_S_S_S_S_S_S_S_S_S_S_S_S_S_S_S_S_S_S_S_S_S_S_S_S_S_S_S_S_S_S_S_S_S_S_S_S_S_S_S_S_S_S_S_S_S_S_S_S_S_S_S_S_S_S_S_S_S_S_S_S_S_S_S_S_S_S_S_S_S_S_S_S_S_S_S_S_S_S_S_S_S_S_S_S_S_S_S_S_S_S_S_S_S_S_S_S_S_S_S_S_S_S_S_S_S_S_S_S_S_S_S_S_S_S_S_S_S_S_S_S_S_S_S_S_S_S_S_S_S_S_S_S_S_S_S_S_S_S_S_S_S_S_S_S_S_S_S_S_S_S_S_S_S_S_S_S_S_S_S_S_S_S_S_S_S_S_S_S_S_S_S_S_S_S_S_S_S_S_S_S_S_S_S_S_S_S_S_S_S_S_S_S_S_S_S_S_S_S_S_S_S_S_S_S_S_S_S_S_S_S_S_S_S_S_S_S_S_S_S_S_S_S_S_S_S_S_S_S_S_S_S_S_S_S_S_S_S_S_S_S_S_S_S_S_S_S_S_S_S_S_S_S_S_S_S_S_S_S_S_S_S_S_S_S_S_S_S_S_S_S_S_S_S_S_S_S_S_S_S_S_S_S_S_S_S_S_S_S_S_S_S_S_S_S_S_S_S_S_S_S_S_S_S_S__param_357];
	ld.param.u64 	%rd359, [_Z4racePiS_S_S_S_S_S_S_S_S_S_S_S_S_S_S_S_S_S_S_S_S_S_S_S_S_S_S_S_S_S_S_S_S_S_S_S_S_S_S_S_S_S_S_S_S_S_S_S_S_S_S_S_S_S_S_S_S_S_S_S_S_S_S_S_S_S_S_S_S_S_S_S_S_S_S_S_S_S_S_S_S_S_S_S_S_S_S_S_S_S_S_S_S_S_S_S_S_S_S_S_S_S_S_S_S_S_S_S_S_S_S_S_S_S_S_S_S_S_S_S_S_S_S_S_S_S_S_S_S_S_S_S_S_S_S_S_S_S_S_S_S_S_S_S_S_S_S_S_S_S_S_S_S_S_S_S_S_S_S_S_S_S_S_S_S_S_S_S_S_S_S_S_S_S_S_S_S_S_S_S_S_S_S_S_S_S_S_S_S_S_S_S_S_S_S_S_S_S_S_S_S_S_S_S_S_S_S_S_S_S_S_S_S_S_S_S_S_S_S_S_S_S_S_S_S_S_S_S_S_S_S_S_S_S_S_S_S_S_S_S_S_S_S_S_S_S_S_S_S_S_S_S_S_S_S_S_S_S_S_S_S_S_S_S_S_S_S_S_S_S_S_S_S_S_S_S_S_S_S_S_S_S_S_S_S_S_S_S_S_S_S_S_S_S_S_S_S_S_S_S_S_S_S_S_S_S_S_S_S_S_S_S_S_S_S_S_S_S_S_S_S_S_S_S_S_S_S_S_S_S_S_S_S_S_S_S_S_S_S_S_S_S_S_S_S_S_S_S_S_S_S_S_S_S_S_S_S_S_S_S_S_S_S_S_S_S_S_S_S_S_S_S_S_S_S_S_S_S_S_S_S_S_S_S_S_S_S_S_S_S_S_S_S_S_S_S_S_S_S_S_S_S_S_S_S_S_S_S_S_S_S_S_S_S_S_S_S_S_S_S_S_S_S_S_S_S_S_S_S_S_S_S_S_S_S_S_S_S_S_S_S_S_S_S_S_S_S_S_S_S_S_S_S_S_S_S_S_S_S_S_S_S_S_S_S_S_S_S_S_S_S_S_S_S_S_S_S_S_S_S_S_S_S_S_S_S_S_S_S_S_S_S_S_S_S_S_S_S_S_S_S_S_S_S_S_S_S_S_S_S_S__param_358];
	ld.param.u64 	%rd360, [_Z4racePiS_S_S_S_S_S_S_S_S_S_S_S_S_S_S_S_S_S_S_S_S_S_S_S_S_S_S_S_S_S_S_S_S_S_S_S_S_S_S_S_S_S_S_S_S_S_S_S_S_S_S_S_S_S_S_S_S_S_S_S_S_S_S_S_S_S_S_S_S_S_S_S_S_S_S_S_S_S_S_S_S_S_S_S_S_S_S_S_S_S_S_S_S_S_S_S_S_S_S_S_S_S_S_S_S_S_S_S_S_S_S_S_S_S_S_S_S_S_S_S_S_S_S_S_S_S_S_S_S_S_S_S_S_S_S_S_S_S_S_S_S_S_S_S_S_S_S_S_S_S_S_S_S_S_S_S_S_S_S_S_S_S_S_S_S_S_S_S_S_S_S_S_S_S_S_S_S_S_S_S_S_S_S_S_S_S_S_S_S_S_S_S_S_S_S_S_S_S_S_S_S_S_S_S_S_S_S_S_S_S_S_S_S_S_S_S_S_S_S_S_S_S_S_S_S_S_S_S_S_S_S_S_S_S_S_S_S_S_S_S_S_S_S_S_S_S_S_S_S_S_S_S_S_S_S_S_S_S_S_S_S_S_S_S_S_S_S_S_S_S_S_S_S_S_S_S_S_S_S_S_S_S_S_S_S_S_S_S_S_S_S_S_S_S_S_S_S_S_S_S_S_S_S_S_S_S_S_S_S_S_S_S_S_S_S_S_S_S_S_S_S_S_S_S_S_S_S_S_S_S_S_S_S_S_S_S_S_S_S_S_S_S_S_S_S_S_S_S_S_S_S_S_S_S_S_S_S_S_S_S_S_S_S_S_S_S_S_S_S_S_S_S_S_S_S_S_S_S_S_S_S_S_S_S_S_S_S_S_S_S_S_S_S_S_S_S_S_S_S_S_S_S_S_S_S_S_S_S_S_S_S_S_S_S_S_S_S_S_S_S_S_S_S_S_S_S_S_S_S_S_S_S_S_S_S_S_S_S_S_S_S_S_S_S_S_S_S_S_S_S_S_S_S_S_S_S_S_S_S_S_S_S_S_S_S_S_S_S_S_S_S_S_S_S_S_S_S_S_S_S_S_S_S_S_S_S_S_S_S_S_S_S_S_S_S_S_S_S_S_S_S_S_S_S_S_S_S_S_S_S_S__param_359];
	ld.param.u64 	%rd361, [_Z4racePiS_S_S_S_S_S_S_S_S_S_S_S_S_S_S_S_S_S_S_S_S_S_S_S_S_S_S_S_S_S_S_S_S_S_S_S_S_S_S_S_S_S_S_S_S_S_S_S_S_S_S_S_S_S_S_S_S_S_S_S_S_S_S_S_S_S_S_S_S_S_S_S_S_S_S_S_S_S_S_S_S_S_S_S_S_S_S_S_S_S_S_S_S_S_S_S_S_S_S_S_S_S_S_S_S_S_S_S_S_S_S_S_S_S_S_S_S_S_S_S_S_S_S_S_S_S_S_S_S_S_S_S_S_S_S_S_S_S_S_S_S_S_S_S_S_S_S_S_S_S_S_S_S_S_S_S_S_S_S_S_S_S_S_S_S_S_S_S_S_S_S_S_S_S_S_S_S_S_S_S_S_S_S_S_S_S_S_S_S_S_S_S_S_S_S_S_S_S_S_S_S_S_S_S_S_S_S_S_S_S_S_S_S_S_S_S_S_S_S_S_S_S_S_S_S_S_S_S_S_S_S_S_S_S_S_S_S_S_S_S_S_S_S_S_S_S_S_S_S_S_S_S_S_S_S_S_S_S_S_S_S_S_S_S_S_S_S_S_S_S_S_S_S_S_S_S_S_S_S_S_S_S_S_S_S_S_S_S_S_S_S_S_S_S_S_S_S_S_S_S_S_S_S_S_S_S_S_S_S_S_S_S_S_S_S_S_S_S_S_S_S_S_S_S_S_S_S_S_S_S_S_S_S_S_S_S_S_S_S_S_S_S_S_S_S_S_S_S_S_S_S_S_S_S_S_S_S_S_S_S_S_S_S_S_S_S_S_S_S_S_S_S_S_S_S_S_S_S_S_S_S_S_S_S_S_S_S_S_S_S_S_S_S_S_S_S_S_S_S_S_S_S_S_S_S_S_S_S_S_S_S_S_S_S_S_S_S_S_S_S_S_S_S_S_S_S_S_S_S_S_S_S_S_S_S_S_S_S_S_S_S_S_S_S_S_S_S_S_S_S_S_S_S_S_S_S_S_S_S_S_S_S_S_S_S_S_S_S_S_S_S_S_S_S_S_S_S_S_S_S_S_S_S_S_S_S_S_S_S_S_S_S_S_S_S_S_S_S_S_S_S_S_S_S_S_S_S_S_S_S_S__param_360];
	ld.param.u64 	%rd362, [_Z4racePiS_S_S_S_S_S_S_S_S_S_S_S_S_S_S_S_S_S_S_S_S_S_S_S_S_S_S_S_S_S_S_S_S_S_S_S_S_S_S_S_S_S_S_S_S_S_S_S_S_S_S_S_S_S_S_S_S_S_S_S_S_S_S_S_S_S_S_S_S_S_S_S_S_S_S_S_S_S_S_S_S_S_S_S_S_S_S_S_S_S_S_S_S_S_S_S_S_S_S_S_S_S_S_S_S_S_S_S_S_S_S_S_S_S_S_S_S_S_S_S_S_S_S_S_S_S_S_S_S_S_S_S_S_S_S_S_S_S_S_S_S_S_S_S_S_S_S_S_S_S_S_S_S_S_S_S_S_S_S_S_S_S_S_S_S_S_S_S_S_S_S_S_S_S_S_S_S_S_S_S_S_S_S_S_S_S_S_S_S_S_S_S_S_S_S_S_S_S_S_S_S_S_S_S_S_S_S_S_S_S_S_S_S_S_S_S_S_S_S_S_S_S_S_S_S_S_S_S_S_S_S_S_S_S_S_S_S_S_S_S_S_S_S_S_S_S_S_S_S_S_S_S_S_S_S_S_S_S_S_S_S_S_S_S_S_S_S_S_S_S_S_S_S_S_S_S_S_S_S_S_S_S_S_S_S_S_S_S_S_S_S_S_S_S_S_S_S_S_S_S_S_S_S_S_S_S_S_S_S_S_S_S_S_S_S_S_S_S_S_S_S_S_S_S_S_S_S_S_S_S_S_S_S_S_S_S_S_S_S_S_S_S_S_S_S_S_S_S_S_S_S_S_S_S_S_S_S_S_S_S_S_S_S_S_S_S_S_S_S_S_S_S_S_S_S_S_S_S_S_S_S_S_S_S_S_S_S_S_S_S_S_S_S_S_S_S_S_S_S_S_S_S_S_S_S_S_S_S_S_S_S_S_S_S_S_S_S_S_S_S_S_S_S_S_S_S_S_S_S_S_S_S_S_S_S_S_S_S_S_S_S_S_S_S_S_S_S_S_S_S_S_S_S_S_S_S_S_S_S_S_S_S_S_S_S_S_S_S_S_S_S_S_S_S_S_S_S_S_S_S_S_S_S_S_S_S_S_S_S_S_S_S_S_S_S_S_S_S_S_S_S_S_S_S_S_S_S_S_S_S_S__param_361];
	ld.param.u64 	%rd363, [_Z4racePiS_S_S_S_S_S_S_S_S_S_S_S_S_S_S_S_S_S_S_S_S_S_S_S_S_S_S_S_S_S_S_S_S_S_S_S_S_S_S_S_S_S_S_S_S_S_S_S_S_S_S_S_S_S_S_S_S_S_S_S_S_S_S_S_S_S_S_S_S_S_S_S_S_S_S_S_S_S_S_S_S_S_S_S_S_S_S_S_S_S_S_S_S_S_S_S_S_S_S_S_S_S_S_S_S_S_S_S_S_S_S_S_S_S_S_S_S_S_S_S_S_S_S_S_S_S_S_S_S_S_S_S_S_S_S_S_S_S_S_S_S_S_S_S_S_S_S_S_S_S_S_S_S_S_S_S_S_S_S_S_S_S_S_S_S_S_S_S_S_S_S_S_S_S_S_S_S_S_S_S_S_S_S_S_S_S_S_S_S_S_S_S_S_S_S_S_S_S_S_S_S_S_S_S_S_S_S_S_S_S_S_S_S_S_S_S_S_S_S_S_S_S_S_S_S_S_S_S_S_S_S_S_S_S_S_S_S_S_S_S_S_S_S_S_S_S_S_S_S_S_S_S_S_S_S_S_S_S_S_S_S_S_S_S_S_S_S_S_S_S_S_S_S_S_S_S_S_S_S_S_S_S_S_S_S_S_S_S_S_S_S_S_S_S_S_S_S_S_S_S_S_S_S_S_S_S_S_S_S_S_S_S_S_S_S_S_S_S_S_S_S_S_S_S_S_S_S_S_S_S_S_S_S_S_S_S_S_S_S_S_S_S_S_S_S_S_S_S_S_S_S_S_S_S_S_S_S_S_S_S_S_S_S_S_S_S_S_S_S_S_S_S_S_S_S_S_S_S_S_S_S_S_S_S_S_S_S_S_S_S_S_S_S_S_S_S_S_S_S_S_S_S_S_S_S_S_S_S_S_S_S_S_S_S_S_S_S_S_S_S_S_S_S_S_S_S_S_S_S_S_S_S_S_S_S_S_S_S_S_S_S_S_S_S_S_S_S_S_S_S_S_S_S_S_S_S_S_S_S_S_S_S_S_S_S_S_S_S_S_S_S_S_S_S_S_S_S_S_S_S_S_S_S_S_S_S_S_S_S_S_S_S_S_S_S_S_S_S_S_S_S_S_S_S_S_S_S_S_S_S_S__param_362];
	ld.param.u64 	%rd364, [_Z4racePiS_S_S_S_S_S_S_S_S_S_S_S_S_S_S_S_S_S_S_S_S_S_S_S_S_S_S_S_S_S_S_S_S_S_S_S_S_S_S_S_S_S_S_S_S_S_S_S_S_S_S_S_S_S_S_S_S_S_S_S_S_S_S_S_S_S_S_S_S_S_S_S_S_S_S_S_S_S_S_S_S_S_S_S_S_S_S_S_S_S_S_S_S_S_S_S_S_S_S_S_S_S_S_S_S_S_S_S_S_S_S_S_S_S_S_S_S_S_S_S_S_S_S_S_S_S_S_S_S_S_S_S_S_S_S_S_S_S_S_S_S_S_S_S_S_S_S_S_S_S_S_S_S_S_S_S_S_S_S_S_S_S_S_S_S_S_S_S_S_S_S_S_S_S_S_S_S_S_S_S_S_S_S_S_S_S_S_S_S_S_S_S_S_S_S_S_S_S_S_S_S_S_S_S_S_S_S_S_S_S_S_S_S_S_S_S_S_S_S_S_S_S_S_S_S_S_S_S_S_S_S_S_S_S_S_S_S_S_S_S_S_S_S_S_S_S_S_S_S_S_S_S_S_S_S_S_S_S_S_S_S_S_S_S_S_S_S_S_S_S_S_S_S_S_S_S_S_S_S_S_S_S_S_S_S_S_S_S_S_S_S_S_S_S_S_S_S_S_S_S_S_S_S_S_S_S_S_S_S_S_S_S_S_S_S_S_S_S_S_S_S_S_S_S_S_S_S_S_S_S_S_S_S_S_S_S_S_S_S_S_S_S_S_S_S_S_S_S_S_S_S_S_S_S_S_S_S_S_S_S_S_S_S_S_S_S_S_S_S_S_S_S_S_S_S_S_S_S_S_S_S_S_S_S_S_S_S_S_S_S_S_S_S_S_S_S_S_S_S_S_S_S_S_S_S_S_S_S_S_S_S_S_S_S_S_S_S_S_S_S_S_S_S_S_S_S_S_S_S_S_S_S_S_S_S_S_S_S_S_S_S_S_S_S_S_S_S_S_S_S_S_S_S_S_S_S_S_S_S_S_S_S_S_S_S_S_S_S_S_S_S_S_S_S_S_S_S_S_S_S_S_S_S_S_S_S_S_S_S_S_S_S_S_S_S_S_S_S_S_S_S_S_S_S_S_S_S_S_S_S_S__param_363];
	ld.param.u64 	%rd365, [_Z4racePiS_S_S_S_S_S_S_S_S_S_S_S_S_S_S_S_S_S_S_S_S_S_S_S_S_S_S_S_S_S_S_S_S_S_S_S_S_S_S_S_S_S_S_S_S_S_S_S_S_S_S_S_S_S_S_S_S_S_S_S_S_S_S_S_S_S_S_S_S_S_S_S_S_S_S_S_S_S_S_S_S_S_S_S_S_S_S_S_S_S_S_S_S_S_S_S_S_S_S_S_S_S_S_S_S_S_S_S_S_S_S_S_S_S_S_S_S_S_S_S_S_S_S_S_S_S_S_S_S_S_S_S_S_S_S_S_S_S_S_S_S_S_S_S_S_S_S_S_S_S_S_S_S_S_S_S_S_S_S_S_S_S_S_S_S_S_S_S_S_S_S_S_S_S_S_S_S_S_S_S_S_S_S_S_S_S_S_S_S_S_S_S_S_S_S_S_S_S_S_S_S_S_S_S_S_S_S_S_S_S_S_S_S_S_S_S_S_S_S_S_S_S_S_S_S_S_S_S_S_S_S_S_S_S_S_S_S_S_S_S_S_S_S_S_S_S_S_S_S_S_S_S_S_S_S_S_S_S_S_S_S_S_S_S_S_S_S_S_S_S_S_S_S_S_S_S_S_S_S_S_S_S_S_S_S_S_S_S_S_S_S_S_S_S_S_S_S_S_S_S_S_S_S_S_S_S_S_S_S_S_S_S_S_S_S_S_S_S_S_S_S_S_S_S_S_S_S_S_S_S_S_S_S_S_S_S_S_S_S_S_S_S_S_S_S_S_S_S_S_S_S_S_S_S_S_S_S_S_S_S_S_S_S_S_S_S_S_S_S_S_S_S_S_S_S_S_S_S_S_S_S_S_S_S_S_S_S_S_S_S_S_S_S_S_S_S_S_S_S_S_S_S_S_S_S_S_S_S_S_S_S_S_S_S_S_S_S_S_S_S_S_S_S_S_S_S_S_S_S_S_S_S_S_S_S_S_S_S_S_S_S_S_S_S_S_S_S_S_S_S_S_S_S_S_S_S_S_S_S_S_S_S_S_S_S_S_S_S_S_S_S_S_S_S_S_S_S_S_S_S_S_S_S_S_S_S_S_S_S_S_S_S_S_S_S_S_S_S_S_S_S_S_S_S_S_S_S_S_S_S_S__param_364];
	ld.param.u64 	%rd366, [_Z4racePiS_S_S_S_S_S_S_S_S_S_S_S_S_S_S_S_S_S_S_S_S_S_S_S_S_S_S_S_S_S_S_S_S_S_S_S_S_S_S_S_S_S_S_S_S_S_S_S_S_S_S_S_S_S_S_S_S_S_S_S_S_S_S_S_S_S_S_S_S_S_S_S_S_S_S_S_S_S_S_S_S_S_S_S_S_S_S_S_S_S_S_S_S_S_S_S_S_S_S_S_S_S_S_S_S_S_S_S_S_S_S_S_S_S_S_S_S_S_S_S_S_S_S_S_S_S_S_S_S_S_S_S_S_S_S_S_S_S_S_S_S_S_S_S_S_S_S_S_S_S_S_S_S_S_S_S_S_S_S_S_S_S_S_S_S_S_S_S_S_S_S_S_S_S_S_S_S_S_S_S_S_S_S_S_S_S_S_S_S_S_S_S_S_S_S_S_S_S_S_S_S_S_S_S_S_S_S_S_S_S_S_S_S_S_S_S_S_S_S_S_S_S_S_S_S_S_S_S_S_S_S_S_S_S_S_S_S_S_S_S_S_S_S_S_S_S_S_S_S_S_S_S_S_S_S_S_S_S_S_S_S_S_S_S_S_S_S_S_S_S_S_S_S_S_S_S_S_S_S_S_S_S_S_S_S_S_S_S_S_S_S_S_S_S_S_S_S_S_S_S_S_S_S_S_S_S_S_S_S_S_S_S_S_S_S_S_S_S_S_S_S_S_S_S_S_S_S_S_S_S_S_S_S_S_S_S_S_S_S_S_S_S_S_S_S_S_S_S_S_S_S_S_S_S_S_S_S_S_S_S_S_S_S_S_S_S_S_S_S_S_S_S_S_S_S_S_S_S_S_S_S_S_S_S_S_S_S_S_S_S_S_S_S_S_S_S_S_S_S_S_S_S_S_S_S_S_S_S_S_S_S_S_S_S_S_S_S_S_S_S_S_S_S_S_S_S_S_S_S_S_S_S_S_S_S_S_S_S_S_S_S_S_S_S_S_S_S_S_S_S_S_S_S_S_S_S_S_S_S_S_S_S_S_S_S_S_S_S_S_S_S_S_S_S_S_S_S_S_S_S_S_S_S_S_S_S_S_S_S_S_S_S_S_S_S_S_S_S_S_S_S_S_S_S_S_S_S_S_S_S_S__param_365];
	ld.param.u64 	%rd367, [_Z4racePiS_S_S_S_S_S_S_S_S_S_S_S_S_S_S_S_S_S_S_S_S_S_S_S_S_S_S_S_S_S_S_S_S_S_S_S_S_S_S_S_S_S_S_S_S_S_S_S_S_S_S_S_S_S_S_S_S_S_S_S_S_S_S_S_S_S_S_S_S_S_S_S_S_S_S_S_S_S_S_S_S_S_S_S_S_S_S_S_S_S_S_S_S_S_S_S_S_S_S_S_S_S_S_S_S_S_S_S_S_S_S_S_S_S_S_S_S_S_S_S_S_S_S_S_S_S_S_S_S_S_S_S_S_S_S_S_S_S_S_S_S_S_S_S_S_S_S_S_S_S_S_S_S_S_S_S_S_S_S_S_S_S_S_S_S_S_S_S_S_S_S_S_S_S_S_S_S_S_S_S_S_S_S_S_S_S_S_S_S_S_S_S_S_S_S_S_S_S_S_S_S_S_S_S_S_S_S_S_S_S_S_S_S_S_S_S_S_S_S_S_S_S_S_S_S_S_S_S_S_S_S_S_S_S_S_S_S_S_S_S_S_S_S_S_S_S_S_S_S_S_S_S_S_S_S_S_S_S_S_S_S_S_S_S_S_S_S_S_S_S_S_S_S_S_S_S_S_S_S_S_S_S_S_S_S_S_S_S_S_S_S_S_S_S_S_S_S_S_S_S_S_S_S_S_S_S_S_S_S_S_S_S_S_S_S_S_S_S_S_S_S_S_S_S_S_S_S_S_S_S_S_S_S_S_S_S_S_S_S_S_S_S_S_S_S_S_S_S_S_S_S_S_S_S_S_S_S_S_S_S_S_S_S_S_S_S_S_S_S_S_S_S_S_S_S_S_S_S_S_S_S_S_S_S_S_S_S_S_S_S_S_S_S_S_S_S_S_S_S_S_S_S_S_S_S_S_S_S_S_S_S_S_S_S_S_S_S_S_S_S_S_S_S_S_S_S_S_S_S_S_S_S_S_S_S_S_S_S_S_S_S_S_S_S_S_S_S_S_S_S_S_S_S_S_S_S_S_S_S_S_S_S_S_S_S_S_S_S_S_S_S_S_S_S_S_S_S_S_S_S_S_S_S_S_S_S_S_S_S_S_S_S_S_S_S_S_S_S_S_S_S_S_S_S_S_S_S_S_S_S_S__param_366];
	ld.param.u64 	%rd368, [_Z4racePiS_S_S_S_S_S_S_S_S_S_S_S_S_S_S_S_S_S_S_S_S_S_S_S_S_S_S_S_S_S_S_S_S_S_S_S_S_S_S_S_S_S_S_S_S_S_S_S_S_S_S_S_S_S_S_S_S_S_S_S_S_S_S_S_S_S_S_S_S_S_S_S_S_S_S_S_S_S_S_S_S_S_S_S_S_S_S_S_S_S_S_S_S_S_S_S_S_S_S_S_S_S_S_S_S_S_S_S_S_S_S_S_S_S_S_S_S_S_S_S_S_S_S_S_S_S_S_S_S_S_S_S_S_S_S_S_S_S_S_S_S_S_S_S_S_S_S_S_S_S_S_S_S_S_S_S_S_S_S_S_S_S_S_S_S_S_S_S_S_S_S_S_S_S_S_S_S_S_S_S_S_S_S_S_S_S_S_S_S_S_S_S_S_S_S_S_S_S_S_S_S_S_S_S_S_S_S_S_S_S_S_S_S_S_S_S_S_S_S_S_S_S_S_S_S_S_S_S_S_S_S_S_S_S_S_S_S_S_S_S_S_S_S_S_S_S_S_S_S_S_S_S_S_S_S_S_S_S_S_S_S_S_S_S_S_S_S_S_S_S_S_S_S_S_S_S_S_S_S_S_S_S_S_S_S_S_S_S_S_S_S_S_S_S_S_S_S_S_S_S_S_S_S_S_S_S_S_S_S_S_S_S_S_S_S_S_S_S_S_S_S_S_S_S_S_S_S_S_S_S_S_S_S_S_S_S_S_S_S_S_S_S_S_S_S_S_S_S_S_S_S_S_S_S_S_S_S_S_S_S_S_S_S_S_S_S_S_S_S_S_S_S_S_S_S_S_S_S_S_S_S_S_S_S_S_S_S_S_S_S_S_S_S_S_S_S_S_S_S_S_S_S_S_S_S_S_S_S_S_S_S_S_S_S_S_S_S_S_S_S_S_S_S_S_S_S_S_S_S_S_S_S_S_S_S_S_S_S_S_S_S_S_S_S_S_S_S_S_S_S_S_S_S_S_S_S_S_S_S_S_S_S_S_S_S_S_S_S_S_S_S_S_S_S_S_S_S_S_S_S_S_S_S_S_S_S_S_S_S_S_S_S_S_S_S_S_S_S_S_S_S_S_S_S_S_S_S_S_S_S_S__param_367];
	ld.param.u64 	%rd369, [_Z4racePiS_S_S_S_S_S_S_S_S_S_S_S_S_S_S_S_S_S_S_S_S_S_S_S_S_S_S_S_S_S_S_S_S_S_S_S_S_S_S_S_S_S_S_S_S_S_S_S_S_S_S_S_S_S_S_S_S_S_S_S_S_S_S_S_S_S_S_S_S_S_S_S_S_S_S_S_S_S_S_S_S_S_S_S_S_S_S_S_S_S_S_S_S_S_S_S_S_S_S_S_S_S_S_S_S_S_S_S_S_S_S_S_S_S_S_S_S_S_S_S_S_S_S_S_S_S_S_S_S_S_S_S_S_S_S_S_S_S_S_S_S_S_S_S_S_S_S_S_S_S_S_S_S_S_S_S_S_S_S_S_S_S_S_S_S_S_S_S_S_S_S_S_S_S_S_S_S_S_S_S_S_S_S_S_S_S_S_S_S_S_S_S_S_S_S_S_S_S_S_S_S_S_S_S_S_S_S_S_S_S_S_S_S_S_S_S_S_S_S_S_S_S_S_S_S_S_S_S_S_S_S_S_S_S_S_S_S_S_S_S_S_S_S_S_S_S_S_S_S_S_S_S_S_S_S_S_S_S_S_S_S_S_S_S_S_S_S_S_S_S_S_S_S_S_S_S_S_S_S_S_S_S_S_S_S_S_S_S_S_S_S_S_S_S_S_S_S_S_S_S_S_S_S_S_S_S_S_S_S_S_S_S_S_S_S_S_S_S_S_S_S_S_S_S_S_S_S_S_S_S_S_S_S_S_S_S_S_S_S_S_S_S_S_S_S_S_S_S_S_S_S_S_S_S_S_S_S_S_S_S_S_S_S_S_S_S_S_S_S_S_S_S_S_S_S_S_S_S_S_S_S_S_S_S_S_S_S_S_S_S_S_S_S_S_S_S_S_S_S_S_S_S_S_S_S_S_S_S_S_S_S_S_S_S_S_S_S_S_S_S_S_S_S_S_S_S_S_S_S_S_S_S_S_S_S_S_S_S_S_S_S_S_S_S_S_S_S_S_S_S_S_S_S_S_S_S_S_S_S_S_S_S_S_S_S_S_S_S_S_S_S_S_S_S_S_S_S_S_S_S_S_S_S_S_S_S_S_S_S_S_S_S_S_S_S_S_S_S_S_S_S_S_S_S_S_S_S_S_S_S_S__param_368];
	ld.param.u64 	%rd370, [_Z4racePiS_S_S_S_S_S_S_S_S_S_S_S_S_S_S_S_S_S_S_S_S_S_S_S_S_S_S_S_S_S_S_S_S_S_S_S_S_S_S_S_S_S_S_S_S_S_S_S_S_S_S_S_S_S_S_S_S_S_S_S_S_S_S_S_S_S_S_S_S_S_S_S_S_S_S_S_S_S_S_S_S_S_S_S_S_S_S_S_S_S_S_S_S_S_S_S_S_S_S_S_S_S_S_S_S_S_S_S_S_S_S_S_S_S_S_S_S_S_S_S_S_S_S_S_S_S_S_S_S_S_S_S_S_S_S_S_S_S_S_S_S_S_S_S_S_S_S_S_S_S_S_S_S_S_S_S_S_S_S_S_S_S_S_S_S_S_S_S_S_S_S_S_S_S_S_S_S_S_S_S_S_S_S_S_S_S_S_S_S_S_S_S_S_S_S_S_S_S_S_S_S_S_S_S_S_S_S_S_S_S_S_S_S_S_S_S_S_S_S_S_S_S_S_S_S_S_S_S_S_S_S_S_S_S_S_S_S_S_S_S_S_S_S_S_S_S_S_S_S_S_S_S_S_S_S_S_S_S_S_S_S_S_S_S_S_S_S_S_S_S_S_S_S_S_S_S_S_S_S_S_S_S_S_S_S_S_S_S_S_S_S_S_S_S_S_S_S_S_S_S_S_S_S_S_S_S_S_S_S_S_S_S_S_S_S_S_S_S_S_S_S_S_S_S_S_S_S_S_S_S_S_S_S_S_S_S_S_S_S_S_S_S_S_S_S_S_S_S_S_S_S_S_S_S_S_S_S_S_S_S_S_S_S_S_S_S_S_S_S_S_S_S_S_S_S_S_S_S_S_S_S_S_S_S_S_S_S_S_S_S_S_S_S_S_S_S_S_S_S_S_S_S_S_S_S_S_S_S_S_S_S_S_S_S_S_S_S_S_S_S_S_S_S_S_S_S_S_S_S_S_S_S_S_S_S_S_S_S_S_S_S_S_S_S_S_S_S_S_S_S_S_S_S_S_S_S_S_S_S_S_S_S_S_S_S_S_S_S_S_S_S_S_S_S_S_S_S_S_S_S_S_S_S_S_S_S_S_S_S_S_S_S_S_S_S_S_S_S_S_S_S_S_S_S_S_S_S_S_S_S_S__param_369];
	ld.param.u64 	%rd371, [_Z4racePiS_S_S_S_S_S_S_S_S_S_S_S_S_S_S_S_S_S_S_S_S_S_S_S_S_S_S_S_S_S_S_S_S_S_S_S_S_S_S_S_S_S_S_S_S_S_S_S_S_S_S_S_S_S_S_S_S_S_S_S_S_S_S_S_S_S_S_S_S_S_S_S_S_S_S_S_S_S_S_S_S_S_S_S_S_S_S_S_S_S_S_S_S_S_S_S_S_S_S_S_S_S_S_S_S_S_S_S_S_S_S_S_S_S_S_S_S_S_S_S_S_S_S_S_S_S_S_S_S_S_S_S_S_S_S_S_S_S_S_S_S_S_S_S_S_S_S_S_S_S_S_S_S_S_S_S_S_S_S_S_S_S_S_S_S_S_S_S_S_S_S_S_S_S_S_S_S_S_S_S_S_S_S_S_S_S_S_S_S_S_S_S_S_S_S_S_S_S_S_S_S_S_S_S_S_S_S_S_S_S_S_S_S_S_S_S_S_S_S_S_S_S_S_S_S_S_S_S_S_S_S_S_S_S_S_S_S_S_S_S_S_S_S_S_S_S_S_S_S_S_S_S_S_S_S_S_S_S_S_S_S_S_S_S_S_S_S_S_S_S_S_S_S_S_S_S_S_S_S_S_S_S_S_S_S_S_S_S_S_S_S_S_S_S_S_S_S_S_S_S_S_S_S_S_S_S_S_S_S_S_S_S_S_S_S_S_S_S_S_S_S_S_S_S_S_S_S_S_S_S_S_S_S_S_S_S_S_S_S_S_S_S_S_S_S_S_S_S_S_S_S_S_S_S_S_S_S_S_S_S_S_S_S_S_S_S_S_S_S_S_S_S_S_S_S_S_S_S_S_S_S_S_S_S_S_S_S_S_S_S_S_S_S_S_S_S_S_S_S_S_S_S_S_S_S_S_S_S_S_S_S_S_S_S_S_S_S_S_S_S_S_S_S_S_S_S_S_S_S_S_S_S_S_S_S_S_S_S_S_S_S_S_S_S_S_S_S_S_S_S_S_S_S_S_S_S_S_S_S_S_S_S_S_S_S_S_S_S_S_S_S_S_S_S_S_S_S_S_S_S_S_S_S_S_S_S_S_S_S_S_S_S_S_S_S_S_S_S_S_S_S_S_S_S_S_S_S_S_S_S_S__param_370];
	ld.param.u64 	%rd372, [_Z4racePiS_S_S_S_S_S_S_S_S_S_S_S_S_S_S_S_S_S_S_S_S_S_S_S_S_S_S_S_S_S_S_S_S_S_S_S_S_S_S_S_S_S_S_S_S_S_S_S_S_S_S_S_S_S_S_S_S_S_S_S_S_S_S_S_S_S_S_S_S_S_S_S_S_S_S_S_S_S_S_S_S_S_S_S_S_S_S_S_S_S_S_S_S_S_S_S_S_S_S_S_S_S_S_S_S_S_S_S_S_S_S_S_S_S_S_S_S_S_S_S_S_S_S_S_S_S_S_S_S_S_S_S_S_S_S_S_S_S_S_S_S_S_S_S_S_S_S_S_S_S_S_S_S_S_S_S_S_S_S_S_S_S_S_S_S_S_S_S_S_S_S_S_S_S_S_S_S_S_S_S_S_S_S_S_S_S_S_S_S_S_S_S_S_S_S_S_S_S_S_S_S_S_S_S_S_S_S_S_S_S_S_S_S_S_S_S_S_S_S_S_S_S_S_S_S_S_S_S_S_S_S_S_S_S_S_S_S_S_S_S_S_S_S_S_S_S_S_S_S_S_S_S_S_S_S_S_S_S_S_S_S_S_S_S_S_S_S_S_S_S_S_S_S_S_S_S_S_S_S_S_S_S_S_S_S_S_S_S_S_S_S_S_S_S_S_S_S_S_S_S_S_S_S_S_S_S_S_S_S_S_S_S_S_S_S_S_S_S_S_S_S_S_S_S_S_S_S_S_S_S_S_S_S_S_S_S_S_S_S_S_S_S_S_S_S_S_S_S_S_S_S_S_S_S_S_S_S_S_S_S_S_S_S_S_S_S_S_S_S_S_S_S_S_S_S_S_S_S_S_S_S_S_S_S_S_S_S_S_S_S_S_S_S_S_S_S_S_S_S_S_S_S_S_S_S_S_S_S_S_S_S_S_S_S_S_S_S_S_S_S_S_S_S_S_S_S_S_S_S_S_S_S_S_S_S_S_S_S_S_S_S_S_S_S_S_S_S_S_S_S_S_S_S_S_S_S_S_S_S_S_S_S_S_S_S_S_S_S_S_S_S_S_S_S_S_S_S_S_S_S_S_S_S_S_S_S_S_S_S_S_S_S_S_S_S_S_S_S_S_S_S_S_S_S_S_S_S_S_S_S_S__param_371];
	ld.param.u64 	%rd373, [_Z4racePiS_S_S_S_S_S_S_S_S_S_S_S_S_S_S_S_S_S_S_S_S_S_S_S_S_S_S_S_S_S_S_S_S_S_S_S_S_S_S_S_S_S_S_S_S_S_S_S_S_S_S_S_S_S_S_S_S_S_S_S_S_S_S_S_S_S_S_S_S_S_S_S_S_S_S_S_S_S_S_S_S_S_S_S_S_S_S_S_S_S_S_S_S_S_S_S_S_S_S_S_S_S_S_S_S_S_S_S_S_S_S_S_S_S_S_S_S_S_S_S_S_S_S_S_S_S_S_S_S_S_S_S_S_S_S_S_S_S_S_S_S_S_S_S_S_S_S_S_S_S_S_S_S_S_S_S_S_S_S_S_S_S_S_S_S_S_S_S_S_S_S_S_S_S_S_S_S_S_S_S_S_S_S_S_S_S_S_S_S_S_S_S_S_S_S_S_S_S_S_S_S_S_S_S_S_S_S_S_S_S_S_S_S_S_S_S_S_S_S_S_S_S_S_S_S_S_S_S_S_S_S_S_S_S_S_S_S_S_S_S_S_S_S_S_S_S_S_S_S_S_S_S_S_S_S_S_S_S_S_S_S_S_S_S_S_S_S_S_S_S_S_S_S_S_S_S_S_S_S_S_S_S_S_S_S_S_S_S_S_S_S_S_S_S_S_S_S_S_S_S_S_S_S_S_S_S_S_S_S_S_S_S_S_S_S_S_S_S_S_S_S_S_S_S_S_S_S_S_S_S_S_S_S_S_S_S_S_S_S_S_S_S_S_S_S_S_S_S_S_S_S_S_S_S_S_S_S_S_S_S_S_S_S_S_S_S_S_S_S_S_S_S_S_S_S_S_S_S_S_S_S_S_S_S_S_S_S_S_S_S_S_S_S_S_S_S_S_S_S_S_S_S_S_S_S_S_S_S_S_S_S_S_S_S_S_S_S_S_S_S_S_S_S_S_S_S_S_S_S_S_S_S_S_S_S_S_S_S_S_S_S_S_S_S_S_S_S_S_S_S_S_S_S_S_S_S_S_S_S_S_S_S_S_S_S_S_S_S_S_S_S_S_S_S_S_S_S_S_S_S_S_S_S_S_S_S_S_S_S_S_S_S_S_S_S_S_S_S_S_S_S_S_S_S_S_S_S_S_S_S_S__param_372];
	ld.param.u64 	%rd374, [_Z4racePiS_S_S_S_S_S_S_S_S_S_S_S_S_S_S_S_S_S_S_S_S_S_S_S_S_S_S_S_S_S_S_S_S_S_S_S_S_S_S_S_S_S_S_S_S_S_S_S_S_S_S_S_S_S_S_S_S_S_S_S_S_S_S_S_S_S_S_S_S_S_S_S_S_S_S_S_S_S_S_S_S_S_S_S_S_S_S_S_S_S_S_S_S_S_S_S_S_S_S_S_S_S_S_S_S_S_S_S_S_S_S_S_S_S_S_S_S_S_S_S_S_S_S_S_S_S_S_S_S_S_S_S_S_S_S_S_S_S_S_S_S_S_S_S_S_S_S_S_S_S_S_S_S_S_S_S_S_S_S_S_S_S_S_S_S_S_S_S_S_S_S_S_S_S_S_S_S_S_S_S_S_S_S_S_S_S_S_S_S_S_S_S_S_S_S_S_S_S_S_S_S_S_S_S_S_S_S_S_S_S_S_S_S_S_S_S_S_S_S_S_S_S_S_S_S_S_S_S_S_S_S_S_S_S_S_S_S_S_S_S_S_S_S_S_S_S_S_S_S_S_S_S_S_S_S_S_S_S_S_S_S_S_S_S_S_S_S_S_S_S_S_S_S_S_S_S_S_S_S_S_S_S_S_S_S_S_S_S_S_S_S_S_S_S_S_S_S_S_S_S_S_S_S_S_S_S_S_S_S_S_S_S_S_S_S_S_S_S_S_S_S_S_S_S_S_S_S_S_S_S_S_S_S_S_S_S_S_S_S_S_S_S_S_S_S_S_S_S_S_S_S_S_S_S_S_S_S_S_S_S_S_S_S_S_S_S_S_S_S_S_S_S_S_S_S_S_S_S_S_S_S_S_S_S_S_S_S_S_S_S_S_S_S_S_S_S_S_S_S_S_S_S_S_S_S_S_S_S_S_S_S_S_S_S_S_S_S_S_S_S_S_S_S_S_S_S_S_S_S_S_S_S_S_S_S_S_S_S_S_S_S_S_S_S_S_S_S_S_S_S_S_S_S_S_S_S_S_S_S_S_S_S_S_S_S_S_S_S_S_S_S_S_S_S_S_S_S_S_S_S_S_S_S_S_S_S_S_S_S_S_S_S_S_S_S_S_S_S_S_S_S_S_S_S_S_S_S_S_S_S_S__param_373];
	ld.param.u64 	%rd375, [_Z4racePiS_S_S_S_S_S_S_S_S_S_S_S_S_S_S_S_S_S_S_S_S_S_S_S_S_S_S_S_S_S_S_S_S_S_S_S_S_S_S_S_S_S_S_S_S_S_S_S_S_S_S_S_S_S_S_S_S_S_S_S_S_S_S_S_S_S_S_S_S_S_S_S_S_S_S_S_S_S_S_S_S_S_S_S_S_S_S_S_S_S_S_S_S_S_S_S_S_S_S_S_S_S_S_S_S_S_S_S_S_S_S_S_S_S_S_S_S_S_S_S_S_S_S_S_S_S_S_S_S_S_S_S_S_S_S_S_S_S_S_S_S_S_S_S_S_S_S_S_S_S_S_S_S_S_S_S_S_S_S_S_S_S_S_S_S_S_S_S_S_S_S_S_S_S_S_S_S_S_S_S_S_S_S_S_S_S_S_S_S_S_S_S_S_S_S_S_S_S_S_S_S_S_S_S_S_S_S_S_S_S_S_S_S_S_S_S_S_S_S_S_S_S_S_S_S_S_S_S_S_S_S_S_S_S_S_S_S_S_S_S_S_S_S_S_S_S_S_S_S_S_S_S_S_S_S_S_S_S_S_S_S_S_S_S_S_S_S_S_S_S_S_S_S_S_S_S_S_S_S_S_S_S_S_S_S_S_S_S_S_S_S_S_S_S_S_S_S_S_S_S_S_S_S_S_S_S_S_S_S_S_S_S_S_S_S_S_S_S_S_S_S_S_S_S_S_S_S_S_S_S_S_S_S_S_S_S_S_S_S_S_S_S_S_S_S_S_S_S_S_S_S_S_S_S_S_S_S_S_S_S_S_S_S_S_S_S_S_S_S_S_S_S_S_S_S_S_S_S_S_S_S_S_S_S_S_S_S_S_S_S_S_S_S_S_S_S_S_S_S_S_S_S_S_S_S_S_S_S_S_S_S_S_S_S_S_S_S_S_S_S_S_S_S_S_S_S_S_S_S_S_S_S_S_S_S_S_S_S_S_S_S_S_S_S_S_S_S_S_S_S_S_S_S_S_S_S_S_S_S_S_S_S_S_S_S_S_S_S_S_S_S_S_S_S_S_S_S_S_S_S_S_S_S_S_S_S_S_S_S_S_S_S_S_S_S_S_S_S_S_S_S_S_S_S_S_S_S_S_S_S_S__param_374];
	ld.param.u64 	%rd376, [_Z4racePiS_S_S_S_S_S_S_S_S_S_S_S_S_S_S_S_S_S_S_S_S_S_S_S_S_S_S_S_S_S_S_S_S_S_S_S_S_S_S_S_S_S_S_S_S_S_S_S_S_S_S_S_S_S_S_S_S_S_S_S_S_S_S_S_S_S_S_S_S_S_S_S_S_S_S_S_S_S_S_S_S_S_S_S_S_S_S_S_S_S_S_S_S_S_S_S_S_S_S_S_S_S_S_S_S_S_S_S_S_S_S_S_S_S_S_S_S_S_S_S_S_S_S_S_S_S_S_S_S_S_S_S_S_S_S_S_S_S_S_S_S_S_S_S_S_S_S_S_S_S_S_S_S_S_S_S_S_S_S_S_S_S_S_S_S_S_S_S_S_S_S_S_S_S_S_S_S_S_S_S_S_S_S_S_S_S_S_S_S_S_S_S_S_S_S_S_S_S_S_S_S_S_S_S_S_S_S_S_S_S_S_S_S_S_S_S_S_S_S_S_S_S_S_S_S_S_S_S_S_S_S_S_S_S_S_S_S_S_S_S_S_S_S_S_S_S_S_S_S_S_S_S_S_S_S_S_S_S_S_S_S_S_S_S_S_S_S_S_S_S_S_S_S_S_S_S_S_S_S_S_S_S_S_S_S_S_S_S_S_S_S_S_S_S_S_S_S_S_S_S_S_S_S_S_S_S_S_S_S_S_S_S_S_S_S_S_S_S_S_S_S_S_S_S_S_S_S_S_S_S_S_S_S_S_S_S_S_S_S_S_S_S_S_S_S_S_S_S_S_S_S_S_S_S_S_S_S_S_S_S_S_S_S_S_S_S_S_S_S_S_S_S_S_S_S_S_S_S_S_S_S_S_S_S_S_S_S_S_S_S_S_S_S_S_S_S_S_S_S_S_S_S_S_S_S_S_S_S_S_S_S_S_S_S_S_S_S_S_S_S_S_S_S_S_S_S_S_S_S_S_S_S_S_S_S_S_S_S_S_S_S_S_S_S_S_S_S_S_S_S_S_S_S_S_S_S_S_S_S_S_S_S_S_S_S_S_S_S_S_S_S_S_S_S_S_S_S_S_S_S_S_S_S_S_S_S_S_S_S_S_S_S_S_S_S_S_S_S_S_S_S_S_S_S_S_S_S_S_S_S_S__param_375];
	ld.param.u64 	%rd377, [_Z4racePiS_S_S_S_S_S_S_S_S_S_S_S_S_S_S_S_S_S_S_S_S_S_S_S_S_S_S_S_S_S_S_S_S_S_S_S_S_S_S_S_S_S_S_S_S_S_S_S_S_S_S_S_S_S_S_S_S_S_S_S_S_S_S_S_S_S_S_S_S_S_S_S_S_S_S_S_S_S_S_S_S_S_S_S_S_S_S_S_S_S_S_S_S_S_S_S_S_S_S_S_S_S_S_S_S_S_S_S_S_S_S_S_S_S_S_S_S_S_S_S_S_S_S_S_S_S_S_S_S_S_S_S_S_S_S_S_S_S_S_S_S_S_S_S_S_S_S_S_S_S_S_S_S_S_S_S_S_S_S_S_S_S_S_S_S_S_S_S_S_S_S_S_S_S_S_S_S_S_S_S_S_S_S_S_S_S_S_S_S_S_S_S_S_S_S_S_S_S_S_S_S_S_S_S_S_S_S_S_S_S_S_S_S_S_S_S_S_S_S_S_S_S_S_S_S_S_S_S_S_S_S_S_S_S_S_S_S_S_S_S_S_S_S_S_S_S_S_S_S_S_S_S_S_S_S_S_S_S_S_S_S_S_S_S_S_S_S_S_S_S_S_S_S_S_S_S_S_S_S_S_S_S_S_S_S_S_S_S_S_S_S_S_S_S_S_S_S_S_S_S_S_S_S_S_S_S_S_S_S_S_S_S_S_S_S_S_S_S_S_S_S_S_S_S_S_S_S_S_S_S_S_S_S_S_S_S_S_S_S_S_S_S_S_S_S_S_S_S_S_S_S_S_S_S_S_S_S_S_S_S_S_S_S_S_S_S_S_S_S_S_S_S_S_S_S_S_S_S_S_S_S_S_S_S_S_S_S_S_S_S_S_S_S_S_S_S_S_S_S_S_S_S_S_S_S_S_S_S_S_S_S_S_S_S_S_S_S_S_S_S_S_S_S_S_S_S_S_S_S_S_S_S_S_S_S_S_S_S_S_S_S_S_S_S_S_S_S_S_S_S_S_S_S_S_S_S_S_S_S_S_S_S_S_S_S_S_S_S_S_S_S_S_S_S_S_S_S_S_S_S_S_S_S_S_S_S_S_S_S_S_S_S_S_S_S_S_S_S_S_S_S_S_S_S_S_S_S_S_S_S_S__param_376];
	ld.param.u64 	%rd378, [_Z4racePiS_S_S_S_S_S_S_S_S_S_S_S_S_S_S_S_S_S_S_S_S_S_S_S_S_S_S_S_S_S_S_S_S_S_S_S_S_S_S_S_S_S_S_S_S_S_S_S_S_S_S_S_S_S_S_S_S_S_S_S_S_S_S_S_S_S_S_S_S_S_S_S_S_S_S_S_S_S_S_S_S_S_S_S_S_S_S_S_S_S_S_S_S_S_S_S_S_S_S_S_S_S_S_S_S_S_S_S_S_S_S_S_S_S_S_S_S_S_S_S_S_S_S_S_S_S_S_S_S_S_S_S_S_S_S_S_S_S_S_S_S_S_S_S_S_S_S_S_S_S_S_S_S_S_S_S_S_S_S_S_S_S_S_S_S_S_S_S_S_S_S_S_S_S_S_S_S_S_S_S_S_S_S_S_S_S_S_S_S_S_S_S_S_S_S_S_S_S_S_S_S_S_S_S_S_S_S_S_S_S_S_S_S_S_S_S_S_S_S_S_S_S_S_S_S_S_S_S_S_S_S_S_S_S_S_S_S_S_S_S_S_S_S_S_S_S_S_S_S_S_S_S_S_S_S_S_S_S_S_S_S_S_S_S_S_S_S_S_S_S_S_S_S_S_S_S_S_S_S_S_S_S_S_S_S_S_S_S_S_S_S_S_S_S_S_S_S_S_S_S_S_S_S_S_S_S_S_S_S_S_S_S_S_S_S_S_S_S_S_S_S_S_S_S_S_S_S_S_S_S_S_S_S_S_S_S_S_S_S_S_S_S_S_S_S_S_S_S_S_S_S_S_S_S_S_S_S_S_S_S_S_S_S_S_S_S_S_S_S_S_S_S_S_S_S_S_S_S_S_S_S_S_S_S_S_S_S_S_S_S_S_S_S_S_S_S_S_S_S_S_S_S_S_S_S_S_S_S_S_S_S_S_S_S_S_S_S_S_S_S_S_S_S_S_S_S_S_S_S_S_S_S_S_S_S_S_S_S_S_S_S_S_S_S_S_S_S_S_S_S_S_S_S_S_S_S_S_S_S_S_S_S_S_S_S_S_S_S_S_S_S_S_S_S_S_S_S_S_S_S_S_S_S_S_S_S_S_S_S_S_S_S_S_S_S_S_S_S_S_S_S_S_S_S_S_S_S_S_S_S_S__param_377];
	ld.param.u64 	%rd379, [_Z4racePiS_S_S_S_S_S_S_S_S_S_S_S_S_S_S_S_S_S_S_S_S_S_S_S_S_S_S_S_S_S_S_S_S_S_S_S_S_S_S_S_S_S_S_S_S_S_S_S_S_S_S_S_S_S_S_S_S_S_S_S_S_S_S_S_S_S_S_S_S_S_S_S_S_S_S_S_S_S_S_S_S_S_S_S_S_S_S_S_S_S_S_S_S_S_S_S_S_S_S_S_S_S_S_S_S_S_S_S_S_S_S_S_S_S_S_S_S_S_S_S_S_S_S_S_S_S_S_S_S_S_S_S_S_S_S_S_S_S_S_S_S_S_S_S_S_S_S_S_S_S_S_S_S_S_S_S_S_S_S_S_S_S_S_S_S_S_S_S_S_S_S_S_S_S_S_S_S_S_S_S_S_S_S_S_S_S_S_S_S_S_S_S_S_S_S_S_S_S_S_S_S_S_S_S_S_S_S_S_S_S_S_S_S_S_S_S_S_S_S_S_S_S_S_S_S_S_S_S_S_S_S_S_S_S_S_S_S_S_S_S_S_S_S_S_S_S_S_S_S_S_S_S_S_S_S_S_S_S_S_S_S_S_S_S_S_S_S_S_S_S_S_S_S_S_S_S_S_S_S_S_S_S_S_S_S_S_S_S_S_S_S_S_S_S_S_S_S_S_S_S_S_S_S_S_S_S_S_S_S_S_S_S_S_S_S_S_S_S_S_S_S_S_S_S_S_S_S_S_S_S_S_S_S_S_S_S_S_S_S_S_S_S_S_S_S_S_S_S_S_S_S_S_S_S_S_S_S_S_S_S_S_S_S_S_S_S_S_S_S_S_S_S_S_S_S_S_S_S_S_S_S_S_S_S_S_S_S_S_S_S_S_S_S_S_S_S_S_S_S_S_S_S_S_S_S_S_S_S_S_S_S_S_S_S_S_S_S_S_S_S_S_S_S_S_S_S_S_S_S_S_S_S_S_S_S_S_S_S_S_S_S_S_S_S_S_S_S_S_S_S_S_S_S_S_S_S_S_S_S_S_S_S_S_S_S_S_S_S_S_S_S_S_S_S_S_S_S_S_S_S_S_S_S_S_S_S_S_S_S_S_S_S_S_S_S_S_S_S_S_S_S_S_S_S_S_S_S_S_S_S_S__param_378];
	ld.param.u64 	%rd380, [_Z4racePiS_S_S_S_S_S_S_S_S_S_S_S_S_S_S_S_S_S_S_S_S_S_S_S_S_S_S_S_S_S_S_S_S_S_S_S_S_S_S_S_S_S_S_S_S_S_S_S_S_S_S_S_S_S_S_S_S_S_S_S_S_S_S_S_S_S_S_S_S_S_S_S_S_S_S_S_S_S_S_S_S_S_S_S_S_S_S_S_S_S_S_S_S_S_S_S_S_S_S_S_S_S_S_S_S_S_S_S_S_S_S_S_S_S_S_S_S_S_S_S_S_S_S_S_S_S_S_S_S_S_S_S_S_S_S_S_S_S_S_S_S_S_S_S_S_S_S_S_S_S_S_S_S_S_S_S_S_S_S_S_S_S_S_S_S_S_S_S_S_S_S_S_S_S_S_S_S_S_S_S_S_S_S_S_S_S_S_S_S_S_S_S_S_S_S_S_S_S_S_S_S_S_S_S_S_S_S_S_S_S_S_S_S_S_S_S_S_S_S_S_S_S_S_S_S_S_S_S_S_S_S_S_S_S_S_S_S_S_S_S_S_S_S_S_S_S_S_S_S_S_S_S_S_S_S_S_S_S_S_S_S_S_S_S_S_S_S_S_S_S_S_S_S_S_S_S_S_S_S_S_S_S_S_S_S_S_S_S_S_S_S_S_S_S_S_S_S_S_S_S_S_S_S_S_S_S_S_S_S_S_S_S_S_S_S_S_S_S_S_S_S_S_S_S_S_S_S_S_S_S_S_S_S_S_S_S_S_S_S_S_S_S_S_S_S_S_S_S_S_S_S_S_S_S_S_S_S_S_S_S_S_S_S_S_S_S_S_S_S_S_S_S_S_S_S_S_S_S_S_S_S_S_S_S_S_S_S_S_S_S_S_S_S_S_S_S_S_S_S_S_S_S_S_S_S_S_S_S_S_S_S_S_S_S_S_S_S_S_S_S_S_S_S_S_S_S_S_S_S_S_S_S_S_S_S_S_S_S_S_S_S_S_S_S_S_S_S_S_S_S_S_S_S_S_S_S_S_S_S_S_S_S_S_S_S_S_S_S_S_S_S_S_S_S_S_S_S_S_S_S_S_S_S_S_S_S_S_S_S_S_S_S_S_S_S_S_S_S_S_S_S_S_S_S_S_S_S_S_S_S_S__param_379];
	ld.param.u64 	%rd381, [_Z4racePiS_S_S_S_S_S_S_S_S_S_S_S_S_S_S_S_S_S_S_S_S_S_S_S_S_S_S_S_S_S_S_S_S_S_S_S_S_S_S_S_S_S_S_S_S_S_S_S_S_S_S_S_S_S_S_S_S_S_S_S_S_S_S_S_S_S_S_S_S_S_S_S_S_S_S_S_S_S_S_S_S_S_S_S_S_S_S_S_S_S_S_S_S_S_S_S_S_S_S_S_S_S_S_S_S_S_S_S_S_S_S_S_S_S_S_S_S_S_S_S_S_S_S_S_S_S_S_S_S_S_S_S_S_S_S_S_S_S_S_S_S_S_S_S_S_S_S_S_S_S_S_S_S_S_S_S_S_S_S_S_S_S_S_S_S_S_S_S_S_S_S_S_S_S_S_S_S_S_S_S_S_S_S_S_S_S_S_S_S_S_S_S_S_S_S_S_S_S_S_S_S_S_S_S_S_S_S_S_S_S_S_S_S_S_S_S_S_S_S_S_S_S_S_S_S_S_S_S_S_S_S_S_S_S_S_S_S_S_S_S_S_S_S_S_S_S_S_S_S_S_S_S_S_S_S_S_S_S_S_S_S_S_S_S_S_S_S_S_S_S_S_S_S_S_S_S_S_S_S_S_S_S_S_S_S_S_S_S_S_S_S_S_S_S_S_S_S_S_S_S_S_S_S_S_S_S_S_S_S_S_S_S_S_S_S_S_S_S_S_S_S_S_S_S_S_S_S_S_S_S_S_S_S_S_S_S_S_S_S_S_S_S_S_S_S_S_S_S_S_S_S_S_S_S_S_S_S_S_S_S_S_S_S_S_S_S_S_S_S_S_S_S_S_S_S_S_S_S_S_S_S_S_S_S_S_S_S_S_S_S_S_S_S_S_S_S_S_S_S_S_S_S_S_S_S_S_S_S_S_S_S_S_S_S_S_S_S_S_S_S_S_S_S_S_S_S_S_S_S_S_S_S_S_S_S_S_S_S_S_S_S_S_S_S_S_S_S_S_S_S_S_S_S_S_S_S_S_S_S_S_S_S_S_S_S_S_S_S_S_S_S_S_S_S_S_S_S_S_S_S_S_S_S_S_S_S_S_S_S_S_S_S_S_S_S_S_S_S_S_S_S_S_S_S_S_S_S_S_S_S_S__param_380];
	ld.param.u64 	%rd382, [_Z4racePiS_S_S_S_S_S_S_S_S_S_S_S_S_S_S_S_S_S_S_S_S_S_S_S_S_S_S_S_S_S_S_S_S_S_S_S_S_S_S_S_S_S_S_S_S_S_S_S_S_S_S_S_S_S_S_S_S_S_S_S_S_S_S_S_S_S_S_S_S_S_S_S_S_S_S_S_S_S_S_S_S_S_S_S_S_S_S_S_S_S_S_S_S_S_S_S_S_S_S_S_S_S_S_S_S_S_S_S_S_S_S_S_S_S_S_S_S_S_S_S_S_S_S_S_S_S_S_S_S_S_S_S_S_S_S_S_S_S_S_S_S_S_S_S_S_S_S_S_S_S_S_S_S_S_S_S_S_S_S_S_S_S_S_S_S_S_S_S_S_S_S_S_S_S_S_S_S_S_S_S_S_S_S_S_S_S_S_S_S_S_S_S_S_S_S_S_S_S_S_S_S_S_S_S_S_S_S_S_S_S_S_S_S_S_S_S_S_S_S_S_S_S_S_S_S_S_S_S_S_S_S_S_S_S_S_S_S_S_S_S_S_S_S_S_S_S_S_S_S_S_S_S_S_S_S_S_S_S_S_S_S_S_S_S_S_S_S_S_S_S_S_S_S_S_S_S_S_S_S_S_S_S_S_S_S_S_S_S_S_S_S_S_S_S_S_S_S_S_S_S_S_S_S_S_S_S_S_S_S_S_S_S_S_S_S_S_S_S_S_S_S_S_S_S_S_S_S_S_S_S_S_S_S_S_S_S_S_S_S_S_S_S_S_S_S_S_S_S_S_S_S_S_S_S_S_S_S_S_S_S_S_S_S_S_S_S_S_S_S_S_S_S_S_S_S_S_S_S_S_S_S_S_S_S_S_S_S_S_S_S_S_S_S_S_S_S_S_S_S_S_S_S_S_S_S_S_S_S_S_S_S_S_S_S_S_S_S_S_S_S_S_S_S_S_S_S_S_S_S_S_S_S_S_S_S_S_S_S_S_S_S_S_S_S_S_S_S_S_S_S_S_S_S_S_S_S_S_S_S_S_S_S_S_S_S_S_S_S_S_S_S_S_S_S_S_S_S_S_S_S_S_S_S_S_S_S_S_S_S_S_S_S_S_S_S_S_S_S_S_S_S_S_S_S_S_S_S_S_S_S_S__param_381];
	ld.param.u64 	%rd383, [_Z4racePiS_S_S_S_S_S_S_S_S_S_S_S_S_S_S_S_S_S_S_S_S_S_S_S_S_S_S_S_S_S_S_S_S_S_S_S_S_S_S_S_S_S_S_S_S_S_S_S_S_S_S_S_S_S_S_S_S_S_S_S_S_S_S_S_S_S_S_S_S_S_S_S_S_S_S_S_S_S_S_S_S_S_S_S_S_S_S_S_S_S_S_S_S_S_S_S_S_S_S_S_S_S_S_S_S_S_S_S_S_S_S_S_S_S_S_S_S_S_S_S_S_S_S_S_S_S_S_S_S_S_S_S_S_S_S_S_S_S_S_S_S_S_S_S_S_S_S_S_S_S_S_S_S_S_S_S_S_S_S_S_S_S_S_S_S_S_S_S_S_S_S_S_S_S_S_S_S_S_S_S_S_S_S_S_S_S_S_S_S_S_S_S_S_S_S_S_S_S_S_S_S_S_S_S_S_S_S_S_S_S_S_S_S_S_S_S_S_S_S_S_S_S_S_S_S_S_S_S_S_S_S_S_S_S_S_S_S_S_S_S_S_S_S_S_S_S_S_S_S_S_S_S_S_S_S_S_S_S_S_S_S_S_S_S_S_S_S_S_S_S_S_S_S_S_S_S_S_S_S_S_S_S_S_S_S_S_S_S_S_S_S_S_S_S_S_S_S_S_S_S_S_S_S_S_S_S_S_S_S_S_S_S_S_S_S_S_S_S_S_S_S_S_S_S_S_S_S_S_S_S_S_S_S_S_S_S_S_S_S_S_S_S_S_S_S_S_S_S_S_S_S_S_S_S_S_S_S_S_S_S_S_S_S_S_S_S_S_S_S_S_S_S_S_S_S_S_S_S_S_S_S_S_S_S_S_S_S_S_S_S_S_S_S_S_S_S_S_S_S_S_S_S_S_S_S_S_S_S_S_S_S_S_S_S_S_S_S_S_S_S_S_S_S_S_S_S_S_S_S_S_S_S_S_S_S_S_S_S_S_S_S_S_S_S_S_S_S_S_S_S_S_S_S_S_S_S_S_S_S_S_S_S_S_S_S_S_S_S_S_S_S_S_S_S_S_S_S_S_S_S_S_S_S_S_S_S_S_S_S_S_S_S_S_S_S_S_S_S_S_S_S_S_S_S_S_S_S_S_S_S_S__param_382];
	ld.param.u64 	%rd384, [_Z4racePiS_S_S_S_S_S_S_S_S_S_S_S_S_S_S_S_S_S_S_S_S_S_S_S_S_S_S_S_S_S_S_S_S_S_S_S_S_S_S_S_S_S_S_S_S_S_S_S_S_S_S_S_S_S_S_S_S_S_S_S_S_S_S_S_S_S_S_S_S_S_S_S_S_S_S_S_S_S_S_S_S_S_S_S_S_S_S_S_S_S_S_S_S_S_S_S_S_S_S_S_S_S_S_S_S_S_S_S_S_S_S_S_S_S_S_S_S_S_S_S_S_S_S_S_S_S_S_S_S_S_S_S_S_S_S_S_S_S_S_S_S_S_S_S_S_S_S_S_S_S_S_S_S_S_S_S_S_S_S_S_S_S_S_S_S_S_S_S_S_S_S_S_S_S_S_S_S_S_S_S_S_S_S_S_S_S_S_S_S_S_S_S_S_S_S_S_S_S_S_S_S_S_S_S_S_S_S_S_S_S_S_S_S_S_S_S_S_S_S_S_S_S_S_S_S_S_S_S_S_S_S_S_S_S_S_S_S_S_S_S_S_S_S_S_S_S_S_S_S_S_S_S_S_S_S_S_S_S_S_S_S_S_S_S_S_S_S_S_S_S_S_S_S_S_S_S_S_S_S_S_S_S_S_S_S_S_S_S_S_S_S_S_S_S_S_S_S_S_S_S_S_S_S_S_S_S_S_S_S_S_S_S_S_S_S_S_S_S_S_S_S_S_S_S_S_S_S_S_S_S_S_S_S_S_S_S_S_S_S_S_S_S_S_S_S_S_S_S_S_S_S_S_S_S_S_S_S_S_S_S_S_S_S_S_S_S_S_S_S_S_S_S_S_S_S_S_S_S_S_S_S_S_S_S_S_S_S_S_S_S_S_S_S_S_S_S_S_S_S_S_S_S_S_S_S_S_S_S_S_S_S_S_S_S_S_S_S_S_S_S_S_S_S_S_S_S_S_S_S_S_S_S_S_S_S_S_S_S_S_S_S_S_S_S_S_S_S_S_S_S_S_S_S_S_S_S_S_S_S_S_S_S_S_S_S_S_S_S_S_S_S_S_S_S_S_S_S_S_S_S_S_S_S_S_S_S_S_S_S_S_S_S_S_S_S_S_S_S_S_S_S_S_S_S_S_S_S_S_S_S_S__param_383];
	ld.param.u64 	%rd385, [_Z4racePiS_S_S_S_S_S_S_S_S_S_S_S_S_S_S_S_S_S_S_S_S_S_S_S_S_S_S_S_S_S_S_S_S_S_S_S_S_S_S_S_S_S_S_S_S_S_S_S_S_S_S_S_S_S_S_S_S_S_S_S_S_S_S_S_S_S_S_S_S_S_S_S_S_S_S_S_S_S_S_S_S_S_S_S_S_S_S_S_S_S_S_S_S_S_S_S_S_S_S_S_S_S_S_S_S_S_S_S_S_S_S_S_S_S_S_S_S_S_S_S_S_S_S_S_S_S_S_S_S_S_S_S_S_S_S_S_S_S_S_S_S_S_S_S_S_S_S_S_S_S_S_S_S_S_S_S_S_S_S_S_S_S_S_S_S_S_S_S_S_S_S_S_S_S_S_S_S_S_S_S_S_S_S_S_S_S_S_S_S_S_S_S_S_S_S_S_S_S_S_S_S_S_S_S_S_S_S_S_S_S_S_S_S_S_S_S_S_S_S_S_S_S_S_S_S_S_S_S_S_S_S_S_S_S_S_S_S_S_S_S_S_S_S_S_S_S_S_S_S_S_S_S_S_S_S_S_S_S_S_S_S_S_S_S_S_S_S_S_S_S_S_S_S_S_S_S_S_S_S_S_S_S_S_S_S_S_S_S_S_S_S_S_S_S_S_S_S_S_S_S_S_S_S_S_S_S_S_S_S_S_S_S_S_S_S_S_S_S_S_S_S_S_S_S_S_S_S_S_S_S_S_S_S_S_S_S_S_S_S_S_S_S_S_S_S_S_S_S_S_S_S_S_S_S_S_S_S_S_S_S_S_S_S_S_S_S_S_S_S_S_S_S_S_S_S_S_S_S_S_S_S_S_S_S_S_S_S_S_S_S_S_S_S_S_S_S_S_S_S_S_S_S_S_S_S_S_S_S_S_S_S_S_S_S_S_S_S_S_S_S_S_S_S_S_S_S_S_S_S_S_S_S_S_S_S_S_S_S_S_S_S_S_S_S_S_S_S_S_S_S_S_S_S_S_S_S_S_S_S_S_S_S_S_S_S_S_S_S_S_S_S_S_S_S_S_S_S_S_S_S_S_S_S_S_S_S_S_S_S_S_S_S_S_S_S_S_S_S_S_S_S_S_S_S_S_S_S_S_S_S_S__param_384];
	ld.param.u64 	%rd386, [_Z4racePiS_S_S_S_S_S_S_S_S_S_S_S_S_S_S_S_S_S_S_S_S_S_S_S_S_S_S_S_S_S_S_S_S_S_S_S_S_S_S_S_S_S_S_S_S_S_S_S_S_S_S_S_S_S_S_S_S_S_S_S_S_S_S_S_S_S_S_S_S_S_S_S_S_S_S_S_S_S_S_S_S_S_S_S_S_S_S_S_S_S_S_S_S_S_S_S_S_S_S_S_S_S_S_S_S_S_S_S_S_S_S_S_S_S_S_S_S_S_S_S_S_S_S_S_S_S_S_S_S_S_S_S_S_S_S_S_S_S_S_S_S_S_S_S_S_S_S_S_S_S_S_S_S_S_S_S_S_S_S_S_S_S_S_S_S_S_S_S_S_S_S_S_S_S_S_S_S_S_S_S_S_S_S_S_S_S_S_S_S_S_S_S_S_S_S_S_S_S_S_S_S_S_S_S_S_S_S_S_S_S_S_S_S_S_S_S_S_S_S_S_S_S_S_S_S_S_S_S_S_S_S_S_S_S_S_S_S_S_S_S_S_S_S_S_S_S_S_S_S_S_S_S_S_S_S_S_S_S_S_S_S_S_S_S_S_S_S_S_S_S_S_S_S_S_S_S_S_S_S_S_S_S_S_S_S_S_S_S_S_S_S_S_S_S_S_S_S_S_S_S_S_S_S_S_S_S_S_S_S_S_S_S_S_S_S_S_S_S_S_S_S_S_S_S_S_S_S_S_S_S_S_S_S_S_S_S_S_S_S_S_S_S_S_S_S_S_S_S_S_S_S_S_S_S_S_S_S_S_S_S_S_S_S_S_S_S_S_S_S_S_S_S_S_S_S_S_S_S_S_S_S_S_S_S_S_S_S_S_S_S_S_S_S_S_S_S_S_S_S_S_S_S_S_S_S_S_S_S_S_S_S_S_S_S_S_S_S_S_S_S_S_S_S_S_S_S_S_S_S_S_S_S_S_S_S_S_S_S_S_S_S_S_S_S_S_S_S_S_S_S_S_S_S_S_S_S_S_S_S_S_S_S_S_S_S_S_S_S_S_S_S_S_S_S_S_S_S_S_S_S_S_S_S_S_S_S_S_S_S_S_S_S_S_S_S_S_S_S_S_S_S_S_S_S_S_S_S_S_S_S_S__param_385];
	ld.param.u64 	%rd387, [_Z4racePiS_S_S_S_S_S_S_S_S_S_S_S_S_S_S_S_S_S_S_S_S_S_S_S_S_S_S_S_S_S_S_S_S_S_S_S_S_S_S_S_S_S_S_S_S_S_S_S_S_S_S_S_S_S_S_S_S_S_S_S_S_S_S_S_S_S_S_S_S_S_S_S_S_S_S_S_S_S_S_S_S_S_S_S_S_S_S_S_S_S_S_S_S_S_S_S_S_S_S_S_S_S_S_S_S_S_S_S_S_S_S_S_S_S_S_S_S_S_S_S_S_S_S_S_S_S_S_S_S_S_S_S_S_S_S_S_S_S_S_S_S_S_S_S_S_S_S_S_S_S_S_S_S_S_S_S_S_S_S_S_S_S_S_S_S_S_S_S_S_S_S_S_S_S_S_S_S_S_S_S_S_S_S_S_S_S_S_S_S_S_S_S_S_S_S_S_S_S_S_S_S_S_S_S_S_S_S_S_S_S_S_S_S_S_S_S_S_S_S_S_S_S_S_S_S_S_S_S_S_S_S_S_S_S_S_S_S_S_S_S_S_S_S_S_S_S_S_S_S_S_S_S_S_S_S_S_S_S_S_S_S_S_S_S_S_S_S_S_S_S_S_S_S_S_S_S_S_S_S_S_S_S_S_S_S_S_S_S_S_S_S_S_S_S_S_S_S_S_S_S_S_S_S_S_S_S_S_S_S_S_S_S_S_S_S_S_S_S_S_S_S_S_S_S_S_S_S_S_S_S_S_S_S_S_S_S_S_S_S_S_S_S_S_S_S_S_S_S_S_S_S_S_S_S_S_S_S_S_S_S_S_S_S_S_S_S_S_S_S_S_S_S_S_S_S_S_S_S_S_S_S_S_S_S_S_S_S_S_S_S_S_S_S_S_S_S_S_S_S_S_S_S_S_S_S_S_S_S_S_S_S_S_S_S_S_S_S_S_S_S_S_S_S_S_S_S_S_S_S_S_S_S_S_S_S_S_S_S_S_S_S_S_S_S_S_S_S_S_S_S_S_S_S_S_S_S_S_S_S_S_S_S_S_S_S_S_S_S_S_S_S_S_S_S_S_S_S_S_S_S_S_S_S_S_S_S_S_S_S_S_S_S_S_S_S_S_S_S_S_S_S_S_S_S_S_S_S_S_S_S_S__param_386];
	ld.param.u64 	%rd388, [_Z4racePiS_S_S_S_S_S_S_S_S_S_S_S_S_S_S_S_S_S_S_S_S_S_S_S_S_S_S_S_S_S_S_S_S_S_S_S_S_S_S_S_S_S_S_S_S_S_S_S_S_S_S_S_S_S_S_S_S_S_S_S_S_S_S_S_S_S_S_S_S_S_S_S_S_S_S_S_S_S_S_S_S_S_S_S_S_S_S_S_S_S_S_S_S_S_S_S_S_S_S_S_S_S_S_S_S_S_S_S_S_S_S_S_S_S_S_S_S_S_S_S_S_S_S_S_S_S_S_S_S_S_S_S_S_S_S_S_S_S_S_S_S_S_S_S_S_S_S_S_S_S_S_S_S_S_S_S_S_S_S_S_S_S_S_S_S_S_S_S_S_S_S_S_S_S_S_S_S_S_S_S_S_S_S_S_S_S_S_S_S_S_S_S_S_S_S_S_S_S_S_S_S_S_S_S_S_S_S_S_S_S_S_S_S_S_S_S_S_S_S_S_S_S_S_S_S_S_S_S_S_S_S_S_S_S_S_S_S_S_S_S_S_S_S_S_S_S_S_S_S_S_S_S_S_S_S_S_S_S_S_S_S_S_S_S_S_S_S_S_S_S_S_S_S_S_S_S_S_S_S_S_S_S_S_S_S_S_S_S_S_S_S_S_S_S_S_S_S_S_S_S_S_S_S_S_S_S_S_S_S_S_S_S_S_S_S_S_S_S_S_S_S_S_S_S_S_S_S_S_S_S_S_S_S_S_S_S_S_S_S_S_S_S_S_S_S_S_S_S_S_S_S_S_S_S_S_S_S_S_S_S_S_S_S_S_S_S_S_S_S_S_S_S_S_S_S_S_S_S_S_S_S_S_S_S_S_S_S_S_S_S_S_S_S_S_S_S_S_S_S_S_S_S_S_S_S_S_S_S_S_S_S_S_S_S_S_S_S_S_S_S_S_S_S_S_S_S_S_S_S_S_S_S_S_S_S_S_S_S_S_S_S_S_S_S_S_S_S_S_S_S_S_S_S_S_S_S_S_S_S_S_S_S_S_S_S_S_S_S_S_S_S_S_S_S_S_S_S_S_S_S_S_S_S_S_S_S_S_S_S_S_S_S_S_S_S_S_S_S_S_S_S_S_S_S_S_S_S_S_S_S_S__param_387];
	ld.param.u64 	%rd389, [_Z4racePiS_S_S_S_S_S_S_S_S_S_S_S_S_S_S_S_S_S_S_S_S_S_S_S_S_S_S_S_S_S_S_S_S_S_S_S_S_S_S_S_S_S_S_S_S_S_S_S_S_S_S_S_S_S_S_S_S_S_S_S_S_S_S_S_S_S_S_S_S_S_S_S_S_S_S_S_S_S_S_S_S_S_S_S_S_S_S_S_S_S_S_S_S_S_S_S_S_S_S_S_S_S_S_S_S_S_S_S_S_S_S_S_S_S_S_S_S_S_S_S_S_S_S_S_S_S_S_S_S_S_S_S_S_S_S_S_S_S_S_S_S_S_S_S_S_S_S_S_S_S_S_S_S_S_S_S_S_S_S_S_S_S_S_S_S_S_S_S_S_S_S_S_S_S_S_S_S_S_S_S_S_S_S_S_S_S_S_S_S_S_S_S_S_S_S_S_S_S_S_S_S_S_S_S_S_S_S_S_S_S_S_S_S_S_S_S_S_S_S_S_S_S_S_S_S_S_S_S_S_S_S_S_S_S_S_S_S_S_S_S_S_S_S_S_S_S_S_S_S_S_S_S_S_S_S_S_S_S_S_S_S_S_S_S_S_S_S_S_S_S_S_S_S_S_S_S_S_S_S_S_S_S_S_S_S_S_S_S_S_S_S_S_S_S_S_S_S_S_S_S_S_S_S_S_S_S_S_S_S_S_S_S_S_S_S_S_S_S_S_S_S_S_S_S_S_S_S_S_S_S_S_S_S_S_S_S_S_S_S_S_S_S_S_S_S_S_S_S_S_S_S_S_S_S_S_S_S_S_S_S_S_S_S_S_S_S_S_S_S_S_S_S_S_S_S_S_S_S_S_S_S_S_S_S_S_S_S_S_S_S_S_S_S_S_S_S_S_S_S_S_S_S_S_S_S_S_S_S_S_S_S_S_S_S_S_S_S_S_S_S_S_S_S_S_S_S_S_S_S_S_S_S_S_S_S_S_S_S_S_S_S_S_S_S_S_S_S_S_S_S_S_S_S_S_S_S_S_S_S_S_S_S_S_S_S_S_S_S_S_S_S_S_S_S_S_S_S_S_S_S_S_S_S_S_S_S_S_S_S_S_S_S_S_S_S_S_S_S_S_S_S_S_S_S_S_S_S_S_S_S_S__param_388];
	ld.param.u64 	%rd390, [_Z4racePiS_S_S_S_S_S_S_S_S_S_S_S_S_S_S_S_S_S_S_S_S_S_S_S_S_S_S_S_S_S_S_S_S_S_S_S_S_S_S_S_S_S_S_S_S_S_S_S_S_S_S_S_S_S_S_S_S_S_S_S_S_S_S_S_S_S_S_S_S_S_S_S_S_S_S_S_S_S_S_S_S_S_S_S_S_S_S_S_S_S_S_S_S_S_S_S_S_S_S_S_S_S_S_S_S_S_S_S_S_S_S_S_S_S_S_S_S_S_S_S_S_S_S_S_S_S_S_S_S_S_S_S_S_S_S_S_S_S_S_S_S_S_S_S_S_S_S_S_S_S_S_S_S_S_S_S_S_S_S_S_S_S_S_S_S_S_S_S_S_S_S_S_S_S_S_S_S_S_S_S_S_S_S_S_S_S_S_S_S_S_S_S_S_S_S_S_S_S_S_S_S_S_S_S_S_S_S_S_S_S_S_S_S_S_S_S_S_S_S_S_S_S_S_S_S_S_S_S_S_S_S_S_S_S_S_S_S_S_S_S_S_S_S_S_S_S_S_S_S_S_S_S_S_S_S_S_S_S_S_S_S_S_S_S_S_S_S_S_S_S_S_S_S_S_S_S_S_S_S_S_S_S_S_S_S_S_S_S_S_S_S_S_S_S_S_S_S_S_S_S_S_S_S_S_S_S_S_S_S_S_S_S_S_S_S_S_S_S_S_S_S_S_S_S_S_S_S_S_S_S_S_S_S_S_S_S_S_S_S_S_S_S_S_S_S_S_S_S_S_S_S_S_S_S_S_S_S_S_S_S_S_S_S_S_S_S_S_S_S_S_S_S_S_S_S_S_S_S_S_S_S_S_S_S_S_S_S_S_S_S_S_S_S_S_S_S_S_S_S_S_S_S_S_S_S_S_S_S_S_S_S_S_S_S_S_S_S_S_S_S_S_S_S_S_S_S_S_S_S_S_S_S_S_S_S_S_S_S_S_S_S_S_S_S_S_S_S_S_S_S_S_S_S_S_S_S_S_S_S_S_S_S_S_S_S_S_S_S_S_S_S_S_S_S_S_S_S_S_S_S_S_S_S_S_S_S_S_S_S_S_S_S_S_S_S_S_S_S_S_S_S_S_S_S_S_S_S_S_S_S_S__param_389];
	ld.param.u64 	%rd391, [_Z4racePiS_S_S_S_S_S_S_S_S_S_S_S_S_S_S_S_S_S_S_S_S_S_S_S_S_S_S_S_S_S_S_S_S_S_S_S_S_S_S_S_S_S_S_S_S_S_S_S_S_S_S_S_S_S_S_S_S_S_S_S_S_S_S_S_S_S_S_S_S_S_S_S_S_S_S_S_S_S_S_S_S_S_S_S_S_S_S_S_S_S_S_S_S_S_S_S_S_S_S_S_S_S_S_S_S_S_S_S_S_S_S_S_S_S_S_S_S_S_S_S_S_S_S_S_S_S_S_S_S_S_S_S_S_S_S_S_S_S_S_S_S_S_S_S_S_S_S_S_S_S_S_S_S_S_S_S_S_S_S_S_S_S_S_S_S_S_S_S_S_S_S_S_S_S_S_S_S_S_S_S_S_S_S_S_S_S_S_S_S_S_S_S_S_S_S_S_S_S_S_S_S_S_S_S_S_S_S_S_S_S_S_S_S_S_S_S_S_S_S_S_S_S_S_S_S_S_S_S_S_S_S_S_S_S_S_S_S_S_S_S_S_S_S_S_S_S_S_S_S_S_S_S_S_S_S_S_S_S_S_S_S_S_S_S_S_S_S_S_S_S_S_S_S_S_S_S_S_S_S_S_S_S_S_S_S_S_S_S_S_S_S_S_S_S_S_S_S_S_S_S_S_S_S_S_S_S_S_S_S_S_S_S_S_S_S_S_S_S_S_S_S_S_S_S_S_S_S_S_S_S_S_S_S_S_S_S_S_S_S_S_S_S_S_S_S_S_S_S_S_S_S_S_S_S_S_S_S_S_S_S_S_S_S_S_S_S_S_S_S_S_S_S_S_S_S_S_S_S_S_S_S_S_S_S_S_S_S_S_S_S_S_S_S_S_S_S_S_S_S_S_S_S_S_S_S_S_S_S_S_S_S_S_S_S_S_S_S_S_S_S_S_S_S_S_S_S_S_S_S_S_S_S_S_S_S_S_S_S_S_S_S_S_S_S_S_S_S_S_S_S_S_S_S_S_S_S_S_S_S_S_S_S_S_S_S_S_S_S_S_S_S_S_S_S_S_S_S_S_S_S_S_S_S_S_S_S_S_S_S_S_S_S_S_S_S_S_S_S_S_S_S_S_S_S_S_S_S_S_S_S_S__param_390];
	ld.param.u64 	%rd392, [_Z4racePiS_S_S_S_S_S_S_S_S_S_S_S_S_S_S_S_S_S_S_S_S_S_S_S_S_S_S_S_S_S_S_S_S_S_S_S_S_S_S_S_S_S_S_S_S_S_S_S_S_S_S_S_S_S_S_S_S_S_S_S_S_S_S_S_S_S_S_S_S_S_S_S_S_S_S_S_S_S_S_S_S_S_S_S_S_S_S_S_S_S_S_S_S_S_S_S_S_S_S_S_S_S_S_S_S_S_S_S_S_S_S_S_S_S_S_S_S_S_S_S_S_S_S_S_S_S_S_S_S_S_S_S_S_S_S_S_S_S_S_S_S_S_S_S_S_S_S_S_S_S_S_S_S_S_S_S_S_S_S_S_S_S_S_S_S_S_S_S_S_S_S_S_S_S_S_S_S_S_S_S_S_S_S_S_S_S_S_S_S_S_S_S_S_S_S_S_S_S_S_S_S_S_S_S_S_S_S_S_S_S_S_S_S_S_S_S_S_S_S_S_S_S_S_S_S_S_S_S_S_S_S_S_S_S_S_S_S_S_S_S_S_S_S_S_S_S_S_S_S_S_S_S_S_S_S_S_S_S_S_S_S_S_S_S_S_S_S_S_S_S_S_S_S_S_S_S_S_S_S_S_S_S_S_S_S_S_S_S_S_S_S_S_S_S_S_S_S_S_S_S_S_S_S_S_S_S_S_S_S_S_S_S_S_S_S_S_S_S_S_S_S_S_S_S_S_S_S_S_S_S_S_S_S_S_S_S_S_S_S_S_S_S_S_S_S_S_S_S_S_S_S_S_S_S_S_S_S_S_S_S_S_S_S_S_S_S_S_S_S_S_S_S_S_S_S_S_S_S_S_S_S_S_S_S_S_S_S_S_S_S_S_S_S_S_S_S_S_S_S_S_S_S_S_S_S_S_S_S_S_S_S_S_S_S_S_S_S_S_S_S_S_S_S_S_S_S_S_S_S_S_S_S_S_S_S_S_S_S_S_S_S_S_S_S_S_S_S_S_S_S_S_S_S_S_S_S_S_S_S_S_S_S_S_S_S_S_S_S_S_S_S_S_S_S_S_S_S_S_S_S_S_S_S_S_S_S_S_S_S_S_S_S_S_S_S_S_S_S_S_S_S_S_S_S_S_S_S_S_S_S_S__param_391];
	ld.param.u64 	%rd393, [_Z4racePiS_S_S_S_S_S_S_S_S_S_S_S_S_S_S_S_S_S_S_S_S_S_S_S_S_S_S_S_S_S_S_S_S_S_S_S_S_S_S_S_S_S_S_S_S_S_S_S_S_S_S_S_S_S_S_S_S_S_S_S_S_S_S_S_S_S_S_S_S_S_S_S_S_S_S_S_S_S_S_S_S_S_S_S_S_S_S_S_S_S_S_S_S_S_S_S_S_S_S_S_S_S_S_S_S_S_S_S_S_S_S_S_S_S_S_S_S_S_S_S_S_S_S_S_S_S_S_S_S_S_S_S_S_S_S_S_S_S_S_S_S_S_S_S_S_S_S_S_S_S_S_S_S_S_S_S_S_S_S_S_S_S_S_S_S_S_S_S_S_S_S_S_S_S_S_S_S_S_S_S_S_S_S_S_S_S_S_S_S_S_S_S_S_S_S_S_S_S_S_S_S_S_S_S_S_S_S_S_S_S_S_S_S_S_S_S_S_S_S_S_S_S_S_S_S_S_S_S_S_S_S_S_S_S_S_S_S_S_S_S_S_S_S_S_S_S_S_S_S_S_S_S_S_S_S_S_S_S_S_S_S_S_S_S_S_S_S_S_S_S_S_S_S_S_S_S_S_S_S_S_S_S_S_S_S_S_S_S_S_S_S_S_S_S_S_S_S_S_S_S_S_S_S_S_S_S_S_S_S_S_S_S_S_S_S_S_S_S_S_S_S_S_S_S_S_S_S_S_S_S_S_S_S_S_S_S_S_S_S_S_S_S_S_S_S_S_S_S_S_S_S_S_S_S_S_S_S_S_S_S_S_S_S_S_S_S_S_S_S_S_S_S_S_S_S_S_S_S_S_S_S_S_S_S_S_S_S_S_S_S_S_S_S_S_S_S_S_S_S_S_S_S_S_S_S_S_S_S_S_S_S_S_S_S_S_S_S_S_S_S_S_S_S_S_S_S_S_S_S_S_S_S_S_S_S_S_S_S_S_S_S_S_S_S_S_S_S_S_S_S_S_S_S_S_S_S_S_S_S_S_S_S_S_S_S_S_S_S_S_S_S_S_S_S_S_S_S_S_S_S_S_S_S_S_S_S_S_S_S_S_S_S_S_S_S_S_S_S_S_S_S_S_S_S_S_S_S_S_S_S_S__param_392];
	ld.param.u64 	%rd394, [_Z4racePiS_S_S_S_S_S_S_S_S_S_S_S_S_S_S_S_S_S_S_S_S_S_S_S_S_S_S_S_S_S_S_S_S_S_S_S_S_S_S_S_S_S_S_S_S_S_S_S_S_S_S_S_S_S_S_S_S_S_S_S_S_S_S_S_S_S_S_S_S_S_S_S_S_S_S_S_S_S_S_S_S_S_S_S_S_S_S_S_S_S_S_S_S_S_S_S_S_S_S_S_S_S_S_S_S_S_S_S_S_S_S_S_S_S_S_S_S_S_S_S_S_S_S_S_S_S_S_S_S_S_S_S_S_S_S_S_S_S_S_S_S_S_S_S_S_S_S_S_S_S_S_S_S_S_S_S_S_S_S_S_S_S_S_S_S_S_S_S_S_S_S_S_S_S_S_S_S_S_S_S_S_S_S_S_S_S_S_S_S_S_S_S_S_S_S_S_S_S_S_S_S_S_S_S_S_S_S_S_S_S_S_S_S_S_S_S_S_S_S_S_S_S_S_S_S_S_S_S_S_S_S_S_S_S_S_S_S_S_S_S_S_S_S_S_S_S_S_S_S_S_S_S_S_S_S_S_S_S_S_S_S_S_S_S_S_S_S_S_S_S_S_S_S_S_S_S_S_S_S_S_S_S_S_S_S_S_S_S_S_S_S_S_S_S_S_S_S_S_S_S_S_S_S_S_S_S_S_S_S_S_S_S_S_S_S_S_S_S_S_S_S_S_S_S_S_S_S_S_S_S_S_S_S_S_S_S_S_S_S_S_S_S_S_S_S_S_S_S_S_S_S_S_S_S_S_S_S_S_S_S_S_S_S_S_S_S_S_S_S_S_S_S_S_S_S_S_S_S_S_S_S_S_S_S_S_S_S_S_S_S_S_S_S_S_S_S_S_S_S_S_S_S_S_S_S_S_S_S_S_S_S_S_S_S_S_S_S_S_S_S_S_S_S_S_S_S_S_S_S_S_S_S_S_S_S_S_S_S_S_S_S_S_S_S_S_S_S_S_S_S_S_S_S_S_S_S_S_S_S_S_S_S_S_S_S_S_S_S_S_S_S_S_S_S_S_S_S_S_S_S_S_S_S_S_S_S_S_S_S_S_S_S_S_S_S_S_S_S_S_S_S_S_S_S_S_S_S_S_S_S_S__param_393];
	ld.param.u64 	%rd395, [_Z4racePiS_S_S_S_S_S_S_S_S_S_S_S_S_S_S_S_S_S_S_S_S_S_S_S_S_S_S_S_S_S_S_S_S_S_S_S_S_S_S_S_S_S_S_S_S_S_S_S_S_S_S_S_S_S_S_S_S_S_S_S_S_S_S_S_S_S_S_S_S_S_S_S_S_S_S_S_S_S_S_S_S_S_S_S_S_S_S_S_S_S_S_S_S_S_S_S_S_S_S_S_S_S_S_S_S_S_S_S_S_S_S_S_S_S_S_S_S_S_S_S_S_S_S_S_S_S_S_S_S_S_S_S_S_S_S_S_S_S_S_S_S_S_S_S_S_S_S_S_S_S_S_S_S_S_S_S_S_S_S_S_S_S_S_S_S_S_S_S_S_S_S_S_S_S_S_S_S_S_S_S_S_S_S_S_S_S_S_S_S_S_S_S_S_S_S_S_S_S_S_S_S_S_S_S_S_S_S_S_S_S_S_S_S_S_S_S_S_S_S_S_S_S_S_S_S_S_S_S_S_S_S_S_S_S_S_S_S_S_S_S_S_S_S_S_S_S_S_S_S_S_S_S_S_S_S_S_S_S_S_S_S_S_S_S_S_S_S_S_S_S_S_S_S_S_S_S_S_S_S_S_S_S_S_S_S_S_S_S_S_S_S_S_S_S_S_S_S_S_S_S_S_S_S_S_S_S_S_S_S_S_S_S_S_S_S_S_S_S_S_S_S_S_S_S_S_S_S_S_S_S_S_S_S_S_S_S_S_S_S_S_S_S_S_S_S_S_S_S_S_S_S_S_S_S_S_S_S_S_S_S_S_S_S_S_S_S_S_S_S_S_S_S_S_S_S_S_S_S_S_S_S_S_S_S_S_S_S_S_S_S_S_S_S_S_S_S_S_S_S_S_S_S_S_S_S_S_S_S_S_S_S_S_S_S_S_S_S_S_S_S_S_S_S_S_S_S_S_S_S_S_S_S_S_S_S_S_S_S_S_S_S_S_S_S_S_S_S_S_S_S_S_S_S_S_S_S_S_S_S_S_S_S_S_S_S_S_S_S_S_S_S_S_S_S_S_S_S_S_S_S_S_S_S_S_S_S_S_S_S_S_S_S_S_S_S_S_S_S_S_S_S_S_S_S_S_S_S_S_S_S_S__param_394];
	ld.param.u64 	%rd396, [_Z4racePiS_S_S_S_S_S_S_S_S_S_S_S_S_S_S_S_S_S_S_S_S_S_S_S_S_S_S_S_S_S_S_S_S_S_S_S_S_S_S_S_S_S_S_S_S_S_S_S_S_S_S_S_S_S_S_S_S_S_S_S_S_S_S_S_S_S_S_S_S_S_S_S_S_S_S_S_S_S_S_S_S_S_S_S_S_S_S_S_S_S_S_S_S_S_S_S_S_S_S_S_S_S_S_S_S_S_S_S_S_S_S_S_S_S_S_S_S_S_S_S_S_S_S_S_S_S_S_S_S_S_S_S_S_S_S_S_S_S_S_S_S_S_S_S_S_S_S_S_S_S_S_S_S_S_S_S_S_S_S_S_S_S_S_S_S_S_S_S_S_S_S_S_S_S_S_S_S_S_S_S_S_S_S_S_S_S_S_S_S_S_S_S_S_S_S_S_S_S_S_S_S_S_S_S_S_S_S_S_S_S_S_S_S_S_S_S_S_S_S_S_S_S_S_S_S_S_S_S_S_S_S_S_S_S_S_S_S_S_S_S_S_S_S_S_S_S_S_S_S_S_S_S_S_S_S_S_S_S_S_S_S_S_S_S_S_S_S_S_S_S_S_S_S_S_S_S_S_S_S_S_S_S_S_S_S_S_S_S_S_S_S_S_S_S_S_S_S_S_S_S_S_S_S_S_S_S_S_S_S_S_S_S_S_S_S_S_S_S_S_S_S_S_S_S_S_S_S_S_S_S_S_S_S_S_S_S_S_S_S_S_S_S_S_S_S_S_S_S_S_S_S_S_S_S_S_S_S_S_S_S_S_S_S_S_S_S_S_S_S_S_S_S_S_S_S_S_S_S_S_S_S_S_S_S_S_S_S_S_S_S_S_S_S_S_S_S_S_S_S_S_S_S_S_S_S_S_S_S_S_S_S_S_S_S_S_S_S_S_S_S_S_S_S_S_S_S_S_S_S_S_S_S_S_S_S_S_S_S_S_S_S_S_S_S_S_S_S_S_S_S_S_S_S_S_S_S_S_S_S_S_S_S_S_S_S_S_S_S_S_S_S_S_S_S_S_S_S_S_S_S_S_S_S_S_S_S_S_S_S_S_S_S_S_S_S_S_S_S_S_S_S_S_S_S_S_S_S_S_S_S_S__param_395];
	ld.param.u64 	%rd397, [_Z4racePiS_S_S_S_S_S_S_S_S_S_S_S_S_S_S_S_S_S_S_S_S_S_S_S_S_S_S_S_S_S_S_S_S_S_S_S_S_S_S_S_S_S_S_S_S_S_S_S_S_S_S_S_S_S_S_S_S_S_S_S_S_S_S_S_S_S_S_S_S_S_S_S_S_S_S_S_S_S_S_S_S_S_S_S_S_S_S_S_S_S_S_S_S_S_S_S_S_S_S_S_S_S_S_S_S_S_S_S_S_S_S_S_S_S_S_S_S_S_S_S_S_S_S_S_S_S_S_S_S_S_S_S_S_S_S_S_S_S_S_S_S_S_S_S_S_S_S_S_S_S_S_S_S_S_S_S_S_S_S_S_S_S_S_S_S_S_S_S_S_S_S_S_S_S_S_S_S_S_S_S_S_S_S_S_S_S_S_S_S_S_S_S_S_S_S_S_S_S_S_S_S_S_S_S_S_S_S_S_S_S_S_S_S_S_S_S_S_S_S_S_S_S_S_S_S_S_S_S_S_S_S_S_S_S_S_S_S_S_S_S_S_S_S_S_S_S_S_S_S_S_S_S_S_S_S_S_S_S_S_S_S_S_S_S_S_S_S_S_S_S_S_S_S_S_S_S_S_S_S_S_S_S_S_S_S_S_S_S_S_S_S_S_S_S_S_S_S_S_S_S_S_S_S_S_S_S_S_S_S_S_S_S_S_S_S_S_S_S_S_S_S_S_S_S_S_S_S_S_S_S_S_S_S_S_S_S_S_S_S_S_S_S_S_S_S_S_S_S_S_S_S_S_S_S_S_S_S_S_S_S_S_S_S_S_S_S_S_S_S_S_S_S_S_S_S_S_S_S_S_S_S_S_S_S_S_S_S_S_S_S_S_S_S_S_S_S_S_S_S_S_S_S_S_S_S_S_S_S_S_S_S_S_S_S_S_S_S_S_S_S_S_S_S_S_S_S_S_S_S_S_S_S_S_S_S_S_S_S_S_S_S_S_S_S_S_S_S_S_S_S_S_S_S_S_S_S_S_S_S_S_S_S_S_S_S_S_S_S_S_S_S_S_S_S_S_S_S_S_S_S_S_S_S_S_S_S_S_S_S_S_S_S_S_S_S_S_S_S_S_S_S_S_S_S_S_S_S_S_S_S_S__param_396];
	ld.param.u64 	%rd398, [_Z4racePiS_S_S_S_S_S_S_S_S_S_S_S_S_S_S_S_S_S_S_S_S_S_S_S_S_S_S_S_S_S_S_S_S_S_S_S_S_S_S_S_S_S_S_S_S_S_S_S_S_S_S_S_S_S_S_S_S_S_S_S_S_S_S_S_S_S_S_S_S_S_S_S_S_S_S_S_S_S_S_S_S_S_S_S_S_S_S_S_S_S_S_S_S_S_S_S_S_S_S_S_S_S_S_S_S_S_S_S_S_S_S_S_S_S_S_S_S_S_S_S_S_S_S_S_S_S_S_S_S_S_S_S_S_S_S_S_S_S_S_S_S_S_S_S_S_S_S_S_S_S_S_S_S_S_S_S_S_S_S_S_S_S_S_S_S_S_S_S_S_S_S_S_S_S_S_S_S_S_S_S_S_S_S_S_S_S_S_S_S_S_S_S_S_S_S_S_S_S_S_S_S_S_S_S_S_S_S_S_S_S_S_S_S_S_S_S_S_S_S_S_S_S_S_S_S_S_S_S_S_S_S_S_S_S_S_S_S_S_S_S_S_S_S_S_S_S_S_S_S_S_S_S_S_S_S_S_S_S_S_S_S_S_S_S_S_S_S_S_S_S_S_S_S_S_S_S_S_S_S_S_S_S_S_S_S_S_S_S_S_S_S_S_S_S_S_S_S_S_S_S_S_S_S_S_S_S_S_S_S_S_S_S_S_S_S_S_S_S_S_S_S_S_S_S_S_S_S_S_S_S_S_S_S_S_S_S_S_S_S_S_S_S_S_S_S_S_S_S_S_S_S_S_S_S_S_S_S_S_S_S_S_S_S_S_S_S_S_S_S_S_S_S_S_S_S_S_S_S_S_S_S_S_S_S_S_S_S_S_S_S_S_S_S_S_S_S_S_S_S_S_S_S_S_S_S_S_S_S_S_S_S_S_S_S_S_S_S_S_S_S_S_S_S_S_S_S_S_S_S_S_S_S_S_S_S_S_S_S_S_S_S_S_S_S_S_S_S_S_S_S_S_S_S_S_S_S_S_S_S_S_S_S_S_S_S_S_S_S_S_S_S_S_S_S_S_S_S_S_S_S_S_S_S_S_S_S_S_S_S_S_S_S_S_S_S_S_S_S_S_S_S_S_S_S_S_S_S_S_S_S_S__param_397];
	ld.param.u64 	%rd399, [_Z4racePiS_S_S_S_S_S_S_S_S_S_S_S_S_S_S_S_S_S_S_S_S_S_S_S_S_S_S_S_S_S_S_S_S_S_S_S_S_S_S_S_S_S_S_S_S_S_S_S_S_S_S_S_S_S_S_S_S_S_S_S_S_S_S_S_S_S_S_S_S_S_S_S_S_S_S_S_S_S_S_S_S_S_S_S_S_S_S_S_S_S_S_S_S_S_S_S_S_S_S_S_S_S_S_S_S_S_S_S_S_S_S_S_S_S_S_S_S_S_S_S_S_S_S_S_S_S_S_S_S_S_S_S_S_S_S_S_S_S_S_S_S_S_S_S_S_S_S_S_S_S_S_S_S_S_S_S_S_S_S_S_S_S_S_S_S_S_S_S_S_S_S_S_S_S_S_S_S_S_S_S_S_S_S_S_S_S_S_S_S_S_S_S_S_S_S_S_S_S_S_S_S_S_S_S_S_S_S_S_S_S_S_S_S_S_S_S_S_S_S_S_S_S_S_S_S_S_S_S_S_S_S_S_S_S_S_S_S_S_S_S_S_S_S_S_S_S_S_S_S_S_S_S_S_S_S_S_S_S_S_S_S_S_S_S_S_S_S_S_S_S_S_S_S_S_S_S_S_S_S_S_S_S_S_S_S_S_S_S_S_S_S_S_S_S_S_S_S_S_S_S_S_S_S_S_S_S_S_S_S_S_S_S_S_S_S_S_S_S_S_S_S_S_S_S_S_S_S_S_S_S_S_S_S_S_S_S_S_S_S_S_S_S_S_S_S_S_S_S_S_S_S_S_S_S_S_S_S_S_S_S_S_S_S_S_S_S_S_S_S_S_S_S_S_S_S_S_S_S_S_S_S_S_S_S_S_S_S_S_S_S_S_S_S_S_S_S_S_S_S_S_S_S_S_S_S_S_S_S_S_S_S_S_S_S_S_S_S_S_S_S_S_S_S_S_S_S_S_S_S_S_S_S_S_S_S_S_S_S_S_S_S_S_S_S_S_S_S_S_S_S_S_S_S_S_S_S_S_S_S_S_S_S_S_S_S_S_S_S_S_S_S_S_S_S_S_S_S_S_S_S_S_S_S_S_S_S_S_S_S_S_S_S_S_S_S_S_S_S_S_S_S_S_S_S_S_S_S_S_S_S_S__param_398];
	ld.param.u64 	%rd400, [_Z4racePiS_S_S_S_S_S_S_S_S_S_S_S_S_S_S_S_S_S_S_S_S_S_S_S_S_S_S_S_S_S_S_S_S_S_S_S_S_S_S_S_S_S_S_S_S_S_S_S_S_S_S_S_S_S_S_S_S_S_S_S_S_S_S_S_S_S_S_S_S_S_S_S_S_S_S_S_S_S_S_S_S_S_S_S_S_S_S_S_S_S_S_S_S_S_S_S_S_S_S_S_S_S_S_S_S_S_S_S_S_S_S_S_S_S_S_S_S_S_S_S_S_S_S_S_S_S_S_S_S_S_S_S_S_S_S_S_S_S_S_S_S_S_S_S_S_S_S_S_S_S_S_S_S_S_S_S_S_S_S_S_S_S_S_S_S_S_S_S_S_S_S_S_S_S_S_S_S_S_S_S_S_S_S_S_S_S_S_S_S_S_S_S_S_S_S_S_S_S_S_S_S_S_S_S_S_S_S_S_S_S_S_S_S_S_S_S_S_S_S_S_S_S_S_S_S_S_S_S_S_S_S_S_S_S_S_S_S_S_S_S_S_S_S_S_S_S_S_S_S_S_S_S_S_S_S_S_S_S_S_S_S_S_S_S_S_S_S_S_S_S_S_S_S_S_S_S_S_S_S_S_S_S_S_S_S_S_S_S_S_S_S_S_S_S_S_S_S_S_S_S_S_S_S_S_S_S_S_S_S_S_S_S_S_S_S_S_S_S_S_S_S_S_S_S_S_S_S_S_S_S_S_S_S_S_S_S_S_S_S_S_S_S_S_S_S_S_S_S_S_S_S_S_S_S_S_S_S_S_S_S_S_S_S_S_S_S_S_S_S_S_S_S_S_S_S_S_S_S_S_S_S_S_S_S_S_S_S_S_S_S_S_S_S_S_S_S_S_S_S_S_S_S_S_S_S_S_S_S_S_S_S_S_S_S_S_S_S_S_S_S_S_S_S_S_S_S_S_S_S_S_S_S_S_S_S_S_S_S_S_S_S_S_S_S_S_S_S_S_S_S_S_S_S_S_S_S_S_S_S_S_S_S_S_S_S_S_S_S_S_S_S_S_S_S_S_S_S_S_S_S_S_S_S_S_S_S_S_S_S_S_S_S_S_S_S_S_S_S_S_S_S_S_S_S_S_S_S_S_S_S_S__param_399];
	ld.param.u64 	%rd401, [_Z4racePiS_S_S_S_S_S_S_S_S_S_S_S_S_S_S_S_S_S_S_S_S_S_S_S_S_S_S_S_S_S_S_S_S_S_S_S_S_S_S_S_S_S_S_S_S_S_S_S_S_S_S_S_S_S_S_S_S_S_S_S_S_S_S_S_S_S_S_S_S_S_S_S_S_S_S_S_S_S_S_S_S_S_S_S_S_S_S_S_S_S_S_S_S_S_S_S_S_S_S_S_S_S_S_S_S_S_S_S_S_S_S_S_S_S_S_S_S_S_S_S_S_S_S_S_S_S_S_S_S_S_S_S_S_S_S_S_S_S_S_S_S_S_S_S_S_S_S_S_S_S_S_S_S_S_S_S_S_S_S_S_S_S_S_S_S_S_S_S_S_S_S_S_S_S_S_S_S_S_S_S_S_S_S_S_S_S_S_S_S_S_S_S_S_S_S_S_S_S_S_S_S_S_S_S_S_S_S_S_S_S_S_S_S_S_S_S_S_S_S_S_S_S_S_S_S_S_S_S_S_S_S_S_S_S_S_S_S_S_S_S_S_S_S_S_S_S_S_S_S_S_S_S_S_S_S_S_S_S_S_S_S_S_S_S_S_S_S_S_S_S_S_S_S_S_S_S_S_S_S_S_S_S_S_S_S_S_S_S_S_S_S_S_S_S_S_S_S_S_S_S_S_S_S_S_S_S_S_S_S_S_S_S_S_S_S_S_S_S_S_S_S_S_S_S_S_S_S_S_S_S_S_S_S_S_S_S_S_S_S_S_S_S_S_S_S_S_S_S_S_S_S_S_S_S_S_S_S_S_S_S_S_S_S_S_S_S_S_S_S_S_S_S_S_S_S_S_S_S_S_S_S_S_S_S_S_S_S_S_S_S_S_S_S_S_S_S_S_S_S_S_S_S_S_S_S_S_S_S_S_S_S_S_S_S_S_S_S_S_S_S_S_S_S_S_S_S_S_S_S_S_S_S_S_S_S_S_S_S_S_S_S_S_S_S_S_S_S_S_S_S_S_S_S_S_S_S_S_S_S_S_S_S_S_S_S_S_S_S_S_S_S_S_S_S_S_S_S_S_S_S_S_S_S_S_S_S_S_S_S_S_S_S_S_S_S_S_S_S_S_S_S_S_S_S_S_S_S_S_S_S_S__param_400];
	ld.param.u64 	%rd402, [_Z4racePiS_S_S_S_S_S_S_S_S_S_S_S_S_S_S_S_S_S_S_S_S_S_S_S_S_S_S_S_S_S_S_S_S_S_S_S_S_S_S_S_S_S_S_S_S_S_S_S_S_S_S_S_S_S_S_S_S_S_S_S_S_S_S_S_S_S_S_S_S_S_S_S_S_S_S_S_S_S_S_S_S_S_S_S_S_S_S_S_S_S_S_S_S_S_S_S_S_S_S_S_S_S_S_S_S_S_S_S_S_S_S_S_S_S_S_S_S_S_S_S_S_S_S_S_S_S_S_S_S_S_S_S_S_S_S_S_S_S_S_S_S_S_S_S_S_S_S_S_S_S_S_S_S_S_S_S_S_S_S_S_S_S_S_S_S_S_S_S_S_S_S_S_S_S_S_S_S_S_S_S_S_S_S_S_S_S_S_S_S_S_S_S_S_S_S_S_S_S_S_S_S_S_S_S_S_S_S_S_S_S_S_S_S_S_S_S_S_S_S_S_S_S_S_S_S_S_S_S_S_S_S_S_S_S_S_S_S_S_S_S_S_S_S_S_S_S_S_S_S_S_S_S_S_S_S_S_S_S_S_S_S_S_S_S_S_S_S_S_S_S_S_S_S_S_S_S_S_S_S_S_S_S_S_S_S_S_S_S_S_S_S_S_S_S_S_S_S_S_S_S_S_S_S_S_S_S_S_S_S_S_S_S_S_S_S_S_S_S_S_S_S_S_S_S_S_S_S_S_S_S_S_S_S_S_S_S_S_S_S_S_S_S_S_S_S_S_S_S_S_S_S_S_S_S_S_S_S_S_S_S_S_S_S_S_S_S_S_S_S_S_S_S_S_S_S_S_S_S_S_S_S_S_S_S_S_S_S_S_S_S_S_S_S_S_S_S_S_S_S_S_S_S_S_S_S_S_S_S_S_S_S_S_S_S_S_S_S_S_S_S_S_S_S_S_S_S_S_S_S_S_S_S_S_S_S_S_S_S_S_S_S_S_S_S_S_S_S_S_S_S_S_S_S_S_S_S_S_S_S_S_S_S_S_S_S_S_S_S_S_S_S_S_S_S_S_S_S_S_S_S_S_S_S_S_S_S_S_S_S_S_S_S_S_S_S_S_S_S_S_S_S_S_S_S_S_S_S_S_S_S_S__param_401];
	ld.param.u64 	%rd403, [_Z4racePiS_S_S_S_S_S_S_S_S_S_S_S_S_S_S_S_S_S_S_S_S_S_S_S_S_S_S_S_S_S_S_S_S_S_S_S_S_S_S_S_S_S_S_S_S_S_S_S_S_S_S_S_S_S_S_S_S_S_S_S_S_S_S_S_S_S_S_S_S_S_S_S_S_S_S_S_S_S_S_S_S_S_S_S_S_S_S_S_S_S_S_S_S_S_S_S_S_S_S_S_S_S_S_S_S_S_S_S_S_S_S_S_S_S_S_S_S_S_S_S_S_S_S_S_S_S_S_S_S_S_S_S_S_S_S_S_S_S_S_S_S_S_S_S_S_S_S_S_S_S_S_S_S_S_S_S_S_S_S_S_S_S_S_S_S_S_S_S_S_S_S_S_S_S_S_S_S_S_S_S_S_S_S_S_S_S_S_S_S_S_S_S_S_S_S_S_S_S_S_S_S_S_S_S_S_S_S_S_S_S_S_S_S_S_S_S_S_S_S_S_S_S_S_S_S_S_S_S_S_S_S_S_S_S_S_S_S_S_S_S_S_S_S_S_S_S_S_S_S_S_S_S_S_S_S_S_S_S_S_S_S_S_S_S_S_S_S_S_S_S_S_S_S_S_S_S_S_S_S_S_S_S_S_S_S_S_S_S_S_S_S_S_S_S_S_S_S_S_S_S_S_S_S_S_S_S_S_S_S_S_S_S_S_S_S_S_S_S_S_S_S_S_S_S_S_S_S_S_S_S_S_S_S_S_S_S_S_S_S_S_S_S_S_S_S_S_S_S_S_S_S_S_S_S_S_S_S_S_S_S_S_S_S_S_S_S_S_S_S_S_S_S_S_S_S_S_S_S_S_S_S_S_S_S_S_S_S_S_S_S_S_S_S_S_S_S_S_S_S_S_S_S_S_S_S_S_S_S_S_S_S_S_S_S_S_S_S_S_S_S_S_S_S_S_S_S_S_S_S_S_S_S_S_S_S_S_S_S_S_S_S_S_S_S_S_S_S_S_S_S_S_S_S_S_S_S_S_S_S_S_S_S_S_S_S_S_S_S_S_S_S_S_S_S_S_S_S_S_S_S_S_S_S_S_S_S_S_S_S_S_S_S_S_S_S_S_S_S_S_S_S_S_S_S_S_S_S_S_S_S_S__param_402];
	ld.param.u64 	%rd404, [_Z4racePiS_S_S_S_S_S_S_S_S_S_S_S_S_S_S_S_S_S_S_S_S_S_S_S_S_S_S_S_S_S_S_S_S_S_S_S_S_S_S_S_S_S_S_S_S_S_S_S_S_S_S_S_S_S_S_S_S_S_S_S_S_S_S_S_S_S_S_S_S_S_S_S_S_S_S_S_S_S_S_S_S_S_S_S_S_S_S_S_S_S_S_S_S_S_S_S_S_S_S_S_S_S_S_S_S_S_S_S_S_S_S_S_S_S_S_S_S_S_S_S_S_S_S_S_S_S_S_S_S_S_S_S_S_S_S_S_S_S_S_S_S_S_S_S_S_S_S_S_S_S_S_S_S_S_S_S_S_S_S_S_S_S_S_S_S_S_S_S_S_S_S_S_S_S_S_S_S_S_S_S_S_S_S_S_S_S_S_S_S_S_S_S_S_S_S_S_S_S_S_S_S_S_S_S_S_S_S_S_S_S_S_S_S_S_S_S_S_S_S_S_S_S_S_S_S_S_S_S_S_S_S_S_S_S_S_S_S_S_S_S_S_S_S_S_S_S_S_S_S_S_S_S_S_S_S_S_S_S_S_S_S_S_S_S_S_S_S_S_S_S_S_S_S_S_S_S_S_S_S_S_S_S_S_S_S_S_S_S_S_S_S_S_S_S_S_S_S_S_S_S_S_S_S_S_S_S_S_S_S_S_S_S_S_S_S_S_S_S_S_S_S_S_S_S_S_S_S_S_S_S_S_S_S_S_S_S_S_S_S_S_S_S_S_S_S_S_S_S_S_S_S_S_S_S_S_S_S_S_S_S_S_S_S_S_S_S_S_S_S_S_S_S_S_S_S_S_S_S_S_S_S_S_S_S_S_S_S_S_S_S_S_S_S_S_S_S_S_S_S_S_S_S_S_S_S_S_S_S_S_S_S_S_S_S_S_S_S_S_S_S_S_S_S_S_S_S_S_S_S_S_S_S_S_S_S_S_S_S_S_S_S_S_S_S_S_S_S_S_S_S_S_S_S_S_S_S_S_S_S_S_S_S_S_S_S_S_S_S_S_S_S_S_S_S_S_S_S_S_S_S_S_S_S_S_S_S_S_S_S_S_S_S_S_S_S_S_S_S_S_S_S_S_S_S_S_S_S_S_S_S_S__param_403];
	ld.param.u64 	%rd405, [_Z4racePiS_S_S_S_S_S_S_S_S_S_S_S_S_S_S_S_S_S_S_S_S_S_S_S_S_S_S_S_S_S_S_S_S_S_S_S_S_S_S_S_S_S_S_S_S_S_S_S_S_S_S_S_S_S_S_S_S_S_S_S_S_S_S_S_S_S_S_S_S_S_S_S_S_S_S_S_S_S_S_S_S_S_S_S_S_S_S_S_S_S_S_S_S_S_S_S_S_S_S_S_S_S_S_S_S_S_S_S_S_S_S_S_S_S_S_S_S_S_S_S_S_S_S_S_S_S_S_S_S_S_S_S_S_S_S_S_S_S_S_S_S_S_S_S_S_S_S_S_S_S_S_S_S_S_S_S_S_S_S_S_S_S_S_S_S_S_S_S_S_S_S_S_S_S_S_S_S_S_S_S_S_S_S_S_S_S_S_S_S_S_S_S_S_S_S_S_S_S_S_S_S_S_S_S_S_S_S_S_S_S_S_S_S_S_S_S_S_S_S_S_S_S_S_S_S_S_S_S_S_S_S_S_S_S_S_S_S_S_S_S_S_S_S_S_S_S_S_S_S_S_S_S_S_S_S_S_S_S_S_S_S_S_S_S_S_S_S_S_S_S_S_S_S_S_S_S_S_S_S_S_S_S_S_S_S_S_S_S_S_S_S_S_S_S_S_S_S_S_S_S_S_S_S_S_S_S_S_S_S_S_S_S_S_S_S_S_S_S_S_S_S_S_S_S_S_S_S_S_S_S_S_S_S_S_S_S_S_S_S_S_S_S_S_S_S_S_S_S_S_S_S_S_S_S_S_S_S_S_S_S_S_S_S_S_S_S_S_S_S_S_S_S_S_S_S_S_S_S_S_S_S_S_S_S_S_S_S_S_S_S_S_S_S_S_S_S_S_S_S_S_S_S_S_S_S_S_S_S_S_S_S_S_S_S_S_S_S_S_S_S_S_S_S_S_S_S_S_S_S_S_S_S_S_S_S_S_S_S_S_S_S_S_S_S_S_S_S_S_S_S_S_S_S_S_S_S_S_S_S_S_S_S_S_S_S_S_S_S_S_S_S_S_S_S_S_S_S_S_S_S_S_S_S_S_S_S_S_S_S_S_S_S_S_S_S_S_S_S_S_S_S_S_S_S_S_S_S_S_S_S_S__param_404];
	ld.param.u64 	%rd406, [_Z4racePiS_S_S_S_S_S_S_S_S_S_S_S_S_S_S_S_S_S_S_S_S_S_S_S_S_S_S_S_S_S_S_S_S_S_S_S_S_S_S_S_S_S_S_S_S_S_S_S_S_S_S_S_S_S_S_S_S_S_S_S_S_S_S_S_S_S_S_S_S_S_S_S_S_S_S_S_S_S_S_S_S_S_S_S_S_S_S_S_S_S_S_S_S_S_S_S_S_S_S_S_S_S_S_S_S_S_S_S_S_S_S_S_S_S_S_S_S_S_S_S_S_S_S_S_S_S_S_S_S_S_S_S_S_S_S_S_S_S_S_S_S_S_S_S_S_S_S_S_S_S_S_S_S_S_S_S_S_S_S_S_S_S_S_S_S_S_S_S_S_S_S_S_S_S_S_S_S_S_S_S_S_S_S_S_S_S_S_S_S_S_S_S_S_S_S_S_S_S_S_S_S_S_S_S_S_S_S_S_S_S_S_S_S_S_S_S_S_S_S_S_S_S_S_S_S_S_S_S_S_S_S_S_S_S_S_S_S_S_S_S_S_S_S_S_S_S_S_S_S_S_S_S_S_S_S_S_S_S_S_S_S_S_S_S_S_S_S_S_S_S_S_S_S_S_S_S_S_S_S_S_S_S_S_S_S_S_S_S_S_S_S_S_S_S_S_S_S_S_S_S_S_S_S_S_S_S_S_S_S_S_S_S_S_S_S_S_S_S_S_S_S_S_S_S_S_S_S_S_S_S_S_S_S_S_S_S_S_S_S_S_S_S_S_S_S_S_S_S_S_S_S_S_S_S_S_S_S_S_S_S_S_S_S_S_S_S_S_S_S_S_S_S_S_S_S_S_S_S_S_S_S_S_S_S_S_S_S_S_S_S_S_S_S_S_S_S_S_S_S_S_S_S_S_S_S_S_S_S_S_S_S_S_S_S_S_S_S_S_S_S_S_S_S_S_S_S_S_S_S_S_S_S_S_S_S_S_S_S_S_S_S_S_S_S_S_S_S_S_S_S_S_S_S_S_S_S_S_S_S_S_S_S_S_S_S_S_S_S_S_S_S_S_S_S_S_S_S_S_S_S_S_S_S_S_S_S_S_S_S_S_S_S_S_S_S_S_S_S_S_S_S_S_S_S_S_S_S_S_S_S_S__param_405];
	ld.param.u64 	%rd407, [_Z4racePiS_S_S_S_S_S_S_S_S_S_S_S_S_S_S_S_S_S_S_S_S_S_S_S_S_S_S_S_S_S_S_S_S_S_S_S_S_S_S_S_S_S_S_S_S_S_S_S_S_S_S_S_S_S_S_S_S_S_S_S_S_S_S_S_S_S_S_S_S_S_S_S_S_S_S_S_S_S_S_S_S_S_S_S_S_S_S_S_S_S_S_S_S_S_S_S_S_S_S_S_S_S_S_S_S_S_S_S_S_S_S_S_S_S_S_S_S_S_S_S_S_S_S_S_S_S_S_S_S_S_S_S_S_S_S_S_S_S_S_S_S_S_S_S_S_S_S_S_S_S_S_S_S_S_S_S_S_S_S_S_S_S_S_S_S_S_S_S_S_S_S_S_S_S_S_S_S_S_S_S_S_S_S_S_S_S_S_S_S_S_S_S_S_S_S_S_S_S_S_S_S_S_S_S_S_S_S_S_S_S_S_S_S_S_S_S_S_S_S_S_S_S_S_S_S_S_S_S_S_S_S_S_S_S_S_S_S_S_S_S_S_S_S_S_S_S_S_S_S_S_S_S_S_S_S_S_S_S_S_S_S_S_S_S_S_S_S_S_S_S_S_S_S_S_S_S_S_S_S_S_S_S_S_S_S_S_S_S_S_S_S_S_S_S_S_S_S_S_S_S_S_S_S_S_S_S_S_S_S_S_S_S_S_S_S_S_S_S_S_S_S_S_S_S_S_S_S_S_S_S_S_S_S_S_S_S_S_S_S_S_S_S_S_S_S_S_S_S_S_S_S_S_S_S_S_S_S_S_S_S_S_S_S_S_S_S_S_S_S_S_S_S_S_S_S_S_S_S_S_S_S_S_S_S_S_S_S_S_S_S_S_S_S_S_S_S_S_S_S_S_S_S_S_S_S_S_S_S_S_S_S_S_S_S_S_S_S_S_S_S_S_S_S_S_S_S_S_S_S_S_S_S_S_S_S_S_S_S_S_S_S_S_S_S_S_S_S_S_S_S_S_S_S_S_S_S_S_S_S_S_S_S_S_S_S_S_S_S_S_S_S_S_S_S_S_S_S_S_S_S_S_S_S_S_S_S_S_S_S_S_S_S_S_S_S_S_S_S_S_S_S_S_S_S_S_S_S_S_S_S_S__param_406];
	ld.param.u64 	%rd408, [_Z4racePiS_S_S_S_S_S_S_S_S_S_S_S_S_S_S_S_S_S_S_S_S_S_S_S_S_S_S_S_S_S_S_S_S_S_S_S_S_S_S_S_S_S_S_S_S_S_S_S_S_S_S_S_S_S_S_S_S_S_S_S_S_S_S_S_S_S_S_S_S_S_S_S_S_S_S_S_S_S_S_S_S_S_S_S_S_S_S_S_S_S_S_S_S_S_S_S_S_S_S_S_S_S_S_S_S_S_S_S_S_S_S_S_S_S_S_S_S_S_S_S_S_S_S_S_S_S_S_S_S_S_S_S_S_S_S_S_S_S_S_S_S_S_S_S_S_S_S_S_S_S_S_S_S_S_S_S_S_S_S_S_S_S_S_S_S_S_S_S_S_S_S_S_S_S_S_S_S_S_S_S_S_S_S_S_S_S_S_S_S_S_S_S_S_S_S_S_S_S_S_S_S_S_S_S_S_S_S_S_S_S_S_S_S_S_S_S_S_S_S_S_S_S_S_S_S_S_S_S_S_S_S_S_S_S_S_S_S_S_S_S_S_S_S_S_S_S_S_S_S_S_S_S_S_S_S_S_S_S_S_S_S_S_S_S_S_S_S_S_S_S_S_S_S_S_S_S_S_S_S_S_S_S_S_S_S_S_S_S_S_S_S_S_S_S_S_S_S_S_S_S_S_S_S_S_S_S_S_S_S_S_S_S_S_S_S_S_S_S_S_S_S_S_S_S_S_S_S_S_S_S_S_S_S_S_S_S_S_S_S_S_S_S_S_S_S_S_S_S_S_S_S_S_S_S_S_S_S_S_S_S_S_S_S_S_S_S_S_S_S_S_S_S_S_S_S_S_S_S_S_S_S_S_S_S_S_S_S_S_S_S_S_S_S_S_S_S_S_S_S_S_S_S_S_S_S_S_S_S_S_S_S_S_S_S_S_S_S_S_S_S_S_S_S_S_S_S_S_S_S_S_S_S_S_S_S_S_S_S_S_S_S_S_S_S_S_S_S_S_S_S_S_S_S_S_S_S_S_S_S_S_S_S_S_S_S_S_S_S_S_S_S_S_S_S_S_S_S_S_S_S_S_S_S_S_S_S_S_S_S_S_S_S_S_S_S_S_S_S_S_S_S_S_S_S_S_S_S_S_S_S_S__param_407];
	ld.param.u64 	%rd409, [_Z4racePiS_S_S_S_S_S_S_S_S_S_S_S_S_S_S_S_S_S_S_S_S_S_S_S_S_S_S_S_S_S_S_S_S_S_S_S_S_S_S_S_S_S_S_S_S_S_S_S_S_S_S_S_S_S_S_S_S_S_S_S_S_S_S_S_S_S_S_S_S_S_S_S_S_S_S_S_S_S_S_S_S_S_S_S_S_S_S_S_S_S_S_S_S_S_S_S_S_S_S_S_S_S_S_S_S_S_S_S_S_S_S_S_S_S_S_S_S_S_S_S_S_S_S_S_S_S_S_S_S_S_S_S_S_S_S_S_S_S_S_S_S_S_S_S_S_S_S_S_S_S_S_S_S_S_S_S_S_S_S_S_S_S_S_S_S_S_S_S_S_S_S_S_S_S_S_S_S_S_S_S_S_S_S_S_S_S_S_S_S_S_S_S_S_S_S_S_S_S_S_S_S_S_S_S_S_S_S_S_S_S_S_S_S_S_S_S_S_S_S_S_S_S_S_S_S_S_S_S_S_S_S_S_S_S_S_S_S_S_S_S_S_S_S_S_S_S_S_S_S_S_S_S_S_S_S_S_S_S_S_S_S_S_S_S_S_S_S_S_S_S_S_S_S_S_S_S_S_S_S_S_S_S_S_S_S_S_S_S_S_S_S_S_S_S_S_S_S_S_S_S_S_S_S_S_S_S_S_S_S_S_S_S_S_S_S_S_S_S_S_S_S_S_S_S_S_S_S_S_S_S_S_S_S_S_S_S_S_S_S_S_S_S_S_S_S_S_S_S_S_S_S_S_S_S_S_S_S_S_S_S_S_S_S_S_S_S_S_S_S_S_S_S_S_S_S_S_S_S_S_S_S_S_S_S_S_S_S_S_S_S_S_S_S_S_S_S_S_S_S_S_S_S_S_S_S_S_S_S_S_S_S_S_S_S_S_S_S_S_S_S_S_S_S_S_S_S_S_S_S_S_S_S_S_S_S_S_S_S_S_S_S_S_S_S_S_S_S_S_S_S_S_S_S_S_S_S_S_S_S_S_S_S_S_S_S_S_S_S_S_S_S_S_S_S_S_S_S_S_S_S_S_S_S_S_S_S_S_S_S_S_S_S_S_S_S_S_S_S_S_S_S_S_S_S_S_S_S_S_S_S_S__param_408];
	ld.param.u64 	%rd410, [_Z4racePiS_S_S_S_S_S_S_S_S_S_S_S_S_S_S_S_S_S_S_S_S_S_S_S_S_S_S_S_S_S_S_S_S_S_S_S_S_S_S_S_S_S_S_S_S_S_S_S_S_S_S_S_S_S_S_S_S_S_S_S_S_S_S_S_S_S_S_S_S_S_S_S_S_S_S_S_S_S_S_S_S_S_S_S_S_S_S_S_S_S_S_S_S_S_S_S_S_S_S_S_S_S_S_S_S_S_S_S_S_S_S_S_S_S_S_S_S_S_S_S_S_S_S_S_S_S_S_S_S_S_S_S_S_S_S_S_S_S_S_S_S_S_S_S_S_S_S_S_S_S_S_S_S_S_S_S_S_S_S_S_S_S_S_S_S_S_S_S_S_S_S_S_S_S_S_S_S_S_S_S_S_S_S_S_S_S_S_S_S_S_S_S_S_S_S_S_S_S_S_S_S_S_S_S_S_S_S_S_S_S_S_S_S_S_S_S_S_S_S_S_S_S_S_S_S_S_S_S_S_S_S_S_S_S_S_S_S_S_S_S_S_S_S_S_S_S_S_S_S_S_S_S_S_S_S_S_S_S_S_S_S_S_S_S_S_S_S_S_S_S_S_S_S_S_S_S_S_S_S_S_S_S_S_S_S_S_S_S_S_S_S_S_S_S_S_S_S_S_S_S_S_S_S_S_S_S_S_S_S_S_S_S_S_S_S_S_S_S_S_S_S_S_S_S_S_S_S_S_S_S_S_S_S_S_S_S_S_S_S_S_S_S_S_S_S_S_S_S_S_S_S_S_S_S_S_S_S_S_S_S_S_S_S_S_S_S_S_S_S_S_S_S_S_S_S_S_S_S_S_S_S_S_S_S_S_S_S_S_S_S_S_S_S_S_S_S_S_S_S_S_S_S_S_S_S_S_S_S_S_S_S_S_S_S_S_S_S_S_S_S_S_S_S_S_S_S_S_S_S_S_S_S_S_S_S_S_S_S_S_S_S_S_S_S_S_S_S_S_S_S_S_S_S_S_S_S_S_S_S_S_S_S_S_S_S_S_S_S_S_S_S_S_S_S_S_S_S_S_S_S_S_S_S_S_S_S_S_S_S_S_S_S_S_S_S_S_S_S_S_S_S_S_S_S_S_S_S_S_S_S_S__param_409];
	ld.param.u64 	%rd411, [_Z4racePiS_S_S_S_S_S_S_S_S_S_S_S_S_S_S_S_S_S_S_S_S_S_S_S_S_S_S_S_S_S_S_S_S_S_S_S_S_S_S_S_S_S_S_S_S_S_S_S_S_S_S_S_S_S_S_S_S_S_S_S_S_S_S_S_S_S_S_S_S_S_S_S_S_S_S_S_S_S_S_S_S_S_S_S_S_S_S_S_S_S_S_S_S_S_S_S_S_S_S_S_S_S_S_S_S_S_S_S_S_S_S_S_S_S_S_S_S_S_S_S_S_S_S_S_S_S_S_S_S_S_S_S_S_S_S_S_S_S_S_S_S_S_S_S_S_S_S_S_S_S_S_S_S_S_S_S_S_S_S_S_S_S_S_S_S_S_S_S_S_S_S_S_S_S_S_S_S_S_S_S_S_S_S_S_S_S_S_S_S_S_S_S_S_S_S_S_S_S_S_S_S_S_S_S_S_S_S_S_S_S_S_S_S_S_S_S_S_S_S_S_S_S_S_S_S_S_S_S_S_S_S_S_S_S_S_S_S_S_S_S_S_S_S_S_S_S_S_S_S_S_S_S_S_S_S_S_S_S_S_S_S_S_S_S_S_S_S_S_S_S_S_S_S_S_S_S_S_S_S_S_S_S_S_S_S_S_S_S_S_S_S_S_S_S_S_S_S_S_S_S_S_S_S_S_S_S_S_S_S_S_S_S_S_S_S_S_S_S_S_S_S_S_S_S_S_S_S_S_S_S_S_S_S_S_S_S_S_S_S_S_S_S_S_S_S_S_S_S_S_S_S_S_S_S_S_S_S_S_S_S_S_S_S_S_S_S_S_S_S_S_S_S_S_S_S_S_S_S_S_S_S_S_S_S_S_S_S_S_S_S_S_S_S_S_S_S_S_S_S_S_S_S_S_S_S_S_S_S_S_S_S_S_S_S_S_S_S_S_S_S_S_S_S_S_S_S_S_S_S_S_S_S_S_S_S_S_S_S_S_S_S_S_S_S_S_S_S_S_S_S_S_S_S_S_S_S_S_S_S_S_S_S_S_S_S_S_S_S_S_S_S_S_S_S_S_S_S_S_S_S_S_S_S_S_S_S_S_S_S_S_S_S_S_S_S_S_S_S_S_S_S_S_S_S_S_S_S_S_S_S_S__param_410];
	ld.param.u64 	%rd412, [_Z4racePiS_S_S_S_S_S_S_S_S_S_S_S_S_S_S_S_S_S_S_S_S_S_S_S_S_S_S_S_S_S_S_S_S_S_S_S_S_S_S_S_S_S_S_S_S_S_S_S_S_S_S_S_S_S_S_S_S_S_S_S_S_S_S_S_S_S_S_S_S_S_S_S_S_S_S_S_S_S_S_S_S_S_S_S_S_S_S_S_S_S_S_S_S_S_S_S_S_S_S_S_S_S_S_S_S_S_S_S_S_S_S_S_S_S_S_S_S_S_S_S_S_S_S_S_S_S_S_S_S_S_S_S_S_S_S_S_S_S_S_S_S_S_S_S_S_S_S_S_S_S_S_S_S_S_S_S_S_S_S_S_S_S_S_S_S_S_S_S_S_S_S_S_S_S_S_S_S_S_S_S_S_S_S_S_S_S_S_S_S_S_S_S_S_S_S_S_S_S_S_S_S_S_S_S_S_S_S_S_S_S_S_S_S_S_S_S_S_S_S_S_S_S_S_S_S_S_S_S_S_S_S_S_S_S_S_S_S_S_S_S_S_S_S_S_S_S_S_S_S_S_S_S_S_S_S_S_S_S_S_S_S_S_S_S_S_S_S_S_S_S_S_S_S_S_S_S_S_S_S_S_S_S_S_S_S_S_S_S_S_S_S_S_S_S_S_S_S_S_S_S_S_S_S_S_S_S_S_S_S_S_S_S_S_S_S_S_S_S_S_S_S_S_S_S_S_S_S_S_S_S_S_S_S_S_S_S_S_S_S_S_S_S_S_S_S_S_S_S_S_S_S_S_S_S_S_S_S_S_S_S_S_S_S_S_S_S_S_S_S_S_S_S_S_S_S_S_S_S_S_S_S_S_S_S_S_S_S_S_S_S_S_S_S_S_S_S_S_S_S_S_S_S_S_S_S_S_S_S_S_S_S_S_S_S_S_S_S_S_S_S_S_S_S_S_S_S_S_S_S_S_S_S_S_S_S_S_S_S_S_S_S_S_S_S_S_S_S_S_S_S_S_S_S_S_S_S_S_S_S_S_S_S_S_S_S_S_S_S_S_S_S_S_S_S_S_S_S_S_S_S_S_S_S_S_S_S_S_S_S_S_S_S_S_S_S_S_S_S_S_S_S_S_S_S_S_S_S_S_S_S_S__param_411];
	ld.param.u64 	%rd413, [_Z4racePiS_S_S_S_S_S_S_S_S_S_S_S_S_S_S_S_S_S_S_S_S_S_S_S_S_S_S_S_S_S_S_S_S_S_S_S_S_S_S_S_S_S_S_S_S_S_S_S_S_S_S_S_S_S_S_S_S_S_S_S_S_S_S_S_S_S_S_S_S_S_S_S_S_S_S_S_S_S_S_S_S_S_S_S_S_S_S_S_S_S_S_S_S_S_S_S_S_S_S_S_S_S_S_S_S_S_S_S_S_S_S_S_S_S_S_S_S_S_S_S_S_S_S_S_S_S_S_S_S_S_S_S_S_S_S_S_S_S_S_S_S_S_S_S_S_S_S_S_S_S_S_S_S_S_S_S_S_S_S_S_S_S_S_S_S_S_S_S_S_S_S_S_S_S_S_S_S_S_S_S_S_S_S_S_S_S_S_S_S_S_S_S_S_S_S_S_S_S_S_S_S_S_S_S_S_S_S_S_S_S_S_S_S_S_S_S_S_S_S_S_S_S_S_S_S_S_S_S_S_S_S_S_S_S_S_S_S_S_S_S_S_S_S_S_S_S_S_S_S_S_S_S_S_S_S_S_S_S_S_S_S_S_S_S_S_S_S_S_S_S_S_S_S_S_S_S_S_S_S_S_S_S_S_S_S_S_S_S_S_S_S_S_S_S_S_S_S_S_S_S_S_S_S_S_S_S_S_S_S_S_S_S_S_S_S_S_S_S_S_S_S_S_S_S_S_S_S_S_S_S_S_S_S_S_S_S_S_S_S_S_S_S_S_S_S_S_S_S_S_S_S_S_S_S_S_S_S_S_S_S_S_S_S_S_S_S_S_S_S_S_S_S_S_S_S_S_S_S_S_S_S_S_S_S_S_S_S_S_S_S_S_S_S_S_S_S_S_S_S_S_S_S_S_S_S_S_S_S_S_S_S_S_S_S_S_S_S_S_S_S_S_S_S_S_S_S_S_S_S_S_S_S_S_S_S_S_S_S_S_S_S_S_S_S_S_S_S_S_S_S_S_S_S_S_S_S_S_S_S_S_S_S_S_S_S_S_S_S_S_S_S_S_S_S_S_S_S_S_S_S_S_S_S_S_S_S_S_S_S_S_S_S_S_S_S_S_S_S_S_S_S_S_S_S_S_S_S_S_S_S_S__param_412];
	ld.param.u64 	%rd414, [_Z4racePiS_S_S_S_S_S_S_S_S_S_S_S_S_S_S_S_S_S_S_S_S_S_S_S_S_S_S_S_S_S_S_S_S_S_S_S_S_S_S_S_S_S_S_S_S_S_S_S_S_S_S_S_S_S_S_S_S_S_S_S_S_S_S_S_S_S_S_S_S_S_S_S_S_S_S_S_S_S_S_S_S_S_S_S_S_S_S_S_S_S_S_S_S_S_S_S_S_S_S_S_S_S_S_S_S_S_S_S_S_S_S_S_S_S_S_S_S_S_S_S_S_S_S_S_S_S_S_S_S_S_S_S_S_S_S_S_S_S_S_S_S_S_S_S_S_S_S_S_S_S_S_S_S_S_S_S_S_S_S_S_S_S_S_S_S_S_S_S_S_S_S_S_S_S_S_S_S_S_S_S_S_S_S_S_S_S_S_S_S_S_S_S_S_S_S_S_S_S_S_S_S_S_S_S_S_S_S_S_S_S_S_S_S_S_S_S_S_S_S_S_S_S_S_S_S_S_S_S_S_S_S_S_S_S_S_S_S_S_S_S_S_S_S_S_S_S_S_S_S_S_S_S_S_S_S_S_S_S_S_S_S_S_S_S_S_S_S_S_S_S_S_S_S_S_S_S_S_S_S_S_S_S_S_S_S_S_S_S_S_S_S_S_S_S_S_S_S_S_S_S_S_S_S_S_S_S_S_S_S_S_S_S_S_S_S_S_S_S_S_S_S_S_S_S_S_S_S_S_S_S_S_S_S_S_S_S_S_S_S_S_S_S_S_S_S_S_S_S_S_S_S_S_S_S_S_S_S_S_S_S_S_S_S_S_S_S_S_S_S_S_S_S_S_S_S_S_S_S_S_S_S_S_S_S_S_S_S_S_S_S_S_S_S_S_S_S_S_S_S_S_S_S_S_S_S_S_S_S_S_S_S_S_S_S_S_S_S_S_S_S_S_S_S_S_S_S_S_S_S_S_S_S_S_S_S_S_S_S_S_S_S_S_S_S_S_S_S_S_S_S_S_S_S_S_S_S_S_S_S_S_S_S_S_S_S_S_S_S_S_S_S_S_S_S_S_S_S_S_S_S_S_S_S_S_S_S_S_S_S_S_S_S_S_S_S_S_S_S_S_S_S_S_S_S_S_S_S_S_S_S_S__param_413];
	ld.param.u64 	%rd415, [_Z4racePiS_S_S_S_S_S_S_S_S_S_S_S_S_S_S_S_S_S_S_S_S_S_S_S_S_S_S_S_S_S_S_S_S_S_S_S_S_S_S_S_S_S_S_S_S_S_S_S_S_S_S_S_S_S_S_S_S_S_S_S_S_S_S_S_S_S_S_S_S_S_S_S_S_S_S_S_S_S_S_S_S_S_S_S_S_S_S_S_S_S_S_S_S_S_S_S_S_S_S_S_S_S_S_S_S_S_S_S_S_S_S_S_S_S_S_S_S_S_S_S_S_S_S_S_S_S_S_S_S_S_S_S_S_S_S_S_S_S_S_S_S_S_S_S_S_S_S_S_S_S_S_S_S_S_S_S_S_S_S_S_S_S_S_S_S_S_S_S_S_S_S_S_S_S_S_S_S_S_S_S_S_S_S_S_S_S_S_S_S_S_S_S_S_S_S_S_S_S_S_S_S_S_S_S_S_S_S_S_S_S_S_S_S_S_S_S_S_S_S_S_S_S_S_S_S_S_S_S_S_S_S_S_S_S_S_S_S_S_S_S_S_S_S_S_S_S_S_S_S_S_S_S_S_S_S_S_S_S_S_S_S_S_S_S_S_S_S_S_S_S_S_S_S_S_S_S_S_S_S_S_S_S_S_S_S_S_S_S_S_S_S_S_S_S_S_S_S_S_S_S_S_S_S_S_S_S_S_S_S_S_S_S_S_S_S_S_S_S_S_S_S_S_S_S_S_S_S_S_S_S_S_S_S_S_S_S_S_S_S_S_S_S_S_S_S_S_S_S_S_S_S_S_S_S_S_S_S_S_S_S_S_S_S_S_S_S_S_S_S_S_S_S_S_S_S_S_S_S_S_S_S_S_S_S_S_S_S_S_S_S_S_S_S_S_S_S_S_S_S_S_S_S_S_S_S_S_S_S_S_S_S_S_S_S_S_S_S_S_S_S_S_S_S_S_S_S_S_S_S_S_S_S_S_S_S_S_S_S_S_S_S_S_S_S_S_S_S_S_S_S_S_S_S_S_S_S_S_S_S_S_S_S_S_S_S_S_S_S_S_S_S_S_S_S_S_S_S_S_S_S_S_S_S_S_S_S_S_S_S_S_S_S_S_S_S_S_S_S_S_S_S_S_S_S_S_S_S_S_S_S_S__param_414];
	ld.param.u64 	%rd416, [_Z4racePiS_S_S_S_S_S_S_S_S_S_S_S_S_S_S_S_S_S_S_S_S_S_S_S_S_S_S_S_S_S_S_S_S_S_S_S_S_S_S_S_S_S_S_S_S_S_S_S_S_S_S_S_S_S_S_S_S_S_S_S_S_S_S_S_S_S_S_S_S_S_S_S_S_S_S_S_S_S_S_S_S_S_S_S_S_S_S_S_S_S_S_S_S_S_S_S_S_S_S_S_S_S_S_S_S_S_S_S_S_S_S_S_S_S_S_S_S_S_S_S_S_S_S_S_S_S_S_S_S_S_S_S_S_S_S_S_S_S_S_S_S_S_S_S_S_S_S_S_S_S_S_S_S_S_S_S_S_S_S_S_S_S_S_S_S_S_S_S_S_S_S_S_S_S_S_S_S_S_S_S_S_S_S_S_S_S_S_S_S_S_S_S_S_S_S_S_S_S_S_S_S_S_S_S_S_S_S_S_S_S_S_S_S_S_S_S_S_S_S_S_S_S_S_S_S_S_S_S_S_S_S_S_S_S_S_S_S_S_S_S_S_S_S_S_S_S_S_S_S_S_S_S_S_S_S_S_S_S_S_S_S_S_S_S_S_S_S_S_S_S_S_S_S_S_S_S_S_S_S_S_S_S_S_S_S_S_S_S_S_S_S_S_S_S_S_S_S_S_S_S_S_S_S_S_S_S_S_S_S_S_S_S_S_S_S_S_S_S_S_S_S_S_S_S_S_S_S_S_S_S_S_S_S_S_S_S_S_S_S_S_S_S_S_S_S_S_S_S_S_S_S_S_S_S_S_S_S_S_S_S_S_S_S_S_S_S_S_S_S_S_S_S_S_S_S_S_S_S_S_S_S_S_S_S_S_S_S_S_S_S_S_S_S_S_S_S_S_S_S_S_S_S_S_S_S_S_S_S_S_S_S_S_S_S_S_S_S_S_S_S_S_S_S_S_S_S_S_S_S_S_S_S_S_S_S_S_S_S_S_S_S_S_S_S_S_S_S_S_S_S_S_S_S_S_S_S_S_S_S_S_S_S_S_S_S_S_S_S_S_S_S_S_S_S_S_S_S_S_S_S_S_S_S_S_S_S_S_S_S_S_S_S_S_S_S_S_S_S_S_S_S_S_S_S_S_S_S_S_S_S_S__param_415];
	ld.param.u64 	%rd417, [_Z4racePiS_S_S_S_S_S_S_S_S_S_S_S_S_S_S_S_S_S_S_S_S_S_S_S_S_S_S_S_S_S_S_S_S_S_S_S_S_S_S_S_S_S_S_S_S_S_S_S_S_S_S_S_S_S_S_S_S_S_S_S_S_S_S_S_S_S_S_S_S_S_S_S_S_S_S_S_S_S_S_S_S_S_S_S_S_S_S_S_S_S_S_S_S_S_S_S_S_S_S_S_S_S_S_S_S_S_S_S_S_S_S_S_S_S_S_S_S_S_S_S_S_S_S_S_S_S_S_S_S_S_S_S_S_S_S_S_S_S_S_S_S_S_S_S_S_S_S_S_S_S_S_S_S_S_S_S_S_S_S_S_S_S_S_S_S_S_S_S_S_S_S_S_S_S_S_S_S_S_S_S_S_S_S_S_S_S_S_S_S_S_S_S_S_S_S_S_S_S_S_S_S_S_S_S_S_S_S_S_S_S_S_S_S_S_S_S_S_S_S_S_S_S_S_S_S_S_S_S_S_S_S_S_S_S_S_S_S_S_S_S_S_S_S_S_S_S_S_S_S_S_S_S_S_S_S_S_S_S_S_S_S_S_S_S_S_S_S_S_S_S_S_S_S_S_S_S_S_S_S_S_S_S_S_S_S_S_S_S_S_S_S_S_S_S_S_S_S_S_S_S_S_S_S_S_S_S_S_S_S_S_S_S_S_S_S_S_S_S_S_S_S_S_S_S_S_S_S_S_S_S_S_S_S_S_S_S_S_S_S_S_S_S_S_S_S_S_S_S_S_S_S_S_S_S_S_S_S_S_S_S_S_S_S_S_S_S_S_S_S_S_S_S_S_S_S_S_S_S_S_S_S_S_S_S_S_S_S_S_S_S_S_S_S_S_S_S_S_S_S_S_S_S_S_S_S_S_S_S_S_S_S_S_S_S_S_S_S_S_S_S_S_S_S_S_S_S_S_S_S_S_S_S_S_S_S_S_S_S_S_S_S_S_S_S_S_S_S_S_S_S_S_S_S_S_S_S_S_S_S_S_S_S_S_S_S_S_S_S_S_S_S_S_S_S_S_S_S_S_S_S_S_S_S_S_S_S_S_S_S_S_S_S_S_S_S_S_S_S_S_S_S_S_S_S_S_S_S_S_S_S_S__param_416];
	ld.param.u64 	%rd418, [_Z4racePiS_S_S_S_S_S_S_S_S_S_S_S_S_S_S_S_S_S_S_S_S_S_S_S_S_S_S_S_S_S_S_S_S_S_S_S_S_S_S_S_S_S_S_S_S_S_S_S_S_S_S_S_S_S_S_S_S_S_S_S_S_S_S_S_S_S_S_S_S_S_S_S_S_S_S_S_S_S_S_S_S_S_S_S_S_S_S_S_S_S_S_S_S_S_S_S_S_S_S_S_S_S_S_S_S_S_S_S_S_S_S_S_S_S_S_S_S_S_S_S_S_S_S_S_S_S_S_S_S_S_S_S_S_S_S_S_S_S_S_S_S_S_S_S_S_S_S_S_S_S_S_S_S_S_S_S_S_S_S_S_S_S_S_S_S_S_S_S_S_S_S_S_S_S_S_S_S_S_S_S_S_S_S_S_S_S_S_S_S_S_S_S_S_S_S_S_S_S_S_S_S_S_S_S_S_S_S_S_S_S_S_S_S_S_S_S_S_S_S_S_S_S_S_S_S_S_S_S_S_S_S_S_S_S_S_S_S_S_S_S_S_S_S_S_S_S_S_S_S_S_S_S_S_S_S_S_S_S_S_S_S_S_S_S_S_S_S_S_S_S_S_S_S_S_S_S_S_S_S_S_S_S_S_S_S_S_S_S_S_S_S_S_S_S_S_S_S_S_S_S_S_S_S_S_S_S_S_S_S_S_S_S_S_S_S_S_S_S_S_S_S_S_S_S_S_S_S_S_S_S_S_S_S_S_S_S_S_S_S_S_S_S_S_S_S_S_S_S_S_S_S_S_S_S_S_S_S_S_S_S_S_S_S_S_S_S_S_S_S_S_S_S_S_S_S_S_S_S_S_S_S_S_S_S_S_S_S_S_S_S_S_S_S_S_S_S_S_S_S_S_S_S_S_S_S_S_S_S_S_S_S_S_S_S_S_S_S_S_S_S_S_S_S_S_S_S_S_S_S_S_S_S_S_S_S_S_S_S_S_S_S_S_S_S_S_S_S_S_S_S_S_S_S_S_S_S_S_S_S_S_S_S_S_S_S_S_S_S_S_S_S_S_S_S_S_S_S_S_S_S_S_S_S_S_S_S_S_S_S_S_S_S_S_S_S_S_S_S_S_S_S_S_S_S_S_S_S_S_S_S_S__param_417];
	ld.param.u64 	%rd419, [_Z4racePiS_S_S_S_S_S_S_S_S_S_S_S_S_S_S_S_S_S_S_S_S_S_S_S_S_S_S_S_S_S_S_S_S_S_S_S_S_S_S_S_S_S_S_S_S_S_S_S_S_S_S_S_S_S_S_S_S_S_S_S_S_S_S_S_S_S_S_S_S_S_S_S_S_S_S_S_S_S_S_S_S_S_S_S_S_S_S_S_S_S_S_S_S_S_S_S_S_S_S_S_S_S_S_S_S_S_S_S_S_S_S_S_S_S_S_S_S_S_S_S_S_S_S_S_S_S_S_S_S_S_S_S_S_S_S_S_S_S_S_S_S_S_S_S_S_S_S_S_S_S_S_S_S_S_S_S_S_S_S_S_S_S_S_S_S_S_S_S_S_S_S_S_S_S_S_S_S_S_S_S_S_S_S_S_S_S_S_S_S_S_S_S_S_S_S_S_S_S_S_S_S_S_S_S_S_S_S_S_S_S_S_S_S_S_S_S_S_S_S_S_S_S_S_S_S_S_S_S_S_S_S_S_S_S_S_S_S_S_S_S_S_S_S_S_S_S_S_S_S_S_S_S_S_S_S_S_S_S_S_S_S_S_S_S_S_S_S_S_S_S_S_S_S_S_S_S_S_S_S_S_S_S_S_S_S_S_S_S_S_S_S_S_S_S_S_S_S_S_S_S_S_S_S_S_S_S_S_S_S_S_S_S_S_S_S_S_S_S_S_S_S_S_S_S_S_S_S_S_S_S_S_S_S_S_S_S_S_S_S_S_S_S_S_S_S_S_S_S_S_S_S_S_S_S_S_S_S_S_S_S_S_S_S_S_S_S_S_S_S_S_S_S_S_S_S_S_S_S_S_S_S_S_S_S_S_S_S_S_S_S_S_S_S_S_S_S_S_S_S_S_S_S_S_S_S_S_S_S_S_S_S_S_S_S_S_S_S_S_S_S_S_S_S_S_S_S_S_S_S_S_S_S_S_S_S_S_S_S_S_S_S_S_S_S_S_S_S_S_S_S_S_S_S_S_S_S_S_S_S_S_S_S_S_S_S_S_S_S_S_S_S_S_S_S_S_S_S_S_S_S_S_S_S_S_S_S_S_S_S_S_S_S_S_S_S_S_S_S_S_S_S_S_S_S_S_S_S_S_S_S_S__param_418];
	ld.param.u64 	%rd420, [_Z4racePiS_S_S_S_S_S_S_S_S_S_S_S_S_S_S_S_S_S_S_S_S_S_S_S_S_S_S_S_S_S_S_S_S_S_S_S_S_S_S_S_S_S_S_S_S_S_S_S_S_S_S_S_S_S_S_S_S_S_S_S_S_S_S_S_S_S_S_S_S_S_S_S_S_S_S_S_S_S_S_S_S_S_S_S_S_S_S_S_S_S_S_S_S_S_S_S_S_S_S_S_S_S_S_S_S_S_S_S_S_S_S_S_S_S_S_S_S_S_S_S_S_S_S_S_S_S_S_S_S_S_S_S_S_S_S_S_S_S_S_S_S_S_S_S_S_S_S_S_S_S_S_S_S_S_S_S_S_S_S_S_S_S_S_S_S_S_S_S_S_S_S_S_S_S_S_S_S_S_S_S_S_S_S_S_S_S_S_S_S_S_S_S_S_S_S_S_S_S_S_S_S_S_S_S_S_S_S_S_S_S_S_S_S_S_S_S_S_S_S_S_S_S_S_S_S_S_S_S_S_S_S_S_S_S_S_S_S_S_S_S_S_S_S_S_S_S_S_S_S_S_S_S_S_S_S_S_S_S_S_S_S_S_S_S_S_S_S_S_S_S_S_S_S_S_S_S_S_S_S_S_S_S_S_S_S_S_S_S_S_S_S_S_S_S_S_S_S_S_S_S_S_S_S_S_S_S_S_S_S_S_S_S_S_S_S_S_S_S_S_S_S_S_S_S_S_S_S_S_S_S_S_S_S_S_S_S_S_S_S_S_S_S_S_S_S_S_S_S_S_S_S_S_S_S_S_S_S_S_S_S_S_S_S_S_S_S_S_S_S_S_S_S_S_S_S_S_S_S_S_S_S_S_S_S_S_S_S_S_S_S_S_S_S_S_S_S_S_S_S_S_S_S_S_S_S_S_S_S_S_S_S_S_S_S_S_S_S_S_S_S_S_S_S_S_S_S_S_S_S_S_S_S_S_S_S_S_S_S_S_S_S_S_S_S_S_S_S_S_S_S_S_S_S_S_S_S_S_S_S_S_S_S_S_S_S_S_S_S_S_S_S_S_S_S_S_S_S_S_S_S_S_S_S_S_S_S_S_S_S_S_S_S_S_S_S_S_S_S_S_S_S_S_S_S_S_S_S_S_S_S_S__param_419];
	ld.param.u64 	%rd421, [_Z4racePiS_S_S_S_S_S_S_S_S_S_S_S_S_S_S_S_S_S_S_S_S_S_S_S_S_S_S_S_S_S_S_S_S_S_S_S_S_S_S_S_S_S_S_S_S_S_S_S_S_S_S_S_S_S_S_S_S_S_S_S_S_S_S_S_S_S_S_S_S_S_S_S_S_S_S_S_S_S_S_S_S_S_S_S_S_S_S_S_S_S_S_S_S_S_S_S_S_S_S_S_S_S_S_S_S_S_S_S_S_S_S_S_S_S_S_S_S_S_S_S_S_S_S_S_S_S_S_S_S_S_S_S_S_S_S_S_S_S_S_S_S_S_S_S_S_S_S_S_S_S_S_S_S_S_S_S_S_S_S_S_S_S_S_S_S_S_S_S_S_S_S_S_S_S_S_S_S_S_S_S_S_S_S_S_S_S_S_S_S_S_S_S_S_S_S_S_S_S_S_S_S_S_S_S_S_S_S_S_S_S_S_S_S_S_S_S_S_S_S_S_S_S_S_S_S_S_S_S_S_S_S_S_S_S_S_S_S_S_S_S_S_S_S_S_S_S_S_S_S_S_S_S_S_S_S_S_S_S_S_S_S_S_S_S_S_S_S_S_S_S_S_S_S_S_S_S_S_S_S_S_S_S_S_S_S_S_S_S_S_S_S_S_S_S_S_S_S_S_S_S_S_S_S_S_S_S_S_S_S_S_S_S_S_S_S_S_S_S_S_S_S_S_S_S_S_S_S_S_S_S_S_S_S_S_S_S_S_S_S_S_S_S_S_S_S_S_S_S_S_S_S_S_S_S_S_S_S_S_S_S_S_S_S_S_S_S_S_S_S_S_S_S_S_S_S_S_S_S_S_S_S_S_S_S_S_S_S_S_S_S_S_S_S_S_S_S_S_S_S_S_S_S_S_S_S_S_S_S_S_S_S_S_S_S_S_S_S_S_S_S_S_S_S_S_S_S_S_S_S_S_S_S_S_S_S_S_S_S_S_S_S_S_S_S_S_S_S_S_S_S_S_S_S_S_S_S_S_S_S_S_S_S_S_S_S_S_S_S_S_S_S_S_S_S_S_S_S_S_S_S_S_S_S_S_S_S_S_S_S_S_S_S_S_S_S_S_S_S_S_S_S_S_S_S_S_S_S_S_S_S_S__param_420];
	ld.param.u64 	%rd422, [_Z4racePiS_S_S_S_S_S_S_S_S_S_S_S_S_S_S_S_S_S_S_S_S_S_S_S_S_S_S_S_S_S_S_S_S_S_S_S_S_S_S_S_S_S_S_S_S_S_S_S_S_S_S_S_S_S_S_S_S_S_S_S_S_S_S_S_S_S_S_S_S_S_S_S_S_S_S_S_S_S_S_S_S_S_S_S_S_S_S_S_S_S_S_S_S_S_S_S_S_S_S_S_S_S_S_S_S_S_S_S_S_S_S_S_S_S_S_S_S_S_S_S_S_S_S_S_S_S_S_S_S_S_S_S_S_S_S_S_S_S_S_S_S_S_S_S_S_S_S_S_S_S_S_S_S_S_S_S_S_S_S_S_S_S_S_S_S_S_S_S_S_S_S_S_S_S_S_S_S_S_S_S_S_S_S_S_S_S_S_S_S_S_S_S_S_S_S_S_S_S_S_S_S_S_S_S_S_S_S_S_S_S_S_S_S_S_S_S_S_S_S_S_S_S_S_S_S_S_S_S_S_S_S_S_S_S_S_S_S_S_S_S_S_S_S_S_S_S_S_S_S_S_S_S_S_S_S_S_S_S_S_S_S_S_S_S_S_S_S_S_S_S_S_S_S_S_S_S_S_S_S_S_S_S_S_S_S_S_S_S_S_S_S_S_S_S_S_S_S_S_S_S_S_S_S_S_S_S_S_S_S_S_S_S_S_S_S_S_S_S_S_S_S_S_S_S_S_S_S_S_S_S_S_S_S_S_S_S_S_S_S_S_S_S_S_S_S_S_S_S_S_S_S_S_S_S_S_S_S_S_S_S_S_S_S_S_S_S_S_S_S_S_S_S_S_S_S_S_S_S_S_S_S_S_S_S_S_S_S_S_S_S_S_S_S_S_S_S_S_S_S_S_S_S_S_S_S_S_S_S_S_S_S_S_S_S_S_S_S_S_S_S_S_S_S_S_S_S_S_S_S_S_S_S_S_S_S_S_S_S_S_S_S_S_S_S_S_S_S_S_S_S_S_S_S_S_S_S_S_S_S_S_S_S_S_S_S_S_S_S_S_S_S_S_S_S_S_S_S_S_S_S_S_S_S_S_S_S_S_S_S_S_S_S_S_S_S_S_S_S_S_S_S_S_S_S_S_S_S_S_S_S_S__param_421];
	ld.param.u64 	%rd423, [_Z4racePiS_S_S_S_S_S_S_S_S_S_S_S_S_S_S_S_S_S_S_S_S_S_S_S_S_S_S_S_S_S_S_S_S_S_S_S_S_S_S_S_S_S_S_S_S_S_S_S_S_S_S_S_S_S_S_S_S_S_S_S_S_S_S_S_S_S_S_S_S_S_S_S_S_S_S_S_S_S_S_S_S_S_S_S_S_S_S_S_S_S_S_S_S_S_S_S_S_S_S_S_S_S_S_S_S_S_S_S_S_S_S_S_S_S_S_S_S_S_S_S_S_S_S_S_S_S_S_S_S_S_S_S_S_S_S_S_S_S_S_S_S_S_S_S_S_S_S_S_S_S_S_S_S_S_S_S_S_S_S_S_S_S_S_S_S_S_S_S_S_S_S_S_S_S_S_S_S_S_S_S_S_S_S_S_S_S_S_S_S_S_S_S_S_S_S_S_S_S_S_S_S_S_S_S_S_S_S_S_S_S_S_S_S_S_S_S_S_S_S_S_S_S_S_S_S_S_S_S_S_S_S_S_S_S_S_S_S_S_S_S_S_S_S_S_S_S_S_S_S_S_S_S_S_S_S_S_S_S_S_S_S_S_S_S_S_S_S_S_S_S_S_S_S_S_S_S_S_S_S_S_S_S_S_S_S_S_S_S_S_S_S_S_S_S_S_S_S_S_S_S_S_S_S_S_S_S_S_S_S_S_S_S_S_S_S_S_S_S_S_S_S_S_S_S_S_S_S_S_S_S_S_S_S_S_S_S_S_S_S_S_S_S_S_S_S_S_S_S_S_S_S_S_S_S_S_S_S_S_S_S_S_S_S_S_S_S_S_S_S_S_S_S_S_S_S_S_S_S_S_S_S_S_S_S_S_S_S_S_S_S_S_S_S_S_S_S_S_S_S_S_S_S_S_S_S_S_S_S_S_S_S_S_S_S_S_S_S_S_S_S_S_S_S_S_S_S_S_S_S_S_S_S_S_S_S_S_S_S_S_S_S_S_S_S_S_S_S_S_S_S_S_S_S_S_S_S_S_S_S_S_S_S_S_S_S_S_S_S_S_S_S_S_S_S_S_S_S_S_S_S_S_S_S_S_S_S_S_S_S_S_S_S_S_S_S_S_S_S_S_S_S_S_S_S_S_S_S_S_S_S_S__param_422];
	ld.param.u64 	%rd424, [_Z4racePiS_S_S_S_S_S_S_S_S_S_S_S_S_S_S_S_S_S_S_S_S_S_S_S_S_S_S_S_S_S_S_S_S_S_S_S_S_S_S_S_S_S_S_S_S_S_S_S_S_S_S_S_S_S_S_S_S_S_S_S_S_S_S_S_S_S_S_S_S_S_S_S_S_S_S_S_S_S_S_S_S_S_S_S_S_S_S_S_S_S_S_S_S_S_S_S_S_S_S_S_S_S_S_S_S_S_S_S_S_S_S_S_S_S_S_S_S_S_S_S_S_S_S_S_S_S_S_S_S_S_S_S_S_S_S_S_S_S_S_S_S_S_S_S_S_S_S_S_S_S_S_S_S_S_S_S_S_S_S_S_S_S_S_S_S_S_S_S_S_S_S_S_S_S_S_S_S_S_S_S_S_S_S_S_S_S_S_S_S_S_S_S_S_S_S_S_S_S_S_S_S_S_S_S_S_S_S_S_S_S_S_S_S_S_S_S_S_S_S_S_S_S_S_S_S_S_S_S_S_S_S_S_S_S_S_S_S_S_S_S_S_S_S_S_S_S_S_S_S_S_S_S_S_S_S_S_S_S_S_S_S_S_S_S_S_S_S_S_S_S_S_S_S_S_S_S_S_S_S_S_S_S_S_S_S_S_S_S_S_S_S_S_S_S_S_S_S_S_S_S_S_S_S_S_S_S_S_S_S_S_S_S_S_S_S_S_S_S_S_S_S_S_S_S_S_S_S_S_S_S_S_S_S_S_S_S_S_S_S_S_S_S_S_S_S_S_S_S_S_S_S_S_S_S_S_S_S_S_S_S_S_S_S_S_S_S_S_S_S_S_S_S_S_S_S_S_S_S_S_S_S_S_S_S_S_S_S_S_S_S_S_S_S_S_S_S_S_S_S_S_S_S_S_S_S_S_S_S_S_S_S_S_S_S_S_S_S_S_S_S_S_S_S_S_S_S_S_S_S_S_S_S_S_S_S_S_S_S_S_S_S_S_S_S_S_S_S_S_S_S_S_S_S_S_S_S_S_S_S_S_S_S_S_S_S_S_S_S_S_S_S_S_S_S_S_S_S_S_S_S_S_S_S_S_S_S_S_S_S_S_S_S_S_S_S_S_S_S_S_S_S_S_S_S_S_S_S_S_S_S_S__param_423];
	ld.param.u64 	%rd425, [_Z4racePiS_S_S_S_S_S_S_S_S_S_S_S_S_S_S_S_S_S_S_S_S_S_S_S_S_S_S_S_S_S_S_S_S_S_S_S_S_S_S_S_S_S_S_S_S_S_S_S_S_S_S_S_S_S_S_S_S_S_S_S_S_S_S_S_S_S_S_S_S_S_S_S_S_S_S_S_S_S_S_S_S_S_S_S_S_S_S_S_S_S_S_S_S_S_S_S_S_S_S_S_S_S_S_S_S_S_S_S_S_S_S_S_S_S_S_S_S_S_S_S_S_S_S_S_S_S_S_S_S_S_S_S_S_S_S_S_S_S_S_S_S_S_S_S_S_S_S_S_S_S_S_S_S_S_S_S_S_S_S_S_S_S_S_S_S_S_S_S_S_S_S_S_S_S_S_S_S_S_S_S_S_S_S_S_S_S_S_S_S_S_S_S_S_S_S_S_S_S_S_S_S_S_S_S_S_S_S_S_S_S_S_S_S_S_S_S_S_S_S_S_S_S_S_S_S_S_S_S_S_S_S_S_S_S_S_S_S_S_S_S_S_S_S_S_S_S_S_S_S_S_S_S_S_S_S_S_S_S_S_S_S_S_S_S_S_S_S_S_S_S_S_S_S_S_S_S_S_S_S_S_S_S_S_S_S_S_S_S_S_S_S_S_S_S_S_S_S_S_S_S_S_S_S_S_S_S_S_S_S_S_S_S_S_S_S_S_S_S_S_S_S_S_S_S_S_S_S_S_S_S_S_S_S_S_S_S_S_S_S_S_S_S_S_S_S_S_S_S_S_S_S_S_S_S_S_S_S_S_S_S_S_S_S_S_S_S_S_S_S_S_S_S_S_S_S_S_S_S_S_S_S_S_S_S_S_S_S_S_S_S_S_S_S_S_S_S_S_S_S_S_S_S_S_S_S_S_S_S_S_S_S_S_S_S_S_S_S_S_S_S_S_S_S_S_S_S_S_S_S_S_S_S_S_S_S_S_S_S_S_S_S_S_S_S_S_S_S_S_S_S_S_S_S_S_S_S_S_S_S_S_S_S_S_S_S_S_S_S_S_S_S_S_S_S_S_S_S_S_S_S_S_S_S_S_S_S_S_S_S_S_S_S_S_S_S_S_S_S_S_S_S_S_S_S_S_S_S_S_S_S_S__param_424];
	ld.param.u64 	%rd426, [_Z4racePiS_S_S_S_S_S_S_S_S_S_S_S_S_S_S_S_S_S_S_S_S_S_S_S_S_S_S_S_S_S_S_S_S_S_S_S_S_S_S_S_S_S_S_S_S_S_S_S_S_S_S_S_S_S_S_S_S_S_S_S_S_S_S_S_S_S_S_S_S_S_S_S_S_S_S_S_S_S_S_S_S_S_S_S_S_S_S_S_S_S_S_S_S_S_S_S_S_S_S_S_S_S_S_S_S_S_S_S_S_S_S_S_S_S_S_S_S_S_S_S_S_S_S_S_S_S_S_S_S_S_S_S_S_S_S_S_S_S_S_S_S_S_S_S_S_S_S_S_S_S_S_S_S_S_S_S_S_S_S_S_S_S_S_S_S_S_S_S_S_S_S_S_S_S_S_S_S_S_S_S_S_S_S_S_S_S_S_S_S_S_S_S_S_S_S_S_S_S_S_S_S_S_S_S_S_S_S_S_S_S_S_S_S_S_S_S_S_S_S_S_S_S_S_S_S_S_S_S_S_S_S_S_S_S_S_S_S_S_S_S_S_S_S_S_S_S_S_S_S_S_S_S_S_S_S_S_S_S_S_S_S_S_S_S_S_S_S_S_S_S_S_S_S_S_S_S_S_S_S_S_S_S_S_S_S_S_S_S_S_S_S_S_S_S_S_S_S_S_S_S_S_S_S_S_S_S_S_S_S_S_S_S_S_S_S_S_S_S_S_S_S_S_S_S_S_S_S_S_S_S_S_S_S_S_S_S_S_S_S_S_S_S_S_S_S_S_S_S_S_S_S_S_S_S_S_S_S_S_S_S_S_S_S_S_S_S_S_S_S_S_S_S_S_S_S_S_S_S_S_S_S_S_S_S_S_S_S_S_S_S_S_S_S_S_S_S_S_S_S_S_S_S_S_S_S_S_S_S_S_S_S_S_S_S_S_S_S_S_S_S_S_S_S_S_S_S_S_S_S_S_S_S_S_S_S_S_S_S_S_S_S_S_S_S_S_S_S_S_S_S_S_S_S_S_S_S_S_S_S_S_S_S_S_S_S_S_S_S_S_S_S_S_S_S_S_S_S_S_S_S_S_S_S_S_S_S_S_S_S_S_S_S_S_S_S_S_S_S_S_S_S_S_S_S_S_S_S_S_S_S_S__param_425];
	ld.param.u64 	%rd427, [_Z4racePiS_S_S_S_S_S_S_S_S_S_S_S_S_S_S_S_S_S_S_S_S_S_S_S_S_S_S_S_S_S_S_S_S_S_S_S_S_S_S_S_S_S_S_S_S_S_S_S_S_S_S_S_S_S_S_S_S_S_S_S_S_S_S_S_S_S_S_S_S_S_S_S_S_S_S_S_S_S_S_S_S_S_S_S_S_S_S_S_S_S_S_S_S_S_S_S_S_S_S_S_S_S_S_S_S_S_S_S_S_S_S_S_S_S_S_S_S_S_S_S_S_S_S_S_S_S_S_S_S_S_S_S_S_S_S_S_S_S_S_S_S_S_S_S_S_S_S_S_S_S_S_S_S_S_S_S_S_S_S_S_S_S_S_S_S_S_S_S_S_S_S_S_S_S_S_S_S_S_S_S_S_S_S_S_S_S_S_S_S_S_S_S_S_S_S_S_S_S_S_S_S_S_S_S_S_S_S_S_S_S_S_S_S_S_S_S_S_S_S_S_S_S_S_S_S_S_S_S_S_S_S_S_S_S_S_S_S_S_S_S_S_S_S_S_S_S_S_S_S_S_S_S_S_S_S_S_S_S_S_S_S_S_S_S_S_S_S_S_S_S_S_S_S_S_S_S_S_S_S_S_S_S_S_S_S_S_S_S_S_S_S_S_S_S_S_S_S_S_S_S_S_S_S_S_S_S_S_S_S_S_S_S_S_S_S_S_S_S_S_S_S_S_S_S_S_S_S_S_S_S_S_S_S_S_S_S_S_S_S_S_S_S_S_S_S_S_S_S_S_S_S_S_S_S_S_S_S_S_S_S_S_S_S_S_S_S_S_S_S_S_S_S_S_S_S_S_S_S_S_S_S_S_S_S_S_S_S_S_S_S_S_S_S_S_S_S_S_S_S_S_S_S_S_S_S_S_S_S_S_S_S_S_S_S_S_S_S_S_S_S_S_S_S_S_S_S_S_S_S_S_S_S_S_S_S_S_S_S_S_S_S_S_S_S_S_S_S_S_S_S_S_S_S_S_S_S_S_S_S_S_S_S_S_S_S_S_S_S_S_S_S_S_S_S_S_S_S_S_S_S_S_S_S_S_S_S_S_S_S_S_S_S_S_S_S_S_S_S_S_S_S_S_S_S_S_S_S_S_S_S_S__param_426];
	ld.param.u64 	%rd428, [_Z4racePiS_S_S_S_S_S_S_S_S_S_S_S_S_S_S_S_S_S_S_S_S_S_S_S_S_S_S_S_S_S_S_S_S_S_S_S_S_S_S_S_S_S_S_S_S_S_S_S_S_S_S_S_S_S_S_S_S_S_S_S_S_S_S_S_S_S_S_S_S_S_S_S_S_S_S_S_S_S_S_S_S_S_S_S_S_S_S_S_S_S_S_S_S_S_S_S_S_S_S_S_S_S_S_S_S_S_S_S_S_S_S_S_S_S_S_S_S_S_S_S_S_S_S_S_S_S_S_S_S_S_S_S_S_S_S_S_S_S_S_S_S_S_S_S_S_S_S_S_S_S_S_S_S_S_S_S_S_S_S_S_S_S_S_S_S_S_S_S_S_S_S_S_S_S_S_S_S_S_S_S_S_S_S_S_S_S_S_S_S_S_S_S_S_S_S_S_S_S_S_S_S_S_S_S_S_S_S_S_S_S_S_S_S_S_S_S_S_S_S_S_S_S_S_S_S_S_S_S_S_S_S_S_S_S_S_S_S_S_S_S_S_S_S_S_S_S_S_S_S_S_S_S_S_S_S_S_S_S_S_S_S_S_S_S_S_S_S_S_S_S_S_S_S_S_S_S_S_S_S_S_S_S_S_S_S_S_S_S_S_S_S_S_S_S_S_S_S_S_S_S_S_S_S_S_S_S_S_S_S_S_S_S_S_S_S_S_S_S_S_S_S_S_S_S_S_S_S_S_S_S_S_S_S_S_S_S_S_S_S_S_S_S_S_S_S_S_S_S_S_S_S_S_S_S_S_S_S_S_S_S_S_S_S_S_S_S_S_S_S_S_S_S_S_S_S_S_S_S_S_S_S_S_S_S_S_S_S_S_S_S_S_S_S_S_S_S_S_S_S_S_S_S_S_S_S_S_S_S_S_S_S_S_S_S_S_S_S_S_S_S_S_S_S_S_S_S_S_S_S_S_S_S_S_S_S_S_S_S_S_S_S_S_S_S_S_S_S_S_S_S_S_S_S_S_S_S_S_S_S_S_S_S_S_S_S_S_S_S_S_S_S_S_S_S_S_S_S_S_S_S_S_S_S_S_S_S_S_S_S_S_S_S_S_S_S_S_S_S_S_S_S_S_S_S_S_S_S_S_S_S_S__param_427];
	ld.param.u64 	%rd429, [_Z4racePiS_S_S_S_S_S_S_S_S_S_S_S_S_S_S_S_S_S_S_S_S_S_S_S_S_S_S_S_S_S_S_S_S_S_S_S_S_S_S_S_S_S_S_S_S_S_S_S_S_S_S_S_S_S_S_S_S_S_S_S_S_S_S_S_S_S_S_S_S_S_S_S_S_S_S_S_S_S_S_S_S_S_S_S_S_S_S_S_S_S_S_S_S_S_S_S_S_S_S_S_S_S_S_S_S_S_S_S_S_S_S_S_S_S_S_S_S_S_S_S_S_S_S_S_S_S_S_S_S_S_S_S_S_S_S_S_S_S_S_S_S_S_S_S_S_S_S_S_S_S_S_S_S_S_S_S_S_S_S_S_S_S_S_S_S_S_S_S_S_S_S_S_S_S_S_S_S_S_S_S_S_S_S_S_S_S_S_S_S_S_S_S_S_S_S_S_S_S_S_S_S_S_S_S_S_S_S_S_S_S_S_S_S_S_S_S_S_S_S_S_S_S_S_S_S_S_S_S_S_S_S_S_S_S_S_S_S_S_S_S_S_S_S_S_S_S_S_S_S_S_S_S_S_S_S_S_S_S_S_S_S_S_S_S_S_S_S_S_S_S_S_S_S_S_S_S_S_S_S_S_S_S_S_S_S_S_S_S_S_S_S_S_S_S_S_S_S_S_S_S_S_S_S_S_S_S_S_S_S_S_S_S_S_S_S_S_S_S_S_S_S_S_S_S_S_S_S_S_S_S_S_S_S_S_S_S_S_S_S_S_S_S_S_S_S_S_S_S_S_S_S_S_S_S_S_S_S_S_S_S_S_S_S_S_S_S_S_S_S_S_S_S_S_S_S_S_S_S_S_S_S_S_S_S_S_S_S_S_S_S_S_S_S_S_S_S_S_S_S_S_S_S_S_S_S_S_S_S_S_S_S_S_S_S_S_S_S_S_S_S_S_S_S_S_S_S_S_S_S_S_S_S_S_S_S_S_S_S_S_S_S_S_S_S_S_S_S_S_S_S_S_S_S_S_S_S_S_S_S_S_S_S_S_S_S_S_S_S_S_S_S_S_S_S_S_S_S_S_S_S_S_S_S_S_S_S_S_S_S_S_S_S_S_S_S_S_S_S_S_S_S_S_S_S_S_S_S_S_S_S_S__param_428];
	ld.param.u64 	%rd430, [_Z4racePiS_S_S_S_S_S_S_S_S_S_S_S_S_S_S_S_S_S_S_S_S_S_S_S_S_S_S_S_S_S_S_S_S_S_S_S_S_S_S_S_S_S_S_S_S_S_S_S_S_S_S_S_S_S_S_S_S_S_S_S_S_S_S_S_S_S_S_S_S_S_S_S_S_S_S_S_S_S_S_S_S_S_S_S_S_S_S_S_S_S_S_S_S_S_S_S_S_S_S_S_S_S_S_S_S_S_S_S_S_S_S_S_S_S_S_S_S_S_S_S_S_S_S_S_S_S_S_S_S_S_S_S_S_S_S_S_S_S_S_S_S_S_S_S_S_S_S_S_S_S_S_S_S_S_S_S_S_S_S_S_S_S_S_S_S_S_S_S_S_S_S_S_S_S_S_S_S_S_S_S_S_S_S_S_S_S_S_S_S_S_S_S_S_S_S_S_S_S_S_S_S_S_S_S_S_S_S_S_S_S_S_S_S_S_S_S_S_S_S_S_S_S_S_S_S_S_S_S_S_S_S_S_S_S_S_S_S_S_S_S_S_S_S_S_S_S_S_S_S_S_S_S_S_S_S_S_S_S_S_S_S_S_S_S_S_S_S_S_S_S_S_S_S_S_S_S_S_S_S_S_S_S_S_S_S_S_S_S_S_S_S_S_S_S_S_S_S_S_S_S_S_S_S_S_S_S_S_S_S_S_S_S_S_S_S_S_S_S_S_S_S_S_S_S_S_S_S_S_S_S_S_S_S_S_S_S_S_S_S_S_S_S_S_S_S_S_S_S_S_S_S_S_S_S_S_S_S_S_S_S_S_S_S_S_S_S_S_S_S_S_S_S_S_S_S_S_S_S_S_S_S_S_S_S_S_S_S_S_S_S_S_S_S_S_S_S_S_S_S_S_S_S_S_S_S_S_S_S_S_S_S_S_S_S_S_S_S_S_S_S_S_S_S_S_S_S_S_S_S_S_S_S_S_S_S_S_S_S_S_S_S_S_S_S_S_S_S_S_S_S_S_S_S_S_S_S_S_S_S_S_S_S_S_S_S_S_S_S_S_S_S_S_S_S_S_S_S_S_S_S_S_S_S_S_S_S_S_S_S_S_S_S_S_S_S_S_S_S_S_S_S_S_S_S_S_S_S_S_S_S_S__param_429];
	ld.param.u64 	%rd431, [_Z4racePiS_S_S_S_S_S_S_S_S_S_S_S_S_S_S_S_S_S_S_S_S_S_S_S_S_S_S_S_S_S_S_S_S_S_S_S_S_S_S_S_S_S_S_S_S_S_S_S_S_S_S_S_S_S_S_S_S_S_S_S_S_S_S_S_S_S_S_S_S_S_S_S_S_S_S_S_S_S_S_S_S_S_S_S_S_S_S_S_S_S_S_S_S_S_S_S_S_S_S_S_S_S_S_S_S_S_S_S_S_S_S_S_S_S_S_S_S_S_S_S_S_S_S_S_S_S_S_S_S_S_S_S_S_S_S_S_S_S_S_S_S_S_S_S_S_S_S_S_S_S_S_S_S_S_S_S_S_S_S_S_S_S_S_S_S_S_S_S_S_S_S_S_S_S_S_S_S_S_S_S_S_S_S_S_S_S_S_S_S_S_S_S_S_S_S_S_S_S_S_S_S_S_S_S_S_S_S_S_S_S_S_S_S_S_S_S_S_S_S_S_S_S_S_S_S_S_S_S_S_S_S_S_S_S_S_S_S_S_S_S_S_S_S_S_S_S_S_S_S_S_S_S_S_S_S_S_S_S_S_S_S_S_S_S_S_S_S_S_S_S_S_S_S_S_S_S_S_S_S_S_S_S_S_S_S_S_S_S_S_S_S_S_S_S_S_S_S_S_S_S_S_S_S_S_S_S_S_S_S_S_S_S_S_S_S_S_S_S_S_S_S_S_S_S_S_S_S_S_S_S_S_S_S_S_S_S_S_S_S_S_S_S_S_S_S_S_S_S_S_S_S_S_S_S_S_S_S_S_S_S_S_S_S_S_S_S_S_S_S_S_S_S_S_S_S_S_S_S_S_S_S_S_S_S_S_S_S_S_S_S_S_S_S_S_S_S_S_S_S_S_S_S_S_S_S_S_S_S_S_S_S_S_S_S_S_S_S_S_S_S_S_S_S_S_S_S_S_S_S_S_S_S_S_S_S_S_S_S_S_S_S_S_S_S_S_S_S_S_S_S_S_S_S_S_S_S_S_S_S_S_S_S_S_S_S_S_S_S_S_S_S_S_S_S_S_S_S_S_S_S_S_S_S_S_S_S_S_S_S_S_S_S_S_S_S_S_S_S_S_S_S_S_S_S_S_S_S_S_S_S_S__param_430];
	ld.param.u64 	%rd432, [_Z4racePiS_S_S_S_S_S_S_S_S_S_S_S_S_S_S_S_S_S_S_S_S_S_S_S_S_S_S_S_S_S_S_S_S_S_S_S_S_S_S_S_S_S_S_S_S_S_S_S_S_S_S_S_S_S_S_S_S_S_S_S_S_S_S_S_S_S_S_S_S_S_S_S_S_S_S_S_S_S_S_S_S_S_S_S_S_S_S_S_S_S_S_S_S_S_S_S_S_S_S_S_S_S_S_S_S_S_S_S_S_S_S_S_S_S_S_S_S_S_S_S_S_S_S_S_S_S_S_S_S_S_S_S_S_S_S_S_S_S_S_S_S_S_S_S_S_S_S_S_S_S_S_S_S_S_S_S_S_S_S_S_S_S_S_S_S_S_S_S_S_S_S_S_S_S_S_S_S_S_S_S_S_S_S_S_S_S_S_S_S_S_S_S_S_S_S_S_S_S_S_S_S_S_S_S_S_S_S_S_S_S_S_S_S_S_S_S_S_S_S_S_S_S_S_S_S_S_S_S_S_S_S_S_S_S_S_S_S_S_S_S_S_S_S_S_S_S_S_S_S_S_S_S_S_S_S_S_S_S_S_S_S_S_S_S_S_S_S_S_S_S_S_S_S_S_S_S_S_S_S_S_S_S_S_S_S_S_S_S_S_S_S_S_S_S_S_S_S_S_S_S_S_S_S_S_S_S_S_S_S_S_S_S_S_S_S_S_S_S_S_S_S_S_S_S_S_S_S_S_S_S_S_S_S_S_S_S_S_S_S_S_S_S_S_S_S_S_S_S_S_S_S_S_S_S_S_S_S_S_S_S_S_S_S_S_S_S_S_S_S_S_S_S_S_S_S_S_S_S_S_S_S_S_S_S_S_S_S_S_S_S_S_S_S_S_S_S_S_S_S_S_S_S_S_S_S_S_S_S_S_S_S_S_S_S_S_S_S_S_S_S_S_S_S_S_S_S_S_S_S_S_S_S_S_S_S_S_S_S_S_S_S_S_S_S_S_S_S_S_S_S_S_S_S_S_S_S_S_S_S_S_S_S_S_S_S_S_S_S_S_S_S_S_S_S_S_S_S_S_S_S_S_S_S_S_S_S_S_S_S_S_S_S_S_S_S_S_S_S_S_S_S_S_S_S_S_S_S_S_S_S_S__param_431];
	ld.param.u64 	%rd433, [_Z4racePiS_S_S_S_S_S_S_S_S_S_S_S_S_S_S_S_S_S_S_S_S_S_S_S_S_S_S_S_S_S_S_S_S_S_S_S_S_S_S_S_S_S_S_S_S_S_S_S_S_S_S_S_S_S_S_S_S_S_S_S_S_S_S_S_S_S_S_S_S_S_S_S_S_S_S_S_S_S_S_S_S_S_S_S_S_S_S_S_S_S_S_S_S_S_S_S_S_S_S_S_S_S_S_S_S_S_S_S_S_S_S_S_S_S_S_S_S_S_S_S_S_S_S_S_S_S_S_S_S_S_S_S_S_S_S_S_S_S_S_S_S_S_S_S_S_S_S_S_S_S_S_S_S_S_S_S_S_S_S_S_S_S_S_S_S_S_S_S_S_S_S_S_S_S_S_S_S_S_S_S_S_S_S_S_S_S_S_S_S_S_S_S_S_S_S_S_S_S_S_S_S_S_S_S_S_S_S_S_S_S_S_S_S_S_S_S_S_S_S_S_S_S_S_S_S_S_S_S_S_S_S_S_S_S_S_S_S_S_S_S_S_S_S_S_S_S_S_S_S_S_S_S_S_S_S_S_S_S_S_S_S_S_S_S_S_S_S_S_S_S_S_S_S_S_S_S_S_S_S_S_S_S_S_S_S_S_S_S_S_S_S_S_S_S_S_S_S_S_S_S_S_S_S_S_S_S_S_S_S_S_S_S_S_S_S_S_S_S_S_S_S_S_S_S_S_S_S_S_S_S_S_S_S_S_S_S_S_S_S_S_S_S_S_S_S_S_S_S_S_S_S_S_S_S_S_S_S_S_S_S_S_S_S_S_S_S_S_S_S_S_S_S_S_S_S_S_S_S_S_S_S_S_S_S_S_S_S_S_S_S_S_S_S_S_S_S_S_S_S_S_S_S_S_S_S_S_S_S_S_S_S_S_S_S_S_S_S_S_S_S_S_S_S_S_S_S_S_S_S_S_S_S_S_S_S_S_S_S_S_S_S_S_S_S_S_S_S_S_S_S_S_S_S_S_S_S_S_S_S_S_S_S_S_S_S_S_S_S_S_S_S_S_S_S_S_S_S_S_S_S_S_S_S_S_S_S_S_S_S_S_S_S_S_S_S_S_S_S_S_S_S_S_S_S_S_S_S_S_S_S_S__param_432];
	ld.param.u64 	%rd434, [_Z4racePiS_S_S_S_S_S_S_S_S_S_S_S_S_S_S_S_S_S_S_S_S_S_S_S_S_S_S_S_S_S_S_S_S_S_S_S_S_S_S_S_S_S_S_S_S_S_S_S_S_S_S_S_S_S_S_S_S_S_S_S_S_S_S_S_S_S_S_S_S_S_S_S_S_S_S_S_S_S_S_S_S_S_S_S_S_S_S_S_S_S_S_S_S_S_S_S_S_S_S_S_S_S_S_S_S_S_S_S_S_S_S_S_S_S_S_S_S_S_S_S_S_S_S_S_S_S_S_S_S_S_S_S_S_S_S_S_S_S_S_S_S_S_S_S_S_S_S_S_S_S_S_S_S_S_S_S_S_S_S_S_S_S_S_S_S_S_S_S_S_S_S_S_S_S_S_S_S_S_S_S_S_S_S_S_S_S_S_S_S_S_S_S_S_S_S_S_S_S_S_S_S_S_S_S_S_S_S_S_S_S_S_S_S_S_S_S_S_S_S_S_S_S_S_S_S_S_S_S_S_S_S_S_S_S_S_S_S_S_S_S_S_S_S_S_S_S_S_S_S_S_S_S_S_S_S_S_S_S_S_S_S_S_S_S_S_S_S_S_S_S_S_S_S_S_S_S_S_S_S_S_S_S_S_S_S_S_S_S_S_S_S_S_S_S_S_S_S_S_S_S_S_S_S_S_S_S_S_S_S_S_S_S_S_S_S_S_S_S_S_S_S_S_S_S_S_S_S_S_S_S_S_S_S_S_S_S_S_S_S_S_S_S_S_S_S_S_S_S_S_S_S_S_S_S_S_S_S_S_S_S_S_S_S_S_S_S_S_S_S_S_S_S_S_S_S_S_S_S_S_S_S_S_S_S_S_S_S_S_S_S_S_S_S_S_S_S_S_S_S_S_S_S_S_S_S_S_S_S_S_S_S_S_S_S_S_S_S_S_S_S_S_S_S_S_S_S_S_S_S_S_S_S_S_S_S_S_S_S_S_S_S_S_S_S_S_S_S_S_S_S_S_S_S_S_S_S_S_S_S_S_S_S_S_S_S_S_S_S_S_S_S_S_S_S_S_S_S_S_S_S_S_S_S_S_S_S_S_S_S_S_S_S_S_S_S_S_S_S_S_S_S_S_S_S_S_S_S_S_S_S_S__param_433];
	ld.param.u64 	%rd435, [_Z4racePiS_S_S_S_S_S_S_S_S_S_S_S_S_S_S_S_S_S_S_S_S_S_S_S_S_S_S_S_S_S_S_S_S_S_S_S_S_S_S_S_S_S_S_S_S_S_S_S_S_S_S_S_S_S_S_S_S_S_S_S_S_S_S_S_S_S_S_S_S_S_S_S_S_S_S_S_S_S_S_S_S_S_S_S_S_S_S_S_S_S_S_S_S_S_S_S_S_S_S_S_S_S_S_S_S_S_S_S_S_S_S_S_S_S_S_S_S_S_S_S_S_S_S_S_S_S_S_S_S_S_S_S_S_S_S_S_S_S_S_S_S_S_S_S_S_S_S_S_S_S_S_S_S_S_S_S_S_S_S_S_S_S_S_S_S_S_S_S_S_S_S_S_S_S_S_S_S_S_S_S_S_S_S_S_S_S_S_S_S_S_S_S_S_S_S_S_S_S_S_S_S_S_S_S_S_S_S_S_S_S_S_S_S_S_S_S_S_S_S_S_S_S_S_S_S_S_S_S_S_S_S_S_S_S_S_S_S_S_S_S_S_S_S_S_S_S_S_S_S_S_S_S_S_S_S_S_S_S_S_S_S_S_S_S_S_S_S_S_S_S_S_S_S_S_S_S_S_S_S_S_S_S_S_S_S_S_S_S_S_S_S_S_S_S_S_S_S_S_S_S_S_S_S_S_S_S_S_S_S_S_S_S_S_S_S_S_S_S_S_S_S_S_S_S_S_S_S_S_S_S_S_S_S_S_S_S_S_S_S_S_S_S_S_S_S_S_S_S_S_S_S_S_S_S_S_S_S_S_S_S_S_S_S_S_S_S_S_S_S_S_S_S_S_S_S_S_S_S_S_S_S_S_S_S_S_S_S_S_S_S_S_S_S_S_S_S_S_S_S_S_S_S_S_S_S_S_S_S_S_S_S_S_S_S_S_S_S_S_S_S_S_S_S_S_S_S_S_S_S_S_S_S_S_S_S_S_S_S_S_S_S_S_S_S_S_S_S_S_S_S_S_S_S_S_S_S_S_S_S_S_S_S_S_S_S_S_S_S_S_S_S_S_S_S_S_S_S_S_S_S_S_S_S_S_S_S_S_S_S_S_S_S_S_S_S_S_S_S_S_S_S_S_S_S_S_S_S_S_S_S_S__param_434];
	ld.param.u64 	%rd436, [_Z4racePiS_S_S_S_S_S_S_S_S_S_S_S_S_S_S_S_S_S_S_S_S_S_S_S_S_S_S_S_S_S_S_S_S_S_S_S_S_S_S_S_S_S_S_S_S_S_S_S_S_S_S_S_S_S_S_S_S_S_S_S_S_S_S_S_S_S_S_S_S_S_S_S_S_S_S_S_S_S_S_S_S_S_S_S_S_S_S_S_S_S_S_S_S_S_S_S_S_S_S_S_S_S_S_S_S_S_S_S_S_S_S_S_S_S_S_S_S_S_S_S_S_S_S_S_S_S_S_S_S_S_S_S_S_S_S_S_S_S_S_S_S_S_S_S_S_S_S_S_S_S_S_S_S_S_S_S_S_S_S_S_S_S_S_S_S_S_S_S_S_S_S_S_S_S_S_S_S_S_S_S_S_S_S_S_S_S_S_S_S_S_S_S_S_S_S_S_S_S_S_S_S_S_S_S_S_S_S_S_S_S_S_S_S_S_S_S_S_S_S_S_S_S_S_S_S_S_S_S_S_S_S_S_S_S_S_S_S_S_S_S_S_S_S_S_S_S_S_S_S_S_S_S_S_S_S_S_S_S_S_S_S_S_S_S_S_S_S_S_S_S_S_S_S_S_S_S_S_S_S_S_S_S_S_S_S_S_S_S_S_S_S_S_S_S_S_S_S_S_S_S_S_S_S_S_S_S_S_S_S_S_S_S_S_S_S_S_S_S_S_S_S_S_S_S_S_S_S_S_S_S_S_S_S_S_S_S_S_S_S_S_S_S_S_S_S_S_S_S_S_S_S_S_S_S_S_S_S_S_S_S_S_S_S_S_S_S_S_S_S_S_S_S_S_S_S_S_S_S_S_S_S_S_S_S_S_S_S_S_S_S_S_S_S_S_S_S_S_S_S_S_S_S_S_S_S_S_S_S_S_S_S_S_S_S_S_S_S_S_S_S_S_S_S_S_S_S_S_S_S_S_S_S_S_S_S_S_S_S_S_S_S_S_S_S_S_S_S_S_S_S_S_S_S_S_S_S_S_S_S_S_S_S_S_S_S_S_S_S_S_S_S_S_S_S_S_S_S_S_S_S_S_S_S_S_S_S_S_S_S_S_S_S_S_S_S_S_S_S_S_S_S_S_S_S_S_S_S_S_S_S_S__param_435];
	ld.param.u64 	%rd437, [_Z4racePiS_S_S_S_S_S_S_S_S_S_S_S_S_S_S_S_S_S_S_S_S_S_S_S_S_S_S_S_S_S_S_S_S_S_S_S_S_S_S_S_S_S_S_S_S_S_S_S_S_S_S_S_S_S_S_S_S_S_S_S_S_S_S_S_S_S_S_S_S_S_S_S_S_S_S_S_S_S_S_S_S_S_S_S_S_S_S_S_S_S_S_S_S_S_S_S_S_S_S_S_S_S_S_S_S_S_S_S_S_S_S_S_S_S_S_S_S_S_S_S_S_S_S_S_S_S_S_S_S_S_S_S_S_S_S_S_S_S_S_S_S_S_S_S_S_S_S_S_S_S_S_S_S_S_S_S_S_S_S_S_S_S_S_S_S_S_S_S_S_S_S_S_S_S_S_S_S_S_S_S_S_S_S_S_S_S_S_S_S_S_S_S_S_S_S_S_S_S_S_S_S_S_S_S_S_S_S_S_S_S_S_S_S_S_S_S_S_S_S_S_S_S_S_S_S_S_S_S_S_S_S_S_S_S_S_S_S_S_S_S_S_S_S_S_S_S_S_S_S_S_S_S_S_S_S_S_S_S_S_S_S_S_S_S_S_S_S_S_S_S_S_S_S_S_S_S_S_S_S_S_S_S_S_S_S_S_S_S_S_S_S_S_S_S_S_S_S_S_S_S_S_S_S_S_S_S_S_S_S_S_S_S_S_S_S_S_S_S_S_S_S_S_S_S_S_S_S_S_S_S_S_S_S_S_S_S_S_S_S_S_S_S_S_S_S_S_S_S_S_S_S_S_S_S_S_S_S_S_S_S_S_S_S_S_S_S_S_S_S_S_S_S_S_S_S_S_S_S_S_S_S_S_S_S_S_S_S_S_S_S_S_S_S_S_S_S_S_S_S_S_S_S_S_S_S_S_S_S_S_S_S_S_S_S_S_S_S_S_S_S_S_S_S_S_S_S_S_S_S_S_S_S_S_S_S_S_S_S_S_S_S_S_S_S_S_S_S_S_S_S_S_S_S_S_S_S_S_S_S_S_S_S_S_S_S_S_S_S_S_S_S_S_S_S_S_S_S_S_S_S_S_S_S_S_S_S_S_S_S_S_S_S_S_S_S_S_S_S_S_S_S_S_S_S_S_S_S_S_S_S_S__param_436];
	ld.param.u64 	%rd438, [_Z4racePiS_S_S_S_S_S_S_S_S_S_S_S_S_S_S_S_S_S_S_S_S_S_S_S_S_S_S_S_S_S_S_S_S_S_S_S_S_S_S_S_S_S_S_S_S_S_S_S_S_S_S_S_S_S_S_S_S_S_S_S_S_S_S_S_S_S_S_S_S_S_S_S_S_S_S_S_S_S_S_S_S_S_S_S_S_S_S_S_S_S_S_S_S_S_S_S_S_S_S_S_S_S_S_S_S_S_S_S_S_S_S_S_S_S_S_S_S_S_S_S_S_S_S_S_S_S_S_S_S_S_S_S_S_S_S_S_S_S_S_S_S_S_S_S_S_S_S_S_S_S_S_S_S_S_S_S_S_S_S_S_S_S_S_S_S_S_S_S_S_S_S_S_S_S_S_S_S_S_S_S_S_S_S_S_S_S_S_S_S_S_S_S_S_S_S_S_S_S_S_S_S_S_S_S_S_S_S_S_S_S_S_S_S_S_S_S_S_S_S_S_S_S_S_S_S_S_S_S_S_S_S_S_S_S_S_S_S_S_S_S_S_S_S_S_S_S_S_S_S_S_S_S_S_S_S_S_S_S_S_S_S_S_S_S_S_S_S_S_S_S_S_S_S_S_S_S_S_S_S_S_S_S_S_S_S_S_S_S_S_S_S_S_S_S_S_S_S_S_S_S_S_S_S_S_S_S_S_S_S_S_S_S_S_S_S_S_S_S_S_S_S_S_S_S_S_S_S_S_S_S_S_S_S_S_S_S_S_S_S_S_S_S_S_S_S_S_S_S_S_S_S_S_S_S_S_S_S_S_S_S_S_S_S_S_S_S_S_S_S_S_S_S_S_S_S_S_S_S_S_S_S_S_S_S_S_S_S_S_S_S_S_S_S_S_S_S_S_S_S_S_S_S_S_S_S_S_S_S_S_S_S_S_S_S_S_S_S_S_S_S_S_S_S_S_S_S_S_S_S_S_S_S_S_S_S_S_S_S_S_S_S_S_S_S_S_S_S_S_S_S_S_S_S_S_S_S_S_S_S_S_S_S_S_S_S_S_S_S_S_S_S_S_S_S_S_S_S_S_S_S_S_S_S_S_S_S_S_S_S_S_S_S_S_S_S_S_S_S_S_S_S_S_S_S_S_S_S_S_S_S_S__param_437];
	ld.param.u64 	%rd439, [_Z4racePiS_S_S_S_S_S_S_S_S_S_S_S_S_S_S_S_S_S_S_S_S_S_S_S_S_S_S_S_S_S_S_S_S_S_S_S_S_S_S_S_S_S_S_S_S_S_S_S_S_S_S_S_S_S_S_S_S_S_S_S_S_S_S_S_S_S_S_S_S_S_S_S_S_S_S_S_S_S_S_S_S_S_S_S_S_S_S_S_S_S_S_S_S_S_S_S_S_S_S_S_S_S_S_S_S_S_S_S_S_S_S_S_S_S_S_S_S_S_S_S_S_S_S_S_S_S_S_S_S_S_S_S_S_S_S_S_S_S_S_S_S_S_S_S_S_S_S_S_S_S_S_S_S_S_S_S_S_S_S_S_S_S_S_S_S_S_S_S_S_S_S_S_S_S_S_S_S_S_S_S_S_S_S_S_S_S_S_S_S_S_S_S_S_S_S_S_S_S_S_S_S_S_S_S_S_S_S_S_S_S_S_S_S_S_S_S_S_S_S_S_S_S_S_S_S_S_S_S_S_S_S_S_S_S_S_S_S_S_S_S_S_S_S_S_S_S_S_S_S_S_S_S_S_S_S_S_S_S_S_S_S_S_S_S_S_S_S_S_S_S_S_S_S_S_S_S_S_S_S_S_S_S_S_S_S_S_S_S_S_S_S_S_S_S_S_S_S_S_S_S_S_S_S_S_S_S_S_S_S_S_S_S_S_S_S_S_S_S_S_S_S_S_S_S_S_S_S_S_S_S_S_S_S_S_S_S_S_S_S_S_S_S_S_S_S_S_S_S_S_S_S_S_S_S_S_S_S_S_S_S_S_S_S_S_S_S_S_S_S_S_S_S_S_S_S_S_S_S_S_S_S_S_S_S_S_S_S_S_S_S_S_S_S_S_S_S_S_S_S_S_S_S_S_S_S_S_S_S_S_S_S_S_S_S_S_S_S_S_S_S_S_S_S_S_S_S_S_S_S_S_S_S_S_S_S_S_S_S_S_S_S_S_S_S_S_S_S_S_S_S_S_S_S_S_S_S_S_S_S_S_S_S_S_S_S_S_S_S_S_S_S_S_S_S_S_S_S_S_S_S_S_S_S_S_S_S_S_S_S_S_S_S_S_S_S_S_S_S_S_S_S_S_S_S_S_S_S_S_S_S_S__param_438];
	ld.param.u64 	%rd440, [_Z4racePiS_S_S_S_S_S_S_S_S_S_S_S_S_S_S_S_S_S_S_S_S_S_S_S_S_S_S_S_S_S_S_S_S_S_S_S_S_S_S_S_S_S_S_S_S_S_S_S_S_S_S_S_S_S_S_S_S_S_S_S_S_S_S_S_S_S_S_S_S_S_S_S_S_S_S_S_S_S_S_S_S_S_S_S_S_S_S_S_S_S_S_S_S_S_S_S_S_S_S_S_S_S_S_S_S_S_S_S_S_S_S_S_S_S_S_S_S_S_S_S_S_S_S_S_S_S_S_S_S_S_S_S_S_S_S_S_S_S_S_S_S_S_S_S_S_S_S_S_S_S_S_S_S_S_S_S_S_S_S_S_S_S_S_S_S_S_S_S_S_S_S_S_S_S_S_S_S_S_S_S_S_S_S_S_S_S_S_S_S_S_S_S_S_S_S_S_S_S_S_S_S_S_S_S_S_S_S_S_S_S_S_S_S_S_S_S_S_S_S_S_S_S_S_S_S_S_S_S_S_S_S_S_S_S_S_S_S_S_S_S_S_S_S_S_S_S_S_S_S_S_S_S_S_S_S_S_S_S_S_S_S_S_S_S_S_S_S_S_S_S_S_S_S_S_S_S_S_S_S_S_S_S_S_S_S_S_S_S_S_S_S_S_S_S_S_S_S_S_S_S_S_S_S_S_S_S_S_S_S_S_S_S_S_S_S_S_S_S_S_S_S_S_S_S_S_S_S_S_S_S_S_S_S_S_S_S_S_S_S_S_S_S_S_S_S_S_S_S_S_S_S_S_S_S_S_S_S_S_S_S_S_S_S_S_S_S_S_S_S_S_S_S_S_S_S_S_S_S_S_S_S_S_S_S_S_S_S_S_S_S_S_S_S_S_S_S_S_S_S_S_S_S_S_S_S_S_S_S_S_S_S_S_S_S_S_S_S_S_S_S_S_S_S_S_S_S_S_S_S_S_S_S_S_S_S_S_S_S_S_S_S_S_S_S_S_S_S_S_S_S_S_S_S_S_S_S_S_S_S_S_S_S_S_S_S_S_S_S_S_S_S_S_S_S_S_S_S_S_S_S_S_S_S_S_S_S_S_S_S_S_S_S_S_S_S_S_S_S_S_S_S_S_S_S_S_S_S_S_S_S_S__param_439];
	ld.param.u64 	%rd441, [_Z4racePiS_S_S_S_S_S_S_S_S_S_S_S_S_S_S_S_S_S_S_S_S_S_S_S_S_S_S_S_S_S_S_S_S_S_S_S_S_S_S_S_S_S_S_S_S_S_S_S_S_S_S_S_S_S_S_S_S_S_S_S_S_S_S_S_S_S_S_S_S_S_S_S_S_S_S_S_S_S_S_S_S_S_S_S_S_S_S_S_S_S_S_S_S_S_S_S_S_S_S_S_S_S_S_S_S_S_S_S_S_S_S_S_S_S_S_S_S_S_S_S_S_S_S_S_S_S_S_S_S_S_S_S_S_S_S_S_S_S_S_S_S_S_S_S_S_S_S_S_S_S_S_S_S_S_S_S_S_S_S_S_S_S_S_S_S_S_S_S_S_S_S_S_S_S_S_S_S_S_S_S_S_S_S_S_S_S_S_S_S_S_S_S_S_S_S_S_S_S_S_S_S_S_S_S_S_S_S_S_S_S_S_S_S_S_S_S_S_S_S_S_S_S_S_S_S_S_S_S_S_S_S_S_S_S_S_S_S_S_S_S_S_S_S_S_S_S_S_S_S_S_S_S_S_S_S_S_S_S_S_S_S_S_S_S_S_S_S_S_S_S_S_S_S_S_S_S_S_S_S_S_S_S_S_S_S_S_S_S_S_S_S_S_S_S_S_S_S_S_S_S_S_S_S_S_S_S_S_S_S_S_S_S_S_S_S_S_S_S_S_S_S_S_S_S_S_S_S_S_S_S_S_S_S_S_S_S_S_S_S_S_S_S_S_S_S_S_S_S_S_S_S_S_S_S_S_S_S_S_S_S_S_S_S_S_S_S_S_S_S_S_S_S_S_S_S_S_S_S_S_S_S_S_S_S_S_S_S_S_S_S_S_S_S_S_S_S_S_S_S_S_S_S_S_S_S_S_S_S_S_S_S_S_S_S_S_S_S_S_S_S_S_S_S_S_S_S_S_S_S_S_S_S_S_S_S_S_S_S_S_S_S_S_S_S_S_S_S_S_S_S_S_S_S_S_S_S_S_S_S_S_S_S_S_S_S_S_S_S_S_S_S_S_S_S_S_S_S_S_S_S_S_S_S_S_S_S_S_S_S_S_S_S_S_S_S_S_S_S_S_S_S_S_S_S_S_S_S_S_S_S_S__param_440];
	ld.param.u64 	%rd442, [_Z4racePiS_S_S_S_S_S_S_S_S_S_S_S_S_S_S_S_S_S_S_S_S_S_S_S_S_S_S_S_S_S_S_S_S_S_S_S_S_S_S_S_S_S_S_S_S_S_S_S_S_S_S_S_S_S_S_S_S_S_S_S_S_S_S_S_S_S_S_S_S_S_S_S_S_S_S_S_S_S_S_S_S_S_S_S_S_S_S_S_S_S_S_S_S_S_S_S_S_S_S_S_S_S_S_S_S_S_S_S_S_S_S_S_S_S_S_S_S_S_S_S_S_S_S_S_S_S_S_S_S_S_S_S_S_S_S_S_S_S_S_S_S_S_S_S_S_S_S_S_S_S_S_S_S_S_S_S_S_S_S_S_S_S_S_S_S_S_S_S_S_S_S_S_S_S_S_S_S_S_S_S_S_S_S_S_S_S_S_S_S_S_S_S_S_S_S_S_S_S_S_S_S_S_S_S_S_S_S_S_S_S_S_S_S_S_S_S_S_S_S_S_S_S_S_S_S_S_S_S_S_S_S_S_S_S_S_S_S_S_S_S_S_S_S_S_S_S_S_S_S_S_S_S_S_S_S_S_S_S_S_S_S_S_S_S_S_S_S_S_S_S_S_S_S_S_S_S_S_S_S_S_S_S_S_S_S_S_S_S_S_S_S_S_S_S_S_S_S_S_S_S_S_S_S_S_S_S_S_S_S_S_S_S_S_S_S_S_S_S_S_S_S_S_S_S_S_S_S_S_S_S_S_S_S_S_S_S_S_S_S_S_S_S_S_S_S_S_S_S_S_S_S_S_S_S_S_S_S_S_S_S_S_S_S_S_S_S_S_S_S_S_S_S_S_S_S_S_S_S_S_S_S_S_S_S_S_S_S_S_S_S_S_S_S_S_S_S_S_S_S_S_S_S_S_S_S_S_S_S_S_S_S_S_S_S_S_S_S_S_S_S_S_S_S_S_S_S_S_S_S_S_S_S_S_S_S_S_S_S_S_S_S_S_S_S_S_S_S_S_S_S_S_S_S_S_S_S_S_S_S_S_S_S_S_S_S_S_S_S_S_S_S_S_S_S_S_S_S_S_S_S_S_S_S_S_S_S_S_S_S_S_S_S_S_S_S_S_S_S_S_S_S_S_S_S_S_S_S_S_S_S_S__param_441];
	ld.param.u64 	%rd443, [_Z4racePiS_S_S_S_S_S_S_S_S_S_S_S_S_S_S_S_S_S_S_S_S_S_S_S_S_S_S_S_S_S_S_S_S_S_S_S_S_S_S_S_S_S_S_S_S_S_S_S_S_S_S_S_S_S_S_S_S_S_S_S_S_S_S_S_S_S_S_S_S_S_S_S_S_S_S_S_S_S_S_S_S_S_S_S_S_S_S_S_S_S_S_S_S_S_S_S_S_S_S_S_S_S_S_S_S_S_S_S_S_S_S_S_S_S_S_S_S_S_S_S_S_S_S_S_S_S_S_S_S_S_S_S_S_S_S_S_S_S_S_S_S_S_S_S_S_S_S_S_S_S_S_S_S_S_S_S_S_S_S_S_S_S_S_S_S_S_S_S_S_S_S_S_S_S_S_S_S_S_S_S_S_S_S_S_S_S_S_S_S_S_S_S_S_S_S_S_S_S_S_S_S_S_S_S_S_S_S_S_S_S_S_S_S_S_S_S_S_S_S_S_S_S_S_S_S_S_S_S_S_S_S_S_S_S_S_S_S_S_S_S_S_S_S_S_S_S_S_S_S_S_S_S_S_S_S_S_S_S_S_S_S_S_S_S_S_S_S_S_S_S_S_S_S_S_S_S_S_S_S_S_S_S_S_S_S_S_S_S_S_S_S_S_S_S_S_S_S_S_S_S_S_S_S_S_S_S_S_S_S_S_S_S_S_S_S_S_S_S_S_S_S_S_S_S_S_S_S_S_S_S_S_S_S_S_S_S_S_S_S_S_S_S_S_S_S_S_S_S_S_S_S_S_S_S_S_S_S_S_S_S_S_S_S_S_S_S_S_S_S_S_S_S_S_S_S_S_S_S_S_S_S_S_S_S_S_S_S_S_S_S_S_S_S_S_S_S_S_S_S_S_S_S_S_S_S_S_S_S_S_S_S_S_S_S_S_S_S_S_S_S_S_S_S_S_S_S_S_S_S_S_S_S_S_S_S_S_S_S_S_S_S_S_S_S_S_S_S_S_S_S_S_S_S_S_S_S_S_S_S_S_S_S_S_S_S_S_S_S_S_S_S_S_S_S_S_S_S_S_S_S_S_S_S_S_S_S_S_S_S_S_S_S_S_S_S_S_S_S_S_S_S_S_S_S_S_S_S_S_S_S_S__param_442];
	ld.param.u64 	%rd444, [_Z4racePiS_S_S_S_S_S_S_S_S_S_S_S_S_S_S_S_S_S_S_S_S_S_S_S_S_S_S_S_S_S_S_S_S_S_S_S_S_S_S_S_S_S_S_S_S_S_S_S_S_S_S_S_S_S_S_S_S_S_S_S_S_S_S_S_S_S_S_S_S_S_S_S_S_S_S_S_S_S_S_S_S_S_S_S_S_S_S_S_S_S_S_S_S_S_S_S_S_S_S_S_S_S_S_S_S_S_S_S_S_S_S_S_S_S_S_S_S_S_S_S_S_S_S_S_S_S_S_S_S_S_S_S_S_S_S_S_S_S_S_S_S_S_S_S_S_S_S_S_S_S_S_S_S_S_S_S_S_S_S_S_S_S_S_S_S_S_S_S_S_S_S_S_S_S_S_S_S_S_S_S_S_S_S_S_S_S_S_S_S_S_S_S_S_S_S_S_S_S_S_S_S_S_S_S_S_S_S_S_S_S_S_S_S_S_S_S_S_S_S_S_S_S_S_S_S_S_S_S_S_S_S_S_S_S_S_S_S_S_S_S_S_S_S_S_S_S_S_S_S_S_S_S_S_S_S_S_S_S_S_S_S_S_S_S_S_S_S_S_S_S_S_S_S_S_S_S_S_S_S_S_S_S_S_S_S_S_S_S_S_S_S_S_S_S_S_S_S_S_S_S_S_S_S_S_S_S_S_S_S_S_S_S_S_S_S_S_S_S_S_S_S_S_S_S_S_S_S_S_S_S_S_S_S_S_S_S_S_S_S_S_S_S_S_S_S_S_S_S_S_S_S_S_S_S_S_S_S_S_S_S_S_S_S_S_S_S_S_S_S_S_S_S_S_S_S_S_S_S_S_S_S_S_S_S_S_S_S_S_S_S_S_S_S_S_S_S_S_S_S_S_S_S_S_S_S_S_S_S_S_S_S_S_S_S_S_S_S_S_S_S_S_S_S_S_S_S_S_S_S_S_S_S_S_S_S_S_S_S_S_S_S_S_S_S_S_S_S_S_S_S_S_S_S_S_S_S_S_S_S_S_S_S_S_S_S_S_S_S_S_S_S_S_S_S_S_S_S_S_S_S_S_S_S_S_S_S_S_S_S_S_S_S_S_S_S_S_S_S_S_S_S_S_S_S_S_S_S_S_S_S_S__param_443];
	ld.param.u64 	%rd445, [_Z4racePiS_S_S_S_S_S_S_S_S_S_S_S_S_S_S_S_S_S_S_S_S_S_S_S_S_S_S_S_S_S_S_S_S_S_S_S_S_S_S_S_S_S_S_S_S_S_S_S_S_S_S_S_S_S_S_S_S_S_S_S_S_S_S_S_S_S_S_S_S_S_S_S_S_S_S_S_S_S_S_S_S_S_S_S_S_S_S_S_S_S_S_S_S_S_S_S_S_S_S_S_S_S_S_S_S_S_S_S_S_S_S_S_S_S_S_S_S_S_S_S_S_S_S_S_S_S_S_S_S_S_S_S_S_S_S_S_S_S_S_S_S_S_S_S_S_S_S_S_S_S_S_S_S_S_S_S_S_S_S_S_S_S_S_S_S_S_S_S_S_S_S_S_S_S_S_S_S_S_S_S_S_S_S_S_S_S_S_S_S_S_S_S_S_S_S_S_S_S_S_S_S_S_S_S_S_S_S_S_S_S_S_S_S_S_S_S_S_S_S_S_S_S_S_S_S_S_S_S_S_S_S_S_S_S_S_S_S_S_S_S_S_S_S_S_S_S_S_S_S_S_S_S_S_S_S_S_S_S_S_S_S_S_S_S_S_S_S_S_S_S_S_S_S_S_S_S_S_S_S_S_S_S_S_S_S_S_S_S_S_S_S_S_S_S_S_S_S_S_S_S_S_S_S_S_S_S_S_S_S_S_S_S_S_S_S_S_S_S_S_S_S_S_S_S_S_S_S_S_S_S_S_S_S_S_S_S_S_S_S_S_S_S_S_S_S_S_S_S_S_S_S_S_S_S_S_S_S_S_S_S_S_S_S_S_S_S_S_S_S_S_S_S_S_S_S_S_S_S_S_S_S_S_S_S_S_S_S_S_S_S_S_S_S_S_S_S_S_S_S_S_S_S_S_S_S_S_S_S_S_S_S_S_S_S_S_S_S_S_S_S_S_S_S_S_S_S_S_S_S_S_S_S_S_S_S_S_S_S_S_S_S_S_S_S_S_S_S_S_S_S_S_S_S_S_S_S_S_S_S_S_S_S_S_S_S_S_S_S_S_S_S_S_S_S_S_S_S_S_S_S_S_S_S_S_S_S_S_S_S_S_S_S_S_S_S_S_S_S_S_S_S_S_S_S_S_S_S_S_S_S_S__param_444];
	ld.param.u64 	%rd446, [_Z4racePiS_S_S_S_S_S_S_S_S_S_S_S_S_S_S_S_S_S_S_S_S_S_S_S_S_S_S_S_S_S_S_S_S_S_S_S_S_S_S_S_S_S_S_S_S_S_S_S_S_S_S_S_S_S_S_S_S_S_S_S_S_S_S_S_S_S_S_S_S_S_S_S_S_S_S_S_S_S_S_S_S_S_S_S_S_S_S_S_S_S_S_S_S_S_S_S_S_S_S_S_S_S_S_S_S_S_S_S_S_S_S_S_S_S_S_S_S_S_S_S_S_S_S_S_S_S_S_S_S_S_S_S_S_S_S_S_S_S_S_S_S_S_S_S_S_S_S_S_S_S_S_S_S_S_S_S_S_S_S_S_S_S_S_S_S_S_S_S_S_S_S_S_S_S_S_S_S_S_S_S_S_S_S_S_S_S_S_S_S_S_S_S_S_S_S_S_S_S_S_S_S_S_S_S_S_S_S_S_S_S_S_S_S_S_S_S_S_S_S_S_S_S_S_S_S_S_S_S_S_S_S_S_S_S_S_S_S_S_S_S_S_S_S_S_S_S_S_S_S_S_S_S_S_S_S_S_S_S_S_S_S_S_S_S_S_S_S_S_S_S_S_S_S_S_S_S_S_S_S_S_S_S_S_S_S_S_S_S_S_S_S_S_S_S_S_S_S_S_S_S_S_S_S_S_S_S_S_S_S_S_S_S_S_S_S_S_S_S_S_S_S_S_S_S_S_S_S_S_S_S_S_S_S_S_S_S_S_S_S_S_S_S_S_S_S_S_S_S_S_S_S_S_S_S_S_S_S_S_S_S_S_S_S_S_S_S_S_S_S_S_S_S_S_S_S_S_S_S_S_S_S_S_S_S_S_S_S_S_S_S_S_S_S_S_S_S_S_S_S_S_S_S_S_S_S_S_S_S_S_S_S_S_S_S_S_S_S_S_S_S_S_S_S_S_S_S_S_S_S_S_S_S_S_S_S_S_S_S_S_S_S_S_S_S_S_S_S_S_S_S_S_S_S_S_S_S_S_S_S_S_S_S_S_S_S_S_S_S_S_S_S_S_S_S_S_S_S_S_S_S_S_S_S_S_S_S_S_S_S_S_S_S_S_S_S_S_S_S_S_S_S_S_S_S_S_S_S_S_S_S_S__param_445];
	ld.param.u64 	%rd447, [_Z4racePiS_S_S_S_S_S_S_S_S_S_S_S_S_S_S_S_S_S_S_S_S_S_S_S_S_S_S_S_S_S_S_S_S_S_S_S_S_S_S_S_S_S_S_S_S_S_S_S_S_S_S_S_S_S_S_S_S_S_S_S_S_S_S_S_S_S_S_S_S_S_S_S_S_S_S_S_S_S_S_S_S_S_S_S_S_S_S_S_S_S_S_S_S_S_S_S_S_S_S_S_S_S_S_S_S_S_S_S_S_S_S_S_S_S_S_S_S_S_S_S_S_S_S_S_S_S_S_S_S_S_S_S_S_S_S_S_S_S_S_S_S_S_S_S_S_S_S_S_S_S_S_S_S_S_S_S_S_S_S_S_S_S_S_S_S_S_S_S_S_S_S_S_S_S_S_S_S_S_S_S_S_S_S_S_S_S_S_S_S_S_S_S_S_S_S_S_S_S_S_S_S_S_S_S_S_S_S_S_S_S_S_S_S_S_S_S_S_S_S_S_S_S_S_S_S_S_S_S_S_S_S_S_S_S_S_S_S_S_S_S_S_S_S_S_S_S_S_S_S_S_S_S_S_S_S_S_S_S_S_S_S_S_S_S_S_S_S_S_S_S_S_S_S_S_S_S_S_S_S_S_S_S_S_S_S_S_S_S_S_S_S_S_S_S_S_S_S_S_S_S_S_S_S_S_S_S_S_S_S_S_S_S_S_S_S_S_S_S_S_S_S_S_S_S_S_S_S_S_S_S_S_S_S_S_S_S_S_S_S_S_S_S_S_S_S_S_S_S_S_S_S_S_S_S_S_S_S_S_S_S_S_S_S_S_S_S_S_S_S_S_S_S_S_S_S_S_S_S_S_S_S_S_S_S_S_S_S_S_S_S_S_S_S_S_S_S_S_S_S_S_S_S_S_S_S_S_S_S_S_S_S_S_S_S_S_S_S_S_S_S_S_S_S_S_S_S_S_S_S_S_S_S_S_S_S_S_S_S_S_S_S_S_S_S_S_S_S_S_S_S_S_S_S_S_S_S_S_S_S_S_S_S_S_S_S_S_S_S_S_S_S_S_S_S_S_S_S_S_S_S_S_S_S_S_S_S_S_S_S_S_S_S_S_S_S_S_S_S_S_S_S_S_S_S_S_S_S_S_S_S_S__param_446];
	ld.param.u64 	%rd448, [_Z4racePiS_S_S_S_S_S_S_S_S_S_S_S_S_S_S_S_S_S_S_S_S_S_S_S_S_S_S_S_S_S_S_S_S_S_S_S_S_S_S_S_S_S_S_S_S_S_S_S_S_S_S_S_S_S_S_S_S_S_S_S_S_S_S_S_S_S_S_S_S_S_S_S_S_S_S_S_S_S_S_S_S_S_S_S_S_S_S_S_S_S_S_S_S_S_S_S_S_S_S_S_S_S_S_S_S_S_S_S_S_S_S_S_S_S_S_S_S_S_S_S_S_S_S_S_S_S_S_S_S_S_S_S_S_S_S_S_S_S_S_S_S_S_S_S_S_S_S_S_S_S_S_S_S_S_S_S_S_S_S_S_S_S_S_S_S_S_S_S_S_S_S_S_S_S_S_S_S_S_S_S_S_S_S_S_S_S_S_S_S_S_S_S_S_S_S_S_S_S_S_S_S_S_S_S_S_S_S_S_S_S_S_S_S_S_S_S_S_S_S_S_S_S_S_S_S_S_S_S_S_S_S_S_S_S_S_S_S_S_S_S_S_S_S_S_S_S_S_S_S_S_S_S_S_S_S_S_S_S_S_S_S_S_S_S_S_S_S_S_S_S_S_S_S_S_S_S_S_S_S_S_S_S_S_S_S_S_S_S_S_S_S_S_S_S_S_S_S_S_S_S_S_S_S_S_S_S_S_S_S_S_S_S_S_S_S_S_S_S_S_S_S_S_S_S_S_S_S_S_S_S_S_S_S_S_S_S_S_S_S_S_S_S_S_S_S_S_S_S_S_S_S_S_S_S_S_S_S_S_S_S_S_S_S_S_S_S_S_S_S_S_S_S_S_S_S_S_S_S_S_S_S_S_S_S_S_S_S_S_S_S_S_S_S_S_S_S_S_S_S_S_S_S_S_S_S_S_S_S_S_S_S_S_S_S_S_S_S_S_S_S_S_S_S_S_S_S_S_S_S_S_S_S_S_S_S_S_S_S_S_S_S_S_S_S_S_S_S_S_S_S_S_S_S_S_S_S_S_S_S_S_S_S_S_S_S_S_S_S_S_S_S_S_S_S_S_S_S_S_S_S_S_S_S_S_S_S_S_S_S_S_S_S_S_S_S_S_S_S_S_S_S_S_S_S_S_S_S_S_S_S_S__param_447];
	ld.param.u64 	%rd449, [_Z4racePiS_S_S_S_S_S_S_S_S_S_S_S_S_S_S_S_S_S_S_S_S_S_S_S_S_S_S_S_S_S_S_S_S_S_S_S_S_S_S_S_S_S_S_S_S_S_S_S_S_S_S_S_S_S_S_S_S_S_S_S_S_S_S_S_S_S_S_S_S_S_S_S_S_S_S_S_S_S_S_S_S_S_S_S_S_S_S_S_S_S_S_S_S_S_S_S_S_S_S_S_S_S_S_S_S_S_S_S_S_S_S_S_S_S_S_S_S_S_S_S_S_S_S_S_S_S_S_S_S_S_S_S_S_S_S_S_S_S_S_S_S_S_S_S_S_S_S_S_S_S_S_S_S_S_S_S_S_S_S_S_S_S_S_S_S_S_S_S_S_S_S_S_S_S_S_S_S_S_S_S_S_S_S_S_S_S_S_S_S_S_S_S_S_S_S_S_S_S_S_S_S_S_S_S_S_S_S_S_S_S_S_S_S_S_S_S_S_S_S_S_S_S_S_S_S_S_S_S_S_S_S_S_S_S_S_S_S_S_S_S_S_S_S_S_S_S_S_S_S_S_S_S_S_S_S_S_S_S_S_S_S_S_S_S_S_S_S_S_S_S_S_S_S_S_S_S_S_S_S_S_S_S_S_S_S_S_S_S_S_S_S_S_S_S_S_S_S_S_S_S_S_S_S_S_S_S_S_S_S_S_S_S_S_S_S_S_S_S_S_S_S_S_S_S_S_S_S_S_S_S_S_S_S_S_S_S_S_S_S_S_S_S_S_S_S_S_S_S_S_S_S_S_S_S_S_S_S_S_S_S_S_S_S_S_S_S_S_S_S_S_S_S_S_S_S_S_S_S_S_S_S_S_S_S_S_S_S_S_S_S_S_S_S_S_S_S_S_S_S_S_S_S_S_S_S_S_S_S_S_S_S_S_S_S_S_S_S_S_S_S_S_S_S_S_S_S_S_S_S_S_S_S_S_S_S_S_S_S_S_S_S_S_S_S_S_S_S_S_S_S_S_S_S_S_S_S_S_S_S_S_S_S_S_S_S_S_S_S_S_S_S_S_S_S_S_S_S_S_S_S_S_S_S_S_S_S_S_S_S_S_S_S_S_S_S_S_S_S_S_S_S_S_S_S_S_S_S_S_S_S_S__param_448];
	ld.param.u64 	%rd450, [_Z4racePiS_S_S_S_S_S_S_S_S_S_S_S_S_S_S_S_S_S_S_S_S_S_S_S_S_S_S_S_S_S_S_S_S_S_S_S_S_S_S_S_S_S_S_S_S_S_S_S_S_S_S_S_S_S_S_S_S_S_S_S_S_S_S_S_S_S_S_S_S_S_S_S_S_S_S_S_S_S_S_S_S_S_S_S_S_S_S_S_S_S_S_S_S_S_S_S_S_S_S_S_S_S_S_S_S_S_S_S_S_S_S_S_S_S_S_S_S_S_S_S_S_S_S_S_S_S_S_S_S_S_S_S_S_S_S_S_S_S_S_S_S_S_S_S_S_S_S_S_S_S_S_S_S_S_S_S_S_S_S_S_S_S_S_S_S_S_S_S_S_S_S_S_S_S_S_S_S_S_S_S_S_S_S_S_S_S_S_S_S_S_S_S_S_S_S_S_S_S_S_S_S_S_S_S_S_S_S_S_S_S_S_S_S_S_S_S_S_S_S_S_S_S_S_S_S_S_S_S_S_S_S_S_S_S_S_S_S_S_S_S_S_S_S_S_S_S_S_S_S_S_S_S_S_S_S_S_S_S_S_S_S_S_S_S_S_S_S_S_S_S_S_S_S_S_S_S_S_S_S_S_S_S_S_S_S_S_S_S_S_S_S_S_S_S_S_S_S_S_S_S_S_S_S_S_S_S_S_S_S_S_S_S_S_S_S_S_S_S_S_S_S_S_S_S_S_S_S_S_S_S_S_S_S_S_S_S_S_S_S_S_S_S_S_S_S_S_S_S_S_S_S_S_S_S_S_S_S_S_S_S_S_S_S_S_S_S_S_S_S_S_S_S_S_S_S_S_S_S_S_S_S_S_S_S_S_S_S_S_S_S_S_S_S_S_S_S_S_S_S_S_S_S_S_S_S_S_S_S_S_S_S_S_S_S_S_S_S_S_S_S_S_S_S_S_S_S_S_S_S_S_S_S_S_S_S_S_S_S_S_S_S_S_S_S_S_S_S_S_S_S_S_S_S_S_S_S_S_S_S_S_S_S_S_S_S_S_S_S_S_S_S_S_S_S_S_S_S_S_S_S_S_S_S_S_S_S_S_S_S_S_S_S_S_S_S_S_S_S_S_S_S_S_S_S_S_S_S_S_S_S_S__param_449];
	ld.param.u64 	%rd451, [_Z4racePiS_S_S_S_S_S_S_S_S_S_S_S_S_S_S_S_S_S_S_S_S_S_S_S_S_S_S_S_S_S_S_S_S_S_S_S_S_S_S_S_S_S_S_S_S_S_S_S_S_S_S_S_S_S_S_S_S_S_S_S_S_S_S_S_S_S_S_S_S_S_S_S_S_S_S_S_S_S_S_S_S_S_S_S_S_S_S_S_S_S_S_S_S_S_S_S_S_S_S_S_S_S_S_S_S_S_S_S_S_S_S_S_S_S_S_S_S_S_S_S_S_S_S_S_S_S_S_S_S_S_S_S_S_S_S_S_S_S_S_S_S_S_S_S_S_S_S_S_S_S_S_S_S_S_S_S_S_S_S_S_S_S_S_S_S_S_S_S_S_S_S_S_S_S_S_S_S_S_S_S_S_S_S_S_S_S_S_S_S_S_S_S_S_S_S_S_S_S_S_S_S_S_S_S_S_S_S_S_S_S_S_S_S_S_S_S_S_S_S_S_S_S_S_S_S_S_S_S_S_S_S_S_S_S_S_S_S_S_S_S_S_S_S_S_S_S_S_S_S_S_S_S_S_S_S_S_S_S_S_S_S_S_S_S_S_S_S_S_S_S_S_S_S_S_S_S_S_S_S_S_S_S_S_S_S_S_S_S_S_S_S_S_S_S_S_S_S_S_S_S_S_S_S_S_S_S_S_S_S_S_S_S_S_S_S_S_S_S_S_S_S_S_S_S_S_S_S_S_S_S_S_S_S_S_S_S_S_S_S_S_S_S_S_S_S_S_S_S_S_S_S_S_S_S_S_S_S_S_S_S_S_S_S_S_S_S_S_S_S_S_S_S_S_S_S_S_S_S_S_S_S_S_S_S_S_S_S_S_S_S_S_S_S_S_S_S_S_S_S_S_S_S_S_S_S_S_S_S_S_S_S_S_S_S_S_S_S_S_S_S_S_S_S_S_S_S_S_S_S_S_S_S_S_S_S_S_S_S_S_S_S_S_S_S_S_S_S_S_S_S_S_S_S_S_S_S_S_S_S_S_S_S_S_S_S_S_S_S_S_S_S_S_S_S_S_S_S_S_S_S_S_S_S_S_S_S_S_S_S_S_S_S_S_S_S_S_S_S_S_S_S_S_S_S_S_S_S_S_S_S_S__param_450];
	ld.param.u64 	%rd452, [_Z4racePiS_S_S_S_S_S_S_S_S_S_S_S_S_S_S_S_S_S_S_S_S_S_S_S_S_S_S_S_S_S_S_S_S_S_S_S_S_S_S_S_S_S_S_S_S_S_S_S_S_S_S_S_S_S_S_S_S_S_S_S_S_S_S_S_S_S_S_S_S_S_S_S_S_S_S_S_S_S_S_S_S_S_S_S_S_S_S_S_S_S_S_S_S_S_S_S_S_S_S_S_S_S_S_S_S_S_S_S_S_S_S_S_S_S_S_S_S_S_S_S_S_S_S_S_S_S_S_S_S_S_S_S_S_S_S_S_S_S_S_S_S_S_S_S_S_S_S_S_S_S_S_S_S_S_S_S_S_S_S_S_S_S_S_S_S_S_S_S_S_S_S_S_S_S_S_S_S_S_S_S_S_S_S_S_S_S_S_S_S_S_S_S_S_S_S_S_S_S_S_S_S_S_S_S_S_S_S_S_S_S_S_S_S_S_S_S_S_S_S_S_S_S_S_S_S_S_S_S_S_S_S_S_S_S_S_S_S_S_S_S_S_S_S_S_S_S_S_S_S_S_S_S_S_S_S_S_S_S_S_S_S_S_S_S_S_S_S_S_S_S_S_S_S_S_S_S_S_S_S_S_S_S_S_S_S_S_S_S_S_S_S_S_S_S_S_S_S_S_S_S_S_S_S_S_S_S_S_S_S_S_S_S_S_S_S_S_S_S_S_S_S_S_S_S_S_S_S_S_S_S_S_S_S_S_S_S_S_S_S_S_S_S_S_S_S_S_S_S_S_S_S_S_S_S_S_S_S_S_S_S_S_S_S_S_S_S_S_S_S_S_S_S_S_S_S_S_S_S_S_S_S_S_S_S_S_S_S_S_S_S_S_S_S_S_S_S_S_S_S_S_S_S_S_S_S_S_S_S_S_S_S_S_S_S_S_S_S_S_S_S_S_S_S_S_S_S_S_S_S_S_S_S_S_S_S_S_S_S_S_S_S_S_S_S_S_S_S_S_S_S_S_S_S_S_S_S_S_S_S_S_S_S_S_S_S_S_S_S_S_S_S_S_S_S_S_S_S_S_S_S_S_S_S_S_S_S_S_S_S_S_S_S_S_S_S_S_S_S_S_S_S_S_S_S_S_S_S_S_S_S_S__param_451];
	ld.param.u64 	%rd453, [_Z4racePiS_S_S_S_S_S_S_S_S_S_S_S_S_S_S_S_S_S_S_S_S_S_S_S_S_S_S_S_S_S_S_S_S_S_S_S_S_S_S_S_S_S_S_S_S_S_S_S_S_S_S_S_S_S_S_S_S_S_S_S_S_S_S_S_S_S_S_S_S_S_S_S_S_S_S_S_S_S_S_S_S_S_S_S_S_S_S_S_S_S_S_S_S_S_S_S_S_S_S_S_S_S_S_S_S_S_S_S_S_S_S_S_S_S_S_S_S_S_S_S_S_S_S_S_S_S_S_S_S_S_S_S_S_S_S_S_S_S_S_S_S_S_S_S_S_S_S_S_S_S_S_S_S_S_S_S_S_S_S_S_S_S_S_S_S_S_S_S_S_S_S_S_S_S_S_S_S_S_S_S_S_S_S_S_S_S_S_S_S_S_S_S_S_S_S_S_S_S_S_S_S_S_S_S_S_S_S_S_S_S_S_S_S_S_S_S_S_S_S_S_S_S_S_S_S_S_S_S_S_S_S_S_S_S_S_S_S_S_S_S_S_S_S_S_S_S_S_S_S_S_S_S_S_S_S_S_S_S_S_S_S_S_S_S_S_S_S_S_S_S_S_S_S_S_S_S_S_S_S_S_S_S_S_S_S_S_S_S_S_S_S_S_S_S_S_S_S_S_S_S_S_S_S_S_S_S_S_S_S_S_S_S_S_S_S_S_S_S_S_S_S_S_S_S_S_S_S_S_S_S_S_S_S_S_S_S_S_S_S_S_S_S_S_S_S_S_S_S_S_S_S_S_S_S_S_S_S_S_S_S_S_S_S_S_S_S_S_S_S_S_S_S_S_S_S_S_S_S_S_S_S_S_S_S_S_S_S_S_S_S_S_S_S_S_S_S_S_S_S_S_S_S_S_S_S_S_S_S_S_S_S_S_S_S_S_S_S_S_S_S_S_S_S_S_S_S_S_S_S_S_S_S_S_S_S_S_S_S_S_S_S_S_S_S_S_S_S_S_S_S_S_S_S_S_S_S_S_S_S_S_S_S_S_S_S_S_S_S_S_S_S_S_S_S_S_S_S_S_S_S_S_S_S_S_S_S_S_S_S_S_S_S_S_S_S_S_S_S_S_S_S_S_S_S_S_S_S_S_S_S_S__param_452];
	ld.param.u64 	%rd454, [_Z4racePiS_S_S_S_S_S_S_S_S_S_S_S_S_S_S_S_S_S_S_S_S_S_S_S_S_S_S_S_S_S_S_S_S_S_S_S_S_S_S_S_S_S_S_S_S_S_S_S_S_S_S_S_S_S_S_S_S_S_S_S_S_S_S_S_S_S_S_S_S_S_S_S_S_S_S_S_S_S_S_S_S_S_S_S_S_S_S_S_S_S_S_S_S_S_S_S_S_S_S_S_S_S_S_S_S_S_S_S_S_S_S_S_S_S_S_S_S_S_S_S_S_S_S_S_S_S_S_S_S_S_S_S_S_S_S_S_S_S_S_S_S_S_S_S_S_S_S_S_S_S_S_S_S_S_S_S_S_S_S_S_S_S_S_S_S_S_S_S_S_S_S_S_S_S_S_S_S_S_S_S_S_S_S_S_S_S_S_S_S_S_S_S_S_S_S_S_S_S_S_S_S_S_S_S_S_S_S_S_S_S_S_S_S_S_S_S_S_S_S_S_S_S_S_S_S_S_S_S_S_S_S_S_S_S_S_S_S_S_S_S_S_S_S_S_S_S_S_S_S_S_S_S_S_S_S_S_S_S_S_S_S_S_S_S_S_S_S_S_S_S_S_S_S_S_S_S_S_S_S_S_S_S_S_S_S_S_S_S_S_S_S_S_S_S_S_S_S_S_S_S_S_S_S_S_S_S_S_S_S_S_S_S_S_S_S_S_S_S_S_S_S_S_S_S_S_S_S_S_S_S_S_S_S_S_S_S_S_S_S_S_S_S_S_S_S_S_S_S_S_S_S_S_S_S_S_S_S_S_S_S_S_S_S_S_S_S_S_S_S_S_S_S_S_S_S_S_S_S_S_S_S_S_S_S_S_S_S_S_S_S_S_S_S_S_S_S_S_S_S_S_S_S_S_S_S_S_S_S_S_S_S_S_S_S_S_S_S_S_S_S_S_S_S_S_S_S_S_S_S_S_S_S_S_S_S_S_S_S_S_S_S_S_S_S_S_S_S_S_S_S_S_S_S_S_S_S_S_S_S_S_S_S_S_S_S_S_S_S_S_S_S_S_S_S_S_S_S_S_S_S_S_S_S_S_S_S_S_S_S_S_S_S_S_S_S_S_S_S_S_S_S_S_S_S_S_S_S_S_S_S_S__param_453];
	ld.param.u64 	%rd455, [_Z4racePiS_S_S_S_S_S_S_S_S_S_S_S_S_S_S_S_S_S_S_S_S_S_S_S_S_S_S_S_S_S_S_S_S_S_S_S_S_S_S_S_S_S_S_S_S_S_S_S_S_S_S_S_S_S_S_S_S_S_S_S_S_S_S_S_S_S_S_S_S_S_S_S_S_S_S_S_S_S_S_S_S_S_S_S_S_S_S_S_S_S_S_S_S_S_S_S_S_S_S_S_S_S_S_S_S_S_S_S_S_S_S_S_S_S_S_S_S_S_S_S_S_S_S_S_S_S_S_S_S_S_S_S_S_S_S_S_S_S_S_S_S_S_S_S_S_S_S_S_S_S_S_S_S_S_S_S_S_S_S_S_S_S_S_S_S_S_S_S_S_S_S_S_S_S_S_S_S_S_S_S_S_S_S_S_S_S_S_S_S_S_S_S_S_S_S_S_S_S_S_S_S_S_S_S_S_S_S_S_S_S_S_S_S_S_S_S_S_S_S_S_S_S_S_S_S_S_S_S_S_S_S_S_S_S_S_S_S_S_S_S_S_S_S_S_S_S_S_S_S_S_S_S_S_S_S_S_S_S_S_S_S_S_S_S_S_S_S_S_S_S_S_S_S_S_S_S_S_S_S_S_S_S_S_S_S_S_S_S_S_S_S_S_S_S_S_S_S_S_S_S_S_S_S_S_S_S_S_S_S_S_S_S_S_S_S_S_S_S_S_S_S_S_S_S_S_S_S_S_S_S_S_S_S_S_S_S_S_S_S_S_S_S_S_S_S_S_S_S_S_S_S_S_S_S_S_S_S_S_S_S_S_S_S_S_S_S_S_S_S_S_S_S_S_S_S_S_S_S_S_S_S_S_S_S_S_S_S_S_S_S_S_S_S_S_S_S_S_S_S_S_S_S_S_S_S_S_S_S_S_S_S_S_S_S_S_S_S_S_S_S_S_S_S_S_S_S_S_S_S_S_S_S_S_S_S_S_S_S_S_S_S_S_S_S_S_S_S_S_S_S_S_S_S_S_S_S_S_S_S_S_S_S_S_S_S_S_S_S_S_S_S_S_S_S_S_S_S_S_S_S_S_S_S_S_S_S_S_S_S_S_S_S_S_S_S_S_S_S_S_S_S_S_S_S_S_S_S_S_S_S_S__param_454];
	ld.param.u64 	%rd456, [_Z4racePiS_S_S_S_S_S_S_S_S_S_S_S_S_S_S_S_S_S_S_S_S_S_S_S_S_S_S_S_S_S_S_S_S_S_S_S_S_S_S_S_S_S_S_S_S_S_S_S_S_S_S_S_S_S_S_S_S_S_S_S_S_S_S_S_S_S_S_S_S_S_S_S_S_S_S_S_S_S_S_S_S_S_S_S_S_S_S_S_S_S_S_S_S_S_S_S_S_S_S_S_S_S_S_S_S_S_S_S_S_S_S_S_S_S_S_S_S_S_S_S_S_S_S_S_S_S_S_S_S_S_S_S_S_S_S_S_S_S_S_S_S_S_S_S_S_S_S_S_S_S_S_S_S_S_S_S_S_S_S_S_S_S_S_S_S_S_S_S_S_S_S_S_S_S_S_S_S_S_S_S_S_S_S_S_S_S_S_S_S_S_S_S_S_S_S_S_S_S_S_S_S_S_S_S_S_S_S_S_S_S_S_S_S_S_S_S_S_S_S_S_S_S_S_S_S_S_S_S_S_S_S_S_S_S_S_S_S_S_S_S_S_S_S_S_S_S_S_S_S_S_S_S_S_S_S_S_S_S_S_S_S_S_S_S_S_S_S_S_S_S_S_S_S_S_S_S_S_S_S_S_S_S_S_S_S_S_S_S_S_S_S_S_S_S_S_S_S_S_S_S_S_S_S_S_S_S_S_S_S_S_S_S_S_S_S_S_S_S_S_S_S_S_S_S_S_S_S_S_S_S_S_S_S_S_S_S_S_S_S_S_S_S_S_S_S_S_S_S_S_S_S_S_S_S_S_S_S_S_S_S_S_S_S_S_S_S_S_S_S_S_S_S_S_S_S_S_S_S_S_S_S_S_S_S_S_S_S_S_S_S_S_S_S_S_S_S_S_S_S_S_S_S_S_S_S_S_S_S_S_S_S_S_S_S_S_S_S_S_S_S_S_S_S_S_S_S_S_S_S_S_S_S_S_S_S_S_S_S_S_S_S_S_S_S_S_S_S_S_S_S_S_S_S_S_S_S_S_S_S_S_S_S_S_S_S_S_S_S_S_S_S_S_S_S_S_S_S_S_S_S_S_S_S_S_S_S_S_S_S_S_S_S_S_S_S_S_S_S_S_S_S_S_S_S_S_S_S_S_S_S_S__param_455];
	ld.param.u64 	%rd457, [_Z4racePiS_S_S_S_S_S_S_S_S_S_S_S_S_S_S_S_S_S_S_S_S_S_S_S_S_S_S_S_S_S_S_S_S_S_S_S_S_S_S_S_S_S_S_S_S_S_S_S_S_S_S_S_S_S_S_S_S_S_S_S_S_S_S_S_S_S_S_S_S_S_S_S_S_S_S_S_S_S_S_S_S_S_S_S_S_S_S_S_S_S_S_S_S_S_S_S_S_S_S_S_S_S_S_S_S_S_S_S_S_S_S_S_S_S_S_S_S_S_S_S_S_S_S_S_S_S_S_S_S_S_S_S_S_S_S_S_S_S_S_S_S_S_S_S_S_S_S_S_S_S_S_S_S_S_S_S_S_S_S_S_S_S_S_S_S_S_S_S_S_S_S_S_S_S_S_S_S_S_S_S_S_S_S_S_S_S_S_S_S_S_S_S_S_S_S_S_S_S_S_S_S_S_S_S_S_S_S_S_S_S_S_S_S_S_S_S_S_S_S_S_S_S_S_S_S_S_S_S_S_S_S_S_S_S_S_S_S_S_S_S_S_S_S_S_S_S_S_S_S_S_S_S_S_S_S_S_S_S_S_S_S_S_S_S_S_S_S_S_S_S_S_S_S_S_S_S_S_S_S_S_S_S_S_S_S_S_S_S_S_S_S_S_S_S_S_S_S_S_S_S_S_S_S_S_S_S_S_S_S_S_S_S_S_S_S_S_S_S_S_S_S_S_S_S_S_S_S_S_S_S_S_S_S_S_S_S_S_S_S_S_S_S_S_S_S_S_S_S_S_S_S_S_S_S_S_S_S_S_S_S_S_S_S_S_S_S_S_S_S_S_S_S_S_S_S_S_S_S_S_S_S_S_S_S_S_S_S_S_S_S_S_S_S_S_S_S_S_S_S_S_S_S_S_S_S_S_S_S_S_S_S_S_S_S_S_S_S_S_S_S_S_S_S_S_S_S_S_S_S_S_S_S_S_S_S_S_S_S_S_S_S_S_S_S_S_S_S_S_S_S_S_S_S_S_S_S_S_S_S_S_S_S_S_S_S_S_S_S_S_S_S_S_S_S_S_S_S_S_S_S_S_S_S_S_S_S_S_S_S_S_S_S_S_S_S_S_S_S_S_S_S_S_S_S_S_S_S_S_S_S_S__param_456];
	ld.param.u64 	%rd458, [_Z4racePiS_S_S_S_S_S_S_S_S_S_S_S_S_S_S_S_S_S_S_S_S_S_S_S_S_S_S_S_S_S_S_S_S_S_S_S_S_S_S_S_S_S_S_S_S_S_S_S_S_S_S_S_S_S_S_S_S_S_S_S_S_S_S_S_S_S_S_S_S_S_S_S_S_S_S_S_S_S_S_S_S_S_S_S_S_S_S_S_S_S_S_S_S_S_S_S_S_S_S_S_S_S_S_S_S_S_S_S_S_S_S_S_S_S_S_S_S_S_S_S_S_S_S_S_S_S_S_S_S_S_S_S_S_S_S_S_S_S_S_S_S_S_S_S_S_S_S_S_S_S_S_S_S_S_S_S_S_S_S_S_S_S_S_S_S_S_S_S_S_S_S_S_S_S_S_S_S_S_S_S_S_S_S_S_S_S_S_S_S_S_S_S_S_S_S_S_S_S_S_S_S_S_S_S_S_S_S_S_S_S_S_S_S_S_S_S_S_S_S_S_S_S_S_S_S_S_S_S_S_S_S_S_S_S_S_S_S_S_S_S_S_S_S_S_S_S_S_S_S_S_S_S_S_S_S_S_S_S_S_S_S_S_S_S_S_S_S_S_S_S_S_S_S_S_S_S_S_S_S_S_S_S_S_S_S_S_S_S_S_S_S_S_S_S_S_S_S_S_S_S_S_S_S_S_S_S_S_S_S_S_S_S_S_S_S_S_S_S_S_S_S_S_S_S_S_S_S_S_S_S_S_S_S_S_S_S_S_S_S_S_S_S_S_S_S_S_S_S_S_S_S_S_S_S_S_S_S_S_S_S_S_S_S_S_S_S_S_S_S_S_S_S_S_S_S_S_S_S_S_S_S_S_S_S_S_S_S_S_S_S_S_S_S_S_S_S_S_S_S_S_S_S_S_S_S_S_S_S_S_S_S_S_S_S_S_S_S_S_S_S_S_S_S_S_S_S_S_S_S_S_S_S_S_S_S_S_S_S_S_S_S_S_S_S_S_S_S_S_S_S_S_S_S_S_S_S_S_S_S_S_S_S_S_S_S_S_S_S_S_S_S_S_S_S_S_S_S_S_S_S_S_S_S_S_S_S_S_S_S_S_S_S_S_S_S_S_S_S_S_S_S_S_S_S_S_S_S_S_S_S_S__param_457];
	ld.param.u64 	%rd459, [_Z4racePiS_S_S_S_S_S_S_S_S_S_S_S_S_S_S_S_S_S_S_S_S_S_S_S_S_S_S_S_S_S_S_S_S_S_S_S_S_S_S_S_S_S_S_S_S_S_S_S_S_S_S_S_S_S_S_S_S_S_S_S_S_S_S_S_S_S_S_S_S_S_S_S_S_S_S_S_S_S_S_S_S_S_S_S_S_S_S_S_S_S_S_S_S_S_S_S_S_S_S_S_S_S_S_S_S_S_S_S_S_S_S_S_S_S_S_S_S_S_S_S_S_S_S_S_S_S_S_S_S_S_S_S_S_S_S_S_S_S_S_S_S_S_S_S_S_S_S_S_S_S_S_S_S_S_S_S_S_S_S_S_S_S_S_S_S_S_S_S_S_S_S_S_S_S_S_S_S_S_S_S_S_S_S_S_S_S_S_S_S_S_S_S_S_S_S_S_S_S_S_S_S_S_S_S_S_S_S_S_S_S_S_S_S_S_S_S_S_S_S_S_S_S_S_S_S_S_S_S_S_S_S_S_S_S_S_S_S_S_S_S_S_S_S_S_S_S_S_S_S_S_S_S_S_S_S_S_S_S_S_S_S_S_S_S_S_S_S_S_S_S_S_S_S_S_S_S_S_S_S_S_S_S_S_S_S_S_S_S_S_S_S_S_S_S_S_S_S_S_S_S_S_S_S_S_S_S_S_S_S_S_S_S_S_S_S_S_S_S_S_S_S_S_S_S_S_S_S_S_S_S_S_S_S_S_S_S_S_S_S_S_S_S_S_S_S_S_S_S_S_S_S_S_S_S_S_S_S_S_S_S_S_S_S_S_S_S_S_S_S_S_S_S_S_S_S_S_S_S_S_S_S_S_S_S_S_S_S_S_S_S_S_S_S_S_S_S_S_S_S_S_S_S_S_S_S_S_S_S_S_S_S_S_S_S_S_S_S_S_S_S_S_S_S_S_S_S_S_S_S_S_S_S_S_S_S_S_S_S_S_S_S_S_S_S_S_S_S_S_S_S_S_S_S_S_S_S_S_S_S_S_S_S_S_S_S_S_S_S_S_S_S_S_S_S_S_S_S_S_S_S_S_S_S_S_S_S_S_S_S_S_S_S_S_S_S_S_S_S_S_S_S_S_S_S_S_S_S_S_S_S_S__param_458];
	ld.param.u64 	%rd460, [_Z4racePiS_S_S_S_S_S_S_S_S_S_S_S_S_S_S_S_S_S_S_S_S_S_S_S_S_S_S_S_S_S_S_S_S_S_S_S_S_S_S_S_S_S_S_S_S_S_S_S_S_S_S_S_S_S_S_S_S_S_S_S_S_S_S_S_S_S_S_S_S_S_S_S_S_S_S_S_S_S_S_S_S_S_S_S_S_S_S_S_S_S_S_S_S_S_S_S_S_S_S_S_S_S_S_S_S_S_S_S_S_S_S_S_S_S_S_S_S_S_S_S_S_S_S_S_S_S_S_S_S_S_S_S_S_S_S_S_S_S_S_S_S_S_S_S_S_S_S_S_S_S_S_S_S_S_S_S_S_S_S_S_S_S_S_S_S_S_S_S_S_S_S_S_S_S_S_S_S_S_S_S_S_S_S_S_S_S_S_S_S_S_S_S_S_S_S_S_S_S_S_S_S_S_S_S_S_S_S_S_S_S_S_S_S_S_S_S_S_S_S_S_S_S_S_S_S_S_S_S_S_S_S_S_S_S_S_S_S_S_S_S_S_S_S_S_S_S_S_S_S_S_S_S_S_S_S_S_S_S_S_S_S_S_S_S_S_S_S_S_S_S_S_S_S_S_S_S_S_S_S_S_S_S_S_S_S_S_S_S_S_S_S_S_S_S_S_S_S_S_S_S_S_S_S_S_S_S_S_S_S_S_S_S_S_S_S_S_S_S_S_S_S_S_S_S_S_S_S_S_S_S_S_S_S_S_S_S_S_S_S_S_S_S_S_S_S_S_S_S_S_S_S_S_S_S_S_S_S_S_S_S_S_S_S_S_S_S_S_S_S_S_S_S_S_S_S_S_S_S_S_S_S_S_S_S_S_S_S_S_S_S_S_S_S_S_S_S_S_S_S_S_S_S_S_S_S_S_S_S_S_S_S_S_S_S_S_S_S_S_S_S_S_S_S_S_S_S_S_S_S_S_S_S_S_S_S_S_S_S_S_S_S_S_S_S_S_S_S_S_S_S_S_S_S_S_S_S_S_S_S_S_S_S_S_S_S_S_S_S_S_S_S_S_S_S_S_S_S_S_S_S_S_S_S_S_S_S_S_S_S_S_S_S_S_S_S_S_S_S_S_S_S_S_S_S_S_S_S_S_S_S_S__param_459];
	ld.param.u64 	%rd461, [_Z4racePiS_S_S_S_S_S_S_S_S_S_S_S_S_S_S_S_S_S_S_S_S_S_S_S_S_S_S_S_S_S_S_S_S_S_S_S_S_S_S_S_S_S_S_S_S_S_S_S_S_S_S_S_S_S_S_S_S_S_S_S_S_S_S_S_S_S_S_S_S_S_S_S_S_S_S_S_S_S_S_S_S_S_S_S_S_S_S_S_S_S_S_S_S_S_S_S_S_S_S_S_S_S_S_S_S_S_S_S_S_S_S_S_S_S_S_S_S_S_S_S_S_S_S_S_S_S_S_S_S_S_S_S_S_S_S_S_S_S_S_S_S_S_S_S_S_S_S_S_S_S_S_S_S_S_S_S_S_S_S_S_S_S_S_S_S_S_S_S_S_S_S_S_S_S_S_S_S_S_S_S_S_S_S_S_S_S_S_S_S_S_S_S_S_S_S_S_S_S_S_S_S_S_S_S_S_S_S_S_S_S_S_S_S_S_S_S_S_S_S_S_S_S_S_S_S_S_S_S_S_S_S_S_S_S_S_S_S_S_S_S_S_S_S_S_S_S_S_S_S_S_S_S_S_S_S_S_S_S_S_S_S_S_S_S_S_S_S_S_S_S_S_S_S_S_S_S_S_S_S_S_S_S_S_S_S_S_S_S_S_S_S_S_S_S_S_S_S_S_S_S_S_S_S_S_S_S_S_S_S_S_S_S_S_S_S_S_S_S_S_S_S_S_S_S_S_S_S_S_S_S_S_S_S_S_S_S_S_S_S_S_S_S_S_S_S_S_S_S_S_S_S_S_S_S_S_S_S_S_S_S_S_S_S_S_S_S_S_S_S_S_S_S_S_S_S_S_S_S_S_S_S_S_S_S_S_S_S_S_S_S_S_S_S_S_S_S_S_S_S_S_S_S_S_S_S_S_S_S_S_S_S_S_S_S_S_S_S_S_S_S_S_S_S_S_S_S_S_S_S_S_S_S_S_S_S_S_S_S_S_S_S_S_S_S_S_S_S_S_S_S_S_S_S_S_S_S_S_S_S_S_S_S_S_S_S_S_S_S_S_S_S_S_S_S_S_S_S_S_S_S_S_S_S_S_S_S_S_S_S_S_S_S_S_S_S_S_S_S_S_S_S_S_S_S_S_S_S_S_S_S_S__param_460];
	ld.param.u64 	%rd462, [_Z4racePiS_S_S_S_S_S_S_S_S_S_S_S_S_S_S_S_S_S_S_S_S_S_S_S_S_S_S_S_S_S_S_S_S_S_S_S_S_S_S_S_S_S_S_S_S_S_S_S_S_S_S_S_S_S_S_S_S_S_S_S_S_S_S_S_S_S_S_S_S_S_S_S_S_S_S_S_S_S_S_S_S_S_S_S_S_S_S_S_S_S_S_S_S_S_S_S_S_S_S_S_S_S_S_S_S_S_S_S_S_S_S_S_S_S_S_S_S_S_S_S_S_S_S_S_S_S_S_S_S_S_S_S_S_S_S_S_S_S_S_S_S_S_S_S_S_S_S_S_S_S_S_S_S_S_S_S_S_S_S_S_S_S_S_S_S_S_S_S_S_S_S_S_S_S_S_S_S_S_S_S_S_S_S_S_S_S_S_S_S_S_S_S_S_S_S_S_S_S_S_S_S_S_S_S_S_S_S_S_S_S_S_S_S_S_S_S_S_S_S_S_S_S_S_S_S_S_S_S_S_S_S_S_S_S_S_S_S_S_S_S_S_S_S_S_S_S_S_S_S_S_S_S_S_S_S_S_S_S_S_S_S_S_S_S_S_S_S_S_S_S_S_S_S_S_S_S_S_S_S_S_S_S_S_S_S_S_S_S_S_S_S_S_S_S_S_S_S_S_S_S_S_S_S_S_S_S_S_S_S_S_S_S_S_S_S_S_S_S_S_S_S_S_S_S_S_S_S_S_S_S_S_S_S_S_S_S_S_S_S_S_S_S_S_S_S_S_S_S_S_S_S_S_S_S_S_S_S_S_S_S_S_S_S_S_S_S_S_S_S_S_S_S_S_S_S_S_S_S_S_S_S_S_S_S_S_S_S_S_S_S_S_S_S_S_S_S_S_S_S_S_S_S_S_S_S_S_S_S_S_S_S_S_S_S_S_S_S_S_S_S_S_S_S_S_S_S_S_S_S_S_S_S_S_S_S_S_S_S_S_S_S_S_S_S_S_S_S_S_S_S_S_S_S_S_S_S_S_S_S_S_S_S_S_S_S_S_S_S_S_S_S_S_S_S_S_S_S_S_S_S_S_S_S_S_S_S_S_S_S_S_S_S_S_S_S_S_S_S_S_S_S_S_S_S_S_S_S_S_S_S_S__param_461];
	ld.param.u64 	%rd463, [_Z4racePiS_S_S_S_S_S_S_S_S_S_S_S_S_S_S_S_S_S_S_S_S_S_S_S_S_S_S_S_S_S_S_S_S_S_S_S_S_S_S_S_S_S_S_S_S_S_S_S_S_S_S_S_S_S_S_S_S_S_S_S_S_S_S_S_S_S_S_S_S_S_S_S_S_S_S_S_S_S_S_S_S_S_S_S_S_S_S_S_S_S_S_S_S_S_S_S_S_S_S_S_S_S_S_S_S_S_S_S_S_S_S_S_S_S_S_S_S_S_S_S_S_S_S_S_S_S_S_S_S_S_S_S_S_S_S_S_S_S_S_S_S_S_S_S_S_S_S_S_S_S_S_S_S_S_S_S_S_S_S_S_S_S_S_S_S_S_S_S_S_S_S_S_S_S_S_S_S_S_S_S_S_S_S_S_S_S_S_S_S_S_S_S_S_S_S_S_S_S_S_S_S_S_S_S_S_S_S_S_S_S_S_S_S_S_S_S_S_S_S_S_S_S_S_S_S_S_S_S_S_S_S_S_S_S_S_S_S_S_S_S_S_S_S_S_S_S_S_S_S_S_S_S_S_S_S_S_S_S_S_S_S_S_S_S_S_S_S_S_S_S_S_S_S_S_S_S_S_S_S_S_S_S_S_S_S_S_S_S_S_S_S_S_S_S_S_S_S_S_S_S_S_S_S_S_S_S_S_S_S_S_S_S_S_S_S_S_S_S_S_S_S_S_S_S_S_S_S_S_S_S_S_S_S_S_S_S_S_S_S_S_S_S_S_S_S_S_S_S_S_S_S_S_S_S_S_S_S_S_S_S_S_S_S_S_S_S_S_S_S_S_S_S_S_S_S_S_S_S_S_S_S_S_S_S_S_S_S_S_S_S_S_S_S_S_S_S_S_S_S_S_S_S_S_S_S_S_S_S_S_S_S_S_S_S_S_S_S_S_S_S_S_S_S_S_S_S_S_S_S_S_S_S_S_S_S_S_S_S_S_S_S_S_S_S_S_S_S_S_S_S_S_S_S_S_S_S_S_S_S_S_S_S_S_S_S_S_S_S_S_S_S_S_S_S_S_S_S_S_S_S_S_S_S_S_S_S_S_S_S_S_S_S_S_S_S_S_S_S_S_S_S_S_S_S_S_S_S_S_S_S_S__param_462];
	ld.param.u64 	%rd464, [_Z4racePiS_S_S_S_S_S_S_S_S_S_S_S_S_S_S_S_S_S_S_S_S_S_S_S_S_S_S_S_S_S_S_S_S_S_S_S_S_S_S_S_S_S_S_S_S_S_S_S_S_S_S_S_S_S_S_S_S_S_S_S_S_S_S_S_S_S_S_S_S_S_S_S_S_S_S_S_S_S_S_S_S_S_S_S_S_S_S_S_S_S_S_S_S_S_S_S_S_S_S_S_S_S_S_S_S_S_S_S_S_S_S_S_S_S_S_S_S_S_S_S_S_S_S_S_S_S_S_S_S_S_S_S_S_S_S_S_S_S_S_S_S_S_S_S_S_S_S_S_S_S_S_S_S_S_S_S_S_S_S_S_S_S_S_S_S_S_S_S_S_S_S_S_S_S_S_S_S_S_S_S_S_S_S_S_S_S_S_S_S_S_S_S_S_S_S_S_S_S_S_S_S_S_S_S_S_S_S_S_S_S_S_S_S_S_S_S_S_S_S_S_S_S_S_S_S_S_S_S_S_S_S_S_S_S_S_S_S_S_S_S_S_S_S_S_S_S_S_S_S_S_S_S_S_S_S_S_S_S_S_S_S_S_S_S_S_S_S_S_S_S_S_S_S_S_S_S_S_S_S_S_S_S_S_S_S_S_S_S_S_S_S_S_S_S_S_S_S_S_S_S_S_S_S_S_S_S_S_S_S_S_S_S_S_S_S_S_S_S_S_S_S_S_S_S_S_S_S_S_S_S_S_S_S_S_S_S_S_S_S_S_S_S_S_S_S_S_S_S_S_S_S_S_S_S_S_S_S_S_S_S_S_S_S_S_S_S_S_S_S_S_S_S_S_S_S_S_S_S_S_S_S_S_S_S_S_S_S_S_S_S_S_S_S_S_S_S_S_S_S_S_S_S_S_S_S_S_S_S_S_S_S_S_S_S_S_S_S_S_S_S_S_S_S_S_S_S_S_S_S_S_S_S_S_S_S_S_S_S_S_S_S_S_S_S_S_S_S_S_S_S_S_S_S_S_S_S_S_S_S_S_S_S_S_S_S_S_S_S_S_S_S_S_S_S_S_S_S_S_S_S_S_S_S_S_S_S_S_S_S_S_S_S_S_S_S_S_S_S_S_S_S_S_S_S_S_S_S_S_S_S_S__param_463];
	ld.param.u64 	%rd465, [_Z4racePiS_S_S_S_S_S_S_S_S_S_S_S_S_S_S_S_S_S_S_S_S_S_S_S_S_S_S_S_S_S_S_S_S_S_S_S_S_S_S_S_S_S_S_S_S_S_S_S_S_S_S_S_S_S_S_S_S_S_S_S_S_S_S_S_S_S_S_S_S_S_S_S_S_S_S_S_S_S_S_S_S_S_S_S_S_S_S_S_S_S_S_S_S_S_S_S_S_S_S_S_S_S_S_S_S_S_S_S_S_S_S_S_S_S_S_S_S_S_S_S_S_S_S_S_S_S_S_S_S_S_S_S_S_S_S_S_S_S_S_S_S_S_S_S_S_S_S_S_S_S_S_S_S_S_S_S_S_S_S_S_S_S_S_S_S_S_S_S_S_S_S_S_S_S_S_S_S_S_S_S_S_S_S_S_S_S_S_S_S_S_S_S_S_S_S_S_S_S_S_S_S_S_S_S_S_S_S_S_S_S_S_S_S_S_S_S_S_S_S_S_S_S_S_S_S_S_S_S_S_S_S_S_S_S_S_S_S_S_S_S_S_S_S_S_S_S_S_S_S_S_S_S_S_S_S_S_S_S_S_S_S_S_S_S_S_S_S_S_S_S_S_S_S_S_S_S_S_S_S_S_S_S_S_S_S_S_S_S_S_S_S_S_S_S_S_S_S_S_S_S_S_S_S_S_S_S_S_S_S_S_S_S_S_S_S_S_S_S_S_S_S_S_S_S_S_S_S_S_S_S_S_S_S_S_S_S_S_S_S_S_S_S_S_S_S_S_S_S_S_S_S_S_S_S_S_S_S_S_S_S_S_S_S_S_S_S_S_S_S_S_S_S_S_S_S_S_S_S_S_S_S_S_S_S_S_S_S_S_S_S_S_S_S_S_S_S_S_S_S_S_S_S_S_S_S_S_S_S_S_S_S_S_S_S_S_S_S_S_S_S_S_S_S_S_S_S_S_S_S_S_S_S_S_S_S_S_S_S_S_S_S_S_S_S_S_S_S_S_S_S_S_S_S_S_S_S_S_S_S_S_S_S_S_S_S_S_S_S_S_S_S_S_S_S_S_S_S_S_S_S_S_S_S_S_S_S_S_S_S_S_S_S_S_S_S_S_S_S_S_S_S_S_S_S_S_S_S_S_S_S_S__param_464];
	ld.param.u64 	%rd466, [_Z4racePiS_S_S_S_S_S_S_S_S_S_S_S_S_S_S_S_S_S_S_S_S_S_S_S_S_S_S_S_S_S_S_S_S_S_S_S_S_S_S_S_S_S_S_S_S_S_S_S_S_S_S_S_S_S_S_S_S_S_S_S_S_S_S_S_S_S_S_S_S_S_S_S_S_S_S_S_S_S_S_S_S_S_S_S_S_S_S_S_S_S_S_S_S_S_S_S_S_S_S_S_S_S_S_S_S_S_S_S_S_S_S_S_S_S_S_S_S_S_S_S_S_S_S_S_S_S_S_S_S_S_S_S_S_S_S_S_S_S_S_S_S_S_S_S_S_S_S_S_S_S_S_S_S_S_S_S_S_S_S_S_S_S_S_S_S_S_S_S_S_S_S_S_S_S_S_S_S_S_S_S_S_S_S_S_S_S_S_S_S_S_S_S_S_S_S_S_S_S_S_S_S_S_S_S_S_S_S_S_S_S_S_S_S_S_S_S_S_S_S_S_S_S_S_S_S_S_S_S_S_S_S_S_S_S_S_S_S_S_S_S_S_S_S_S_S_S_S_S_S_S_S_S_S_S_S_S_S_S_S_S_S_S_S_S_S_S_S_S_S_S_S_S_S_S_S_S_S_S_S_S_S_S_S_S_S_S_S_S_S_S_S_S_S_S_S_S_S_S_S_S_S_S_S_S_S_S_S_S_S_S_S_S_S_S_S_S_S_S_S_S_S_S_S_S_S_S_S_S_S_S_S_S_S_S_S_S_S_S_S_S_S_S_S_S_S_S_S_S_S_S_S_S_S_S_S_S_S_S_S_S_S_S_S_S_S_S_S_S_S_S_S_S_S_S_S_S_S_S_S_S_S_S_S_S_S_S_S_S_S_S_S_S_S_S_S_S_S_S_S_S_S_S_S_S_S_S_S_S_S_S_S_S_S_S_S_S_S_S_S_S_S_S_S_S_S_S_S_S_S_S_S_S_S_S_S_S_S_S_S_S_S_S_S_S_S_S_S_S_S_S_S_S_S_S_S_S_S_S_S_S_S_S_S_S_S_S_S_S_S_S_S_S_S_S_S_S_S_S_S_S_S_S_S_S_S_S_S_S_S_S_S_S_S_S_S_S_S_S_S_S_S_S_S_S_S_S_S_S_S_S_S__param_465];
	ld.param.u64 	%rd467, [_Z4racePiS_S_S_S_S_S_S_S_S_S_S_S_S_S_S_S_S_S_S_S_S_S_S_S_S_S_S_S_S_S_S_S_S_S_S_S_S_S_S_S_S_S_S_S_S_S_S_S_S_S_S_S_S_S_S_S_S_S_S_S_S_S_S_S_S_S_S_S_S_S_S_S_S_S_S_S_S_S_S_S_S_S_S_S_S_S_S_S_S_S_S_S_S_S_S_S_S_S_S_S_S_S_S_S_S_S_S_S_S_S_S_S_S_S_S_S_S_S_S_S_S_S_S_S_S_S_S_S_S_S_S_S_S_S_S_S_S_S_S_S_S_S_S_S_S_S_S_S_S_S_S_S_S_S_S_S_S_S_S_S_S_S_S_S_S_S_S_S_S_S_S_S_S_S_S_S_S_S_S_S_S_S_S_S_S_S_S_S_S_S_S_S_S_S_S_S_S_S_S_S_S_S_S_S_S_S_S_S_S_S_S_S_S_S_S_S_S_S_S_S_S_S_S_S_S_S_S_S_S_S_S_S_S_S_S_S_S_S_S_S_S_S_S_S_S_S_S_S_S_S_S_S_S_S_S_S_S_S_S_S_S_S_S_S_S_S_S_S_S_S_S_S_S_S_S_S_S_S_S_S_S_S_S_S_S_S_S_S_S_S_S_S_S_S_S_S_S_S_S_S_S_S_S_S_S_S_S_S_S_S_S_S_S_S_S_S_S_S_S_S_S_S_S_S_S_S_S_S_S_S_S_S_S_S_S_S_S_S_S_S_S_S_S_S_S_S_S_S_S_S_S_S_S_S_S_S_S_S_S_S_S_S_S_S_S_S_S_S_S_S_S_S_S_S_S_S_S_S_S_S_S_S_S_S_S_S_S_S_S_S_S_S_S_S_S_S_S_S_S_S_S_S_S_S_S_S_S_S_S_S_S_S_S_S_S_S_S_S_S_S_S_S_S_S_S_S_S_S_S_S_S_S_S_S_S_S_S_S_S_S_S_S_S_S_S_S_S_S_S_S_S_S_S_S_S_S_S_S_S_S_S_S_S_S_S_S_S_S_S_S_S_S_S_S_S_S_S_S_S_S_S_S_S_S_S_S_S_S_S_S_S_S_S_S_S_S_S_S_S_S_S_S_S_S_S_S_S_S_S_S_S__param_466];
	ld.param.u64 	%rd468, [_Z4racePiS_S_S_S_S_S_S_S_S_S_S_S_S_S_S_S_S_S_S_S_S_S_S_S_S_S_S_S_S_S_S_S_S_S_S_S_S_S_S_S_S_S_S_S_S_S_S_S_S_S_S_S_S_S_S_S_S_S_S_S_S_S_S_S_S_S_S_S_S_S_S_S_S_S_S_S_S_S_S_S_S_S_S_S_S_S_S_S_S_S_S_S_S_S_S_S_S_S_S_S_S_S_S_S_S_S_S_S_S_S_S_S_S_S_S_S_S_S_S_S_S_S_S_S_S_S_S_S_S_S_S_S_S_S_S_S_S_S_S_S_S_S_S_S_S_S_S_S_S_S_S_S_S_S_S_S_S_S_S_S_S_S_S_S_S_S_S_S_S_S_S_S_S_S_S_S_S_S_S_S_S_S_S_S_S_S_S_S_S_S_S_S_S_S_S_S_S_S_S_S_S_S_S_S_S_S_S_S_S_S_S_S_S_S_S_S_S_S_S_S_S_S_S_S_S_S_S_S_S_S_S_S_S_S_S_S_S_S_S_S_S_S_S_S_S_S_S_S_S_S_S_S_S_S_S_S_S_S_S_S_S_S_S_S_S_S_S_S_S_S_S_S_S_S_S_S_S_S_S_S_S_S_S_S_S_S_S_S_S_S_S_S_S_S_S_S_S_S_S_S_S_S_S_S_S_S_S_S_S_S_S_S_S_S_S_S_S_S_S_S_S_S_S_S_S_S_S_S_S_S_S_S_S_S_S_S_S_S_S_S_S_S_S_S_S_S_S_S_S_S_S_S_S_S_S_S_S_S_S_S_S_S_S_S_S_S_S_S_S_S_S_S_S_S_S_S_S_S_S_S_S_S_S_S_S_S_S_S_S_S_S_S_S_S_S_S_S_S_S_S_S_S_S_S_S_S_S_S_S_S_S_S_S_S_S_S_S_S_S_S_S_S_S_S_S_S_S_S_S_S_S_S_S_S_S_S_S_S_S_S_S_S_S_S_S_S_S_S_S_S_S_S_S_S_S_S_S_S_S_S_S_S_S_S_S_S_S_S_S_S_S_S_S_S_S_S_S_S_S_S_S_S_S_S_S_S_S_S_S_S_S_S_S_S_S_S_S_S_S_S_S_S_S_S_S_S_S_S_S_S_S__param_467];
	ld.param.u64 	%rd469, [_Z4racePiS_S_S_S_S_S_S_S_S_S_S_S_S_S_S_S_S_S_S_S_S_S_S_S_S_S_S_S_S_S_S_S_S_S_S_S_S_S_S_S_S_S_S_S_S_S_S_S_S_S_S_S_S_S_S_S_S_S_S_S_S_S_S_S_S_S_S_S_S_S_S_S_S_S_S_S_S_S_S_S_S_S_S_S_S_S_S_S_S_S_S_S_S_S_S_S_S_S_S_S_S_S_S_S_S_S_S_S_S_S_S_S_S_S_S_S_S_S_S_S_S_S_S_S_S_S_S_S_S_S_S_S_S_S_S_S_S_S_S_S_S_S_S_S_S_S_S_S_S_S_S_S_S_S_S_S_S_S_S_S_S_S_S_S_S_S_S_S_S_S_S_S_S_S_S_S_S_S_S_S_S_S_S_S_S_S_S_S_S_S_S_S_S_S_S_S_S_S_S_S_S_S_S_S_S_S_S_S_S_S_S_S_S_S_S_S_S_S_S_S_S_S_S_S_S_S_S_S_S_S_S_S_S_S_S_S_S_S_S_S_S_S_S_S_S_S_S_S_S_S_S_S_S_S_S_S_S_S_S_S_S_S_S_S_S_S_S_S_S_S_S_S_S_S_S_S_S_S_S_S_S_S_S_S_S_S_S_S_S_S_S_S_S_S_S_S_S_S_S_S_S_S_S_S_S_S_S_S_S_S_S_S_S_S_S_S_S_S_S_S_S_S_S_S_S_S_S_S_S_S_S_S_S_S_S_S_S_S_S_S_S_S_S_S_S_S_S_S_S_S_S_S_S_S_S_S_S_S_S_S_S_S_S_S_S_S_S_S_S_S_S_S_S_S_S_S_S_S_S_S_S_S_S_S_S_S_S_S_S_S_S_S_S_S_S_S_S_S_S_S_S_S_S_S_S_S_S_S_S_S_S_S_S_S_S_S_S_S_S_S_S_S_S_S_S_S_S_S_S_S_S_S_S_S_S_S_S_S_S_S_S_S_S_S_S_S_S_S_S_S_S_S_S_S_S_S_S_S_S_S_S_S_S_S_S_S_S_S_S_S_S_S_S_S_S_S_S_S_S_S_S_S_S_S_S_S_S_S_S_S_S_S_S_S_S_S_S_S_S_S_S_S_S_S_S_S_S_S_S_S_S__param_468];
	ld.param.u64 	%rd470, [_Z4racePiS_S_S_S_S_S_S_S_S_S_S_S_S_S_S_S_S_S_S_S_S_S_S_S_S_S_S_S_S_S_S_S_S_S_S_S_S_S_S_S_S_S_S_S_S_S_S_S_S_S_S_S_S_S_S_S_S_S_S_S_S_S_S_S_S_S_S_S_S_S_S_S_S_S_S_S_S_S_S_S_S_S_S_S_S_S_S_S_S_S_S_S_S_S_S_S_S_S_S_S_S_S_S_S_S_S_S_S_S_S_S_S_S_S_S_S_S_S_S_S_S_S_S_S_S_S_S_S_S_S_S_S_S_S_S_S_S_S_S_S_S_S_S_S_S_S_S_S_S_S_S_S_S_S_S_S_S_S_S_S_S_S_S_S_S_S_S_S_S_S_S_S_S_S_S_S_S_S_S_S_S_S_S_S_S_S_S_S_S_S_S_S_S_S_S_S_S_S_S_S_S_S_S_S_S_S_S_S_S_S_S_S_S_S_S_S_S_S_S_S_S_S_S_S_S_S_S_S_S_S_S_S_S_S_S_S_S_S_S_S_S_S_S_S_S_S_S_S_S_S_S_S_S_S_S_S_S_S_S_S_S_S_S_S_S_S_S_S_S_S_S_S_S_S_S_S_S_S_S_S_S_S_S_S_S_S_S_S_S_S_S_S_S_S_S_S_S_S_S_S_S_S_S_S_S_S_S_S_S_S_S_S_S_S_S_S_S_S_S_S_S_S_S_S_S_S_S_S_S_S_S_S_S_S_S_S_S_S_S_S_S_S_S_S_S_S_S_S_S_S_S_S_S_S_S_S_S_S_S_S_S_S_S_S_S_S_S_S_S_S_S_S_S_S_S_S_S_S_S_S_S_S_S_S_S_S_S_S_S_S_S_S_S_S_S_S_S_S_S_S_S_S_S_S_S_S_S_S_S_S_S_S_S_S_S_S_S_S_S_S_S_S_S_S_S_S_S_S_S_S_S_S_S_S_S_S_S_S_S_S_S_S_S_S_S_S_S_S_S_S_S_S_S_S_S_S_S_S_S_S_S_S_S_S_S_S_S_S_S_S_S_S_S_S_S_S_S_S_S_S_S_S_S_S_S_S_S_S_S_S_S_S_S_S_S_S_S_S_S_S_S_S_S_S_S_S_S_S_S_S_S__param_469];
	ld.param.u64 	%rd471, [_Z4racePiS_S_S_S_S_S_S_S_S_S_S_S_S_S_S_S_S_S_S_S_S_S_S_S_S_S_S_S_S_S_S_S_S_S_S_S_S_S_S_S_S_S_S_S_S_S_S_S_S_S_S_S_S_S_S_S_S_S_S_S_S_S_S_S_S_S_S_S_S_S_S_S_S_S_S_S_S_S_S_S_S_S_S_S_S_S_S_S_S_S_S_S_S_S_S_S_S_S_S_S_S_S_S_S_S_S_S_S_S_S_S_S_S_S_S_S_S_S_S_S_S_S_S_S_S_S_S_S_S_S_S_S_S_S_S_S_S_S_S_S_S_S_S_S_S_S_S_S_S_S_S_S_S_S_S_S_S_S_S_S_S_S_S_S_S_S_S_S_S_S_S_S_S_S_S_S_S_S_S_S_S_S_S_S_S_S_S_S_S_S_S_S_S_S_S_S_S_S_S_S_S_S_S_S_S_S_S_S_S_S_S_S_S_S_S_S_S_S_S_S_S_S_S_S_S_S_S_S_S_S_S_S_S_S_S_S_S_S_S_S_S_S_S_S_S_S_S_S_S_S_S_S_S_S_S_S_S_S_S_S_S_S_S_S_S_S_S_S_S_S_S_S_S_S_S_S_S_S_S_S_S_S_S_S_S_S_S_S_S_S_S_S_S_S_S_S_S_S_S_S_S_S_S_S_S_S_S_S_S_S_S_S_S_S_S_S_S_S_S_S_S_S_S_S_S_S_S_S_S_S_S_S_S_S_S_S_S_S_S_S_S_S_S_S_S_S_S_S_S_S_S_S_S_S_S_S_S_S_S_S_S_S_S_S_S_S_S_S_S_S_S_S_S_S_S_S_S_S_S_S_S_S_S_S_S_S_S_S_S_S_S_S_S_S_S_S_S_S_S_S_S_S_S_S_S_S_S_S_S_S_S_S_S_S_S_S_S_S_S_S_S_S_S_S_S_S_S_S_S_S_S_S_S_S_S_S_S_S_S_S_S_S_S_S_S_S_S_S_S_S_S_S_S_S_S_S_S_S_S_S_S_S_S_S_S_S_S_S_S_S_S_S_S_S_S_S_S_S_S_S_S_S_S_S_S_S_S_S_S_S_S_S_S_S_S_S_S_S_S_S_S_S_S_S_S_S_S_S_S_S_S__param_470];
	ld.param.u64 	%rd472, [_Z4racePiS_S_S_S_S_S_S_S_S_S_S_S_S_S_S_S_S_S_S_S_S_S_S_S_S_S_S_S_S_S_S_S_S_S_S_S_S_S_S_S_S_S_S_S_S_S_S_S_S_S_S_S_S_S_S_S_S_S_S_S_S_S_S_S_S_S_S_S_S_S_S_S_S_S_S_S_S_S_S_S_S_S_S_S_S_S_S_S_S_S_S_S_S_S_S_S_S_S_S_S_S_S_S_S_S_S_S_S_S_S_S_S_S_S_S_S_S_S_S_S_S_S_S_S_S_S_S_S_S_S_S_S_S_S_S_S_S_S_S_S_S_S_S_S_S_S_S_S_S_S_S_S_S_S_S_S_S_S_S_S_S_S_S_S_S_S_S_S_S_S_S_S_S_S_S_S_S_S_S_S_S_S_S_S_S_S_S_S_S_S_S_S_S_S_S_S_S_S_S_S_S_S_S_S_S_S_S_S_S_S_S_S_S_S_S_S_S_S_S_S_S_S_S_S_S_S_S_S_S_S_S_S_S_S_S_S_S_S_S_S_S_S_S_S_S_S_S_S_S_S_S_S_S_S_S_S_S_S_S_S_S_S_S_S_S_S_S_S_S_S_S_S_S_S_S_S_S_S_S_S_S_S_S_S_S_S_S_S_S_S_S_S_S_S_S_S_S_S_S_S_S_S_S_S_S_S_S_S_S_S_S_S_S_S_S_S_S_S_S_S_S_S_S_S_S_S_S_S_S_S_S_S_S_S_S_S_S_S_S_S_S_S_S_S_S_S_S_S_S_S_S_S_S_S_S_S_S_S_S_S_S_S_S_S_S_S_S_S_S_S_S_S_S_S_S_S_S_S_S_S_S_S_S_S_S_S_S_S_S_S_S_S_S_S_S_S_S_S_S_S_S_S_S_S_S_S_S_S_S_S_S_S_S_S_S_S_S_S_S_S_S_S_S_S_S_S_S_S_S_S_S_S_S_S_S_S_S_S_S_S_S_S_S_S_S_S_S_S_S_S_S_S_S_S_S_S_S_S_S_S_S_S_S_S_S_S_S_S_S_S_S_S_S_S_S_S_S_S_S_S_S_S_S_S_S_S_S_S_S_S_S_S_S_S_S_S_S_S_S_S_S_S_S_S_S_S_S_S_S_S_S__param_471];
	ld.param.u64 	%rd473, [_Z4racePiS_S_S_S_S_S_S_S_S_S_S_S_S_S_S_S_S_S_S_S_S_S_S_S_S_S_S_S_S_S_S_S_S_S_S_S_S_S_S_S_S_S_S_S_S_S_S_S_S_S_S_S_S_S_S_S_S_S_S_S_S_S_S_S_S_S_S_S_S_S_S_S_S_S_S_S_S_S_S_S_S_S_S_S_S_S_S_S_S_S_S_S_S_S_S_S_S_S_S_S_S_S_S_S_S_S_S_S_S_S_S_S_S_S_S_S_S_S_S_S_S_S_S_S_S_S_S_S_S_S_S_S_S_S_S_S_S_S_S_S_S_S_S_S_S_S_S_S_S_S_S_S_S_S_S_S_S_S_S_S_S_S_S_S_S_S_S_S_S_S_S_S_S_S_S_S_S_S_S_S_S_S_S_S_S_S_S_S_S_S_S_S_S_S_S_S_S_S_S_S_S_S_S_S_S_S_S_S_S_S_S_S_S_S_S_S_S_S_S_S_S_S_S_S_S_S_S_S_S_S_S_S_S_S_S_S_S_S_S_S_S_S_S_S_S_S_S_S_S_S_S_S_S_S_S_S_S_S_S_S_S_S_S_S_S_S_S_S_S_S_S_S_S_S_S_S_S_S_S_S_S_S_S_S_S_S_S_S_S_S_S_S_S_S_S_S_S_S_S_S_S_S_S_S_S_S_S_S_S_S_S_S_S_S_S_S_S_S_S_S_S_S_S_S_S_S_S_S_S_S_S_S_S_S_S_S_S_S_S_S_S_S_S_S_S_S_S_S_S_S_S_S_S_S_S_S_S_S_S_S_S_S_S_S_S_S_S_S_S_S_S_S_S_S_S_S_S_S_S_S_S_S_S_S_S_S_S_S_S_S_S_S_S_S_S_S_S_S_S_S_S_S_S_S_S_S_S_S_S_S_S_S_S_S_S_S_S_S_S_S_S_S_S_S_S_S_S_S_S_S_S_S_S_S_S_S_S_S_S_S_S_S_S_S_S_S_S_S_S_S_S_S_S_S_S_S_S_S_S_S_S_S_S_S_S_S_S_S_S_S_S_S_S_S_S_S_S_S_S_S_S_S_S_S_S_S_S_S_S_S_S_S_S_S_S_S_S_S_S_S_S_S_S_S_S_S_S_S_S_S_S__param_472];
	ld.param.u64 	%rd474, [_Z4racePiS_S_S_S_S_S_S_S_S_S_S_S_S_S_S_S_S_S_S_S_S_S_S_S_S_S_S_S_S_S_S_S_S_S_S_S_S_S_S_S_S_S_S_S_S_S_S_S_S_S_S_S_S_S_S_S_S_S_S_S_S_S_S_S_S_S_S_S_S_S_S_S_S_S_S_S_S_S_S_S_S_S_S_S_S_S_S_S_S_S_S_S_S_S_S_S_S_S_S_S_S_S_S_S_S_S_S_S_S_S_S_S_S_S_S_S_S_S_S_S_S_S_S_S_S_S_S_S_S_S_S_S_S_S_S_S_S_S_S_S_S_S_S_S_S_S_S_S_S_S_S_S_S_S_S_S_S_S_S_S_S_S_S_S_S_S_S_S_S_S_S_S_S_S_S_S_S_S_S_S_S_S_S_S_S_S_S_S_S_S_S_S_S_S_S_S_S_S_S_S_S_S_S_S_S_S_S_S_S_S_S_S_S_S_S_S_S_S_S_S_S_S_S_S_S_S_S_S_S_S_S_S_S_S_S_S_S_S_S_S_S_S_S_S_S_S_S_S_S_S_S_S_S_S_S_S_S_S_S_S_S_S_S_S_S_S_S_S_S_S_S_S_S_S_S_S_S_S_S_S_S_S_S_S_S_S_S_S_S_S_S_S_S_S_S_S_S_S_S_S_S_S_S_S_S_S_S_S_S_S_S_S_S_S_S_S_S_S_S_S_S_S_S_S_S_S_S_S_S_S_S_S_S_S_S_S_S_S_S_S_S_S_S_S_S_S_S_S_S_S_S_S_S_S_S_S_S_S_S_S_S_S_S_S_S_S_S_S_S_S_S_S_S_S_S_S_S_S_S_S_S_S_S_S_S_S_S_S_S_S_S_S_S_S_S_S_S_S_S_S_S_S_S_S_S_S_S_S_S_S_S_S_S_S_S_S_S_S_S_S_S_S_S_S_S_S_S_S_S_S_S_S_S_S_S_S_S_S_S_S_S_S_S_S_S_S_S_S_S_S_S_S_S_S_S_S_S_S_S_S_S_S_S_S_S_S_S_S_S_S_S_S_S_S_S_S_S_S_S_S_S_S_S_S_S_S_S_S_S_S_S_S_S_S_S_S_S_S_S_S_S_S_S_S_S_S_S_S_S_S_S__param_473];
	ld.param.u64 	%rd475, [_Z4racePiS_S_S_S_S_S_S_S_S_S_S_S_S_S_S_S_S_S_S_S_S_S_S_S_S_S_S_S_S_S_S_S_S_S_S_S_S_S_S_S_S_S_S_S_S_S_S_S_S_S_S_S_S_S_S_S_S_S_S_S_S_S_S_S_S_S_S_S_S_S_S_S_S_S_S_S_S_S_S_S_S_S_S_S_S_S_S_S_S_S_S_S_S_S_S_S_S_S_S_S_S_S_S_S_S_S_S_S_S_S_S_S_S_S_S_S_S_S_S_S_S_S_S_S_S_S_S_S_S_S_S_S_S_S_S_S_S_S_S_S_S_S_S_S_S_S_S_S_S_S_S_S_S_S_S_S_S_S_S_S_S_S_S_S_S_S_S_S_S_S_S_S_S_S_S_S_S_S_S_S_S_S_S_S_S_S_S_S_S_S_S_S_S_S_S_S_S_S_S_S_S_S_S_S_S_S_S_S_S_S_S_S_S_S_S_S_S_S_S_S_S_S_S_S_S_S_S_S_S_S_S_S_S_S_S_S_S_S_S_S_S_S_S_S_S_S_S_S_S_S_S_S_S_S_S_S_S_S_S_S_S_S_S_S_S_S_S_S_S_S_S_S_S_S_S_S_S_S_S_S_S_S_S_S_S_S_S_S_S_S_S_S_S_S_S_S_S_S_S_S_S_S_S_S_S_S_S_S_S_S_S_S_S_S_S_S_S_S_S_S_S_S_S_S_S_S_S_S_S_S_S_S_S_S_S_S_S_S_S_S_S_S_S_S_S_S_S_S_S_S_S_S_S_S_S_S_S_S_S_S_S_S_S_S_S_S_S_S_S_S_S_S_S_S_S_S_S_S_S_S_S_S_S_S_S_S_S_S_S_S_S_S_S_S_S_S_S_S_S_S_S_S_S_S_S_S_S_S_S_S_S_S_S_S_S_S_S_S_S_S_S_S_S_S_S_S_S_S_S_S_S_S_S_S_S_S_S_S_S_S_S_S_S_S_S_S_S_S_S_S_S_S_S_S_S_S_S_S_S_S_S_S_S_S_S_S_S_S_S_S_S_S_S_S_S_S_S_S_S_S_S_S_S_S_S_S_S_S_S_S_S_S_S_S_S_S_S_S_S_S_S_S_S_S_S_S_S_S_S_S_S__param_474];
	ld.param.u64 	%rd476, [_Z4racePiS_S_S_S_S_S_S_S_S_S_S_S_S_S_S_S_S_S_S_S_S_S_S_S_S_S_S_S_S_S_S_S_S_S_S_S_S_S_S_S_S_S_S_S_S_S_S_S_S_S_S_S_S_S_S_S_S_S_S_S_S_S_S_S_S_S_S_S_S_S_S_S_S_S_S_S_S_S_S_S_S_S_S_S_S_S_S_S_S_S_S_S_S_S_S_S_S_S_S_S_S_S_S_S_S_S_S_S_S_S_S_S_S_S_S_S_S_S_S_S_S_S_S_S_S_S_S_S_S_S_S_S_S_S_S_S_S_S_S_S_S_S_S_S_S_S_S_S_S_S_S_S_S_S_S_S_S_S_S_S_S_S_S_S_S_S_S_S_S_S_S_S_S_S_S_S_S_S_S_S_S_S_S_S_S_S_S_S_S_S_S_S_S_S_S_S_S_S_S_S_S_S_S_S_S_S_S_S_S_S_S_S_S_S_S_S_S_S_S_S_S_S_S_S_S_S_S_S_S_S_S_S_S_S_S_S_S_S_S_S_S_S_S_S_S_S_S_S_S_S_S_S_S_S_S_S_S_S_S_S_S_S_S_S_S_S_S_S_S_S_S_S_S_S_S_S_S_S_S_S_S_S_S_S_S_S_S_S_S_S_S_S_S_S_S_S_S_S_S_S_S_S_S_S_S_S_S_S_S_S_S_S_S_S_S_S_S_S_S_S_S_S_S_S_S_S_S_S_S_S_S_S_S_S_S_S_S_S_S_S_S_S_S_S_S_S_S_S_S_S_S_S_S_S_S_S_S_S_S_S_S_S_S_S_S_S_S_S_S_S_S_S_S_S_S_S_S_S_S_S_S_S_S_S_S_S_S_S_S_S_S_S_S_S_S_S_S_S_S_S_S_S_S_S_S_S_S_S_S_S_S_S_S_S_S_S_S_S_S_S_S_S_S_S_S_S_S_S_S_S_S_S_S_S_S_S_S_S_S_S_S_S_S_S_S_S_S_S_S_S_S_S_S_S_S_S_S_S_S_S_S_S_S_S_S_S_S_S_S_S_S_S_S_S_S_S_S_S_S_S_S_S_S_S_S_S_S_S_S_S_S_S_S_S_S_S_S_S_S_S_S_S_S_S_S_S_S_S_S_S_S__param_475];
	ld.param.u64 	%rd477, [_Z4racePiS_S_S_S_S_S_S_S_S_S_S_S_S_S_S_S_S_S_S_S_S_S_S_S_S_S_S_S_S_S_S_S_S_S_S_S_S_S_S_S_S_S_S_S_S_S_S_S_S_S_S_S_S_S_S_S_S_S_S_S_S_S_S_S_S_S_S_S_S_S_S_S_S_S_S_S_S_S_S_S_S_S_S_S_S_S_S_S_S_S_S_S_S_S_S_S_S_S_S_S_S_S_S_S_S_S_S_S_S_S_S_S_S_S_S_S_S_S_S_S_S_S_S_S_S_S_S_S_S_S_S_S_S_S_S_S_S_S_S_S_S_S_S_S_S_S_S_S_S_S_S_S_S_S_S_S_S_S_S_S_S_S_S_S_S_S_S_S_S_S_S_S_S_S_S_S_S_S_S_S_S_S_S_S_S_S_S_S_S_S_S_S_S_S_S_S_S_S_S_S_S_S_S_S_S_S_S_S_S_S_S_S_S_S_S_S_S_S_S_S_S_S_S_S_S_S_S_S_S_S_S_S_S_S_S_S_S_S_S_S_S_S_S_S_S_S_S_S_S_S_S_S_S_S_S_S_S_S_S_S_S_S_S_S_S_S_S_S_S_S_S_S_S_S_S_S_S_S_S_S_S_S_S_S_S_S_S_S_S_S_S_S_S_S_S_S_S_S_S_S_S_S_S_S_S_S_S_S_S_S_S_S_S_S_S_S_S_S_S_S_S_S_S_S_S_S_S_S_S_S_S_S_S_S_S_S_S_S_S_S_S_S_S_S_S_S_S_S_S_S_S_S_S_S_S_S_S_S_S_S_S_S_S_S_S_S_S_S_S_S_S_S_S_S_S_S_S_S_S_S_S_S_S_S_S_S_S_S_S_S_S_S_S_S_S_S_S_S_S_S_S_S_S_S_S_S_S_S_S_S_S_S_S_S_S_S_S_S_S_S_S_S_S_S_S_S_S_S_S_S_S_S_S_S_S_S_S_S_S_S_S_S_S_S_S_S_S_S_S_S_S_S_S_S_S_S_S_S_S_S_S_S_S_S_S_S_S_S_S_S_S_S_S_S_S_S_S_S_S_S_S_S_S_S_S_S_S_S_S_S_S_S_S_S_S_S_S_S_S_S_S_S_S_S_S_S_S_S_S_S_S__param_476];
	ld.param.u64 	%rd478, [_Z4racePiS_S_S_S_S_S_S_S_S_S_S_S_S_S_S_S_S_S_S_S_S_S_S_S_S_S_S_S_S_S_S_S_S_S_S_S_S_S_S_S_S_S_S_S_S_S_S_S_S_S_S_S_S_S_S_S_S_S_S_S_S_S_S_S_S_S_S_S_S_S_S_S_S_S_S_S_S_S_S_S_S_S_S_S_S_S_S_S_S_S_S_S_S_S_S_S_S_S_S_S_S_S_S_S_S_S_S_S_S_S_S_S_S_S_S_S_S_S_S_S_S_S_S_S_S_S_S_S_S_S_S_S_S_S_S_S_S_S_S_S_S_S_S_S_S_S_S_S_S_S_S_S_S_S_S_S_S_S_S_S_S_S_S_S_S_S_S_S_S_S_S_S_S_S_S_S_S_S_S_S_S_S_S_S_S_S_S_S_S_S_S_S_S_S_S_S_S_S_S_S_S_S_S_S_S_S_S_S_S_S_S_S_S_S_S_S_S_S_S_S_S_S_S_S_S_S_S_S_S_S_S_S_S_S_S_S_S_S_S_S_S_S_S_S_S_S_S_S_S_S_S_S_S_S_S_S_S_S_S_S_S_S_S_S_S_S_S_S_S_S_S_S_S_S_S_S_S_S_S_S_S_S_S_S_S_S_S_S_S_S_S_S_S_S_S_S_S_S_S_S_S_S_S_S_S_S_S_S_S_S_S_S_S_S_S_S_S_S_S_S_S_S_S_S_S_S_S_S_S_S_S_S_S_S_S_S_S_S_S_S_S_S_S_S_S_S_S_S_S_S_S_S_S_S_S_S_S_S_S_S_S_S_S_S_S_S_S_S_S_S_S_S_S_S_S_S_S_S_S_S_S_S_S_S_S_S_S_S_S_S_S_S_S_S_S_S_S_S_S_S_S_S_S_S_S_S_S_S_S_S_S_S_S_S_S_S_S_S_S_S_S_S_S_S_S_S_S_S_S_S_S_S_S_S_S_S_S_S_S_S_S_S_S_S_S_S_S_S_S_S_S_S_S_S_S_S_S_S_S_S_S_S_S_S_S_S_S_S_S_S_S_S_S_S_S_S_S_S_S_S_S_S_S_S_S_S_S_S_S_S_S_S_S_S_S_S_S_S_S_S_S_S_S_S_S_S_S_S_S_S_S__param_477];
	ld.param.u64 	%rd479, [_Z4racePiS_S_S_S_S_S_S_S_S_S_S_S_S_S_S_S_S_S_S_S_S_S_S_S_S_S_S_S_S_S_S_S_S_S_S_S_S_S_S_S_S_S_S_S_S_S_S_S_S_S_S_S_S_S_S_S_S_S_S_S_S_S_S_S_S_S_S_S_S_S_S_S_S_S_S_S_S_S_S_S_S_S_S_S_S_S_S_S_S_S_S_S_S_S_S_S_S_S_S_S_S_S_S_S_S_S_S_S_S_S_S_S_S_S_S_S_S_S_S_S_S_S_S_S_S_S_S_S_S_S_S_S_S_S_S_S_S_S_S_S_S_S_S_S_S_S_S_S_S_S_S_S_S_S_S_S_S_S_S_S_S_S_S_S_S_S_S_S_S_S_S_S_S_S_S_S_S_S_S_S_S_S_S_S_S_S_S_S_S_S_S_S_S_S_S_S_S_S_S_S_S_S_S_S_S_S_S_S_S_S_S_S_S_S_S_S_S_S_S_S_S_S_S_S_S_S_S_S_S_S_S_S_S_S_S_S_S_S_S_S_S_S_S_S_S_S_S_S_S_S_S_S_S_S_S_S_S_S_S_S_S_S_S_S_S_S_S_S_S_S_S_S_S_S_S_S_S_S_S_S_S_S_S_S_S_S_S_S_S_S_S_S_S_S_S_S_S_S_S_S_S_S_S_S_S_S_S_S_S_S_S_S_S_S_S_S_S_S_S_S_S_S_S_S_S_S_S_S_S_S_S_S_S_S_S_S_S_S_S_S_S_S_S_S_S_S_S_S_S_S_S_S_S_S_S_S_S_S_S_S_S_S_S_S_S_S_S_S_S_S_S_S_S_S_S_S_S_S_S_S_S_S_S_S_S_S_S_S_S_S_S_S_S_S_S_S_S_S_S_S_S_S_S_S_S_S_S_S_S_S_S_S_S_S_S_S_S_S_S_S_S_S_S_S_S_S_S_S_S_S_S_S_S_S_S_S_S_S_S_S_S_S_S_S_S_S_S_S_S_S_S_S_S_S_S_S_S_S_S_S_S_S_S_S_S_S_S_S_S_S_S_S_S_S_S_S_S_S_S_S_S_S_S_S_S_S_S_S_S_S_S_S_S_S_S_S_S_S_S_S_S_S_S_S_S_S_S_S_S_S_S__param_478];
	ld.param.u64 	%rd480, [_Z4racePiS_S_S_S_S_S_S_S_S_S_S_S_S_S_S_S_S_S_S_S_S_S_S_S_S_S_S_S_S_S_S_S_S_S_S_S_S_S_S_S_S_S_S_S_S_S_S_S_S_S_S_S_S_S_S_S_S_S_S_S_S_S_S_S_S_S_S_S_S_S_S_S_S_S_S_S_S_S_S_S_S_S_S_S_S_S_S_S_S_S_S_S_S_S_S_S_S_S_S_S_S_S_S_S_S_S_S_S_S_S_S_S_S_S_S_S_S_S_S_S_S_S_S_S_S_S_S_S_S_S_S_S_S_S_S_S_S_S_S_S_S_S_S_S_S_S_S_S_S_S_S_S_S_S_S_S_S_S_S_S_S_S_S_S_S_S_S_S_S_S_S_S_S_S_S_S_S_S_S_S_S_S_S_S_S_S_S_S_S_S_S_S_S_S_S_S_S_S_S_S_S_S_S_S_S_S_S_S_S_S_S_S_S_S_S_S_S_S_S_S_S_S_S_S_S_S_S_S_S_S_S_S_S_S_S_S_S_S_S_S_S_S_S_S_S_S_S_S_S_S_S_S_S_S_S_S_S_S_S_S_S_S_S_S_S_S_S_S_S_S_S_S_S_S_S_S_S_S_S_S_S_S_S_S_S_S_S_S_S_S_S_S_S_S_S_S_S_S_S_S_S_S_S_S_S_S_S_S_S_S_S_S_S_S_S_S_S_S_S_S_S_S_S_S_S_S_S_S_S_S_S_S_S_S_S_S_S_S_S_S_S_S_S_S_S_S_S_S_S_S_S_S_S_S_S_S_S_S_S_S_S_S_S_S_S_S_S_S_S_S_S_S_S_S_S_S_S_S_S_S_S_S_S_S_S_S_S_S_S_S_S_S_S_S_S_S_S_S_S_S_S_S_S_S_S_S_S_S_S_S_S_S_S_S_S_S_S_S_S_S_S_S_S_S_S_S_S_S_S_S_S_S_S_S_S_S_S_S_S_S_S_S_S_S_S_S_S_S_S_S_S_S_S_S_S_S_S_S_S_S_S_S_S_S_S_S_S_S_S_S_S_S_S_S_S_S_S_S_S_S_S_S_S_S_S_S_S_S_S_S_S_S_S_S_S_S_S_S_S_S_S_S_S_S_S_S_S_S_S_S_S__param_479];
	ld.param.u64 	%rd481, [_Z4racePiS_S_S_S_S_S_S_S_S_S_S_S_S_S_S_S_S_S_S_S_S_S_S_S_S_S_S_S_S_S_S_S_S_S_S_S_S_S_S_S_S_S_S_S_S_S_S_S_S_S_S_S_S_S_S_S_S_S_S_S_S_S_S_S_S_S_S_S_S_S_S_S_S_S_S_S_S_S_S_S_S_S_S_S_S_S_S_S_S_S_S_S_S_S_S_S_S_S_S_S_S_S_S_S_S_S_S_S_S_S_S_S_S_S_S_S_S_S_S_S_S_S_S_S_S_S_S_S_S_S_S_S_S_S_S_S_S_S_S_S_S_S_S_S_S_S_S_S_S_S_S_S_S_S_S_S_S_S_S_S_S_S_S_S_S_S_S_S_S_S_S_S_S_S_S_S_S_S_S_S_S_S_S_S_S_S_S_S_S_S_S_S_S_S_S_S_S_S_S_S_S_S_S_S_S_S_S_S_S_S_S_S_S_S_S_S_S_S_S_S_S_S_S_S_S_S_S_S_S_S_S_S_S_S_S_S_S_S_S_S_S_S_S_S_S_S_S_S_S_S_S_S_S_S_S_S_S_S_S_S_S_S_S_S_S_S_S_S_S_S_S_S_S_S_S_S_S_S_S_S_S_S_S_S_S_S_S_S_S_S_S_S_S_S_S_S_S_S_S_S_S_S_S_S_S_S_S_S_S_S_S_S_S_S_S_S_S_S_S_S_S_S_S_S_S_S_S_S_S_S_S_S_S_S_S_S_S_S_S_S_S_S_S_S_S_S_S_S_S_S_S_S_S_S_S_S_S_S_S_S_S_S_S_S_S_S_S_S_S_S_S_S_S_S_S_S_S_S_S_S_S_S_S_S_S_S_S_S_S_S_S_S_S_S_S_S_S_S_S_S_S_S_S_S_S_S_S_S_S_S_S_S_S_S_S_S_S_S_S_S_S_S_S_S_S_S_S_S_S_S_S_S_S_S_S_S_S_S_S_S_S_S_S_S_S_S_S_S_S_S_S_S_S_S_S_S_S_S_S_S_S_S_S_S_S_S_S_S_S_S_S_S_S_S_S_S_S_S_S_S_S_S_S_S_S_S_S_S_S_S_S_S_S_S_S_S_S_S_S_S_S_S_S_S_S_S_S_S_S_S_S__param_480];
	ld.param.u64 	%rd482, [_Z4racePiS_S_S_S_S_S_S_S_S_S_S_S_S_S_S_S_S_S_S_S_S_S_S_S_S_S_S_S_S_S_S_S_S_S_S_S_S_S_S_S_S_S_S_S_S_S_S_S_S_S_S_S_S_S_S_S_S_S_S_S_S_S_S_S_S_S_S_S_S_S_S_S_S_S_S_S_S_S_S_S_S_S_S_S_S_S_S_S_S_S_S_S_S_S_S_S_S_S_S_S_S_S_S_S_S_S_S_S_S_S_S_S_S_S_S_S_S_S_S_S_S_S_S_S_S_S_S_S_S_S_S_S_S_S_S_S_S_S_S_S_S_S_S_S_S_S_S_S_S_S_S_S_S_S_S_S_S_S_S_S_S_S_S_S_S_S_S_S_S_S_S_S_S_S_S_S_S_S_S_S_S_S_S_S_S_S_S_S_S_S_S_S_S_S_S_S_S_S_S_S_S_S_S_S_S_S_S_S_S_S_S_S_S_S_S_S_S_S_S_S_S_S_S_S_S_S_S_S_S_S_S_S_S_S_S_S_S_S_S_S_S_S_S_S_S_S_S_S_S_S_S_S_S_S_S_S_S_S_S_S_S_S_S_S_S_S_S_S_S_S_S_S_S_S_S_S_S_S_S_S_S_S_S_S_S_S_S_S_S_S_S_S_S_S_S_S_S_S_S_S_S_S_S_S_S_S_S_S_S_S_S_S_S_S_S_S_S_S_S_S_S_S_S_S_S_S_S_S_S_S_S_S_S_S_S_S_S_S_S_S_S_S_S_S_S_S_S_S_S_S_S_S_S_S_S_S_S_S_S_S_S_S_S_S_S_S_S_S_S_S_S_S_S_S_S_S_S_S_S_S_S_S_S_S_S_S_S_S_S_S_S_S_S_S_S_S_S_S_S_S_S_S_S_S_S_S_S_S_S_S_S_S_S_S_S_S_S_S_S_S_S_S_S_S_S_S_S_S_S_S_S_S_S_S_S_S_S_S_S_S_S_S_S_S_S_S_S_S_S_S_S_S_S_S_S_S_S_S_S_S_S_S_S_S_S_S_S_S_S_S_S_S_S_S_S_S_S_S_S_S_S_S_S_S_S_S_S_S_S_S_S_S_S_S_S_S_S_S_S_S_S_S_S_S_S_S_S_S_S_S_S__param_481];
	ld.param.u64 	%rd483, [_Z4racePiS_S_S_S_S_S_S_S_S_S_S_S_S_S_S_S_S_S_S_S_S_S_S_S_S_S_S_S_S_S_S_S_S_S_S_S_S_S_S_S_S_S_S_S_S_S_S_S_S_S_S_S_S_S_S_S_S_S_S_S_S_S_S_S_S_S_S_S_S_S_S_S_S_S_S_S_S_S_S_S_S_S_S_S_S_S_S_S_S_S_S_S_S_S_S_S_S_S_S_S_S_S_S_S_S_S_S_S_S_S_S_S_S_S_S_S_S_S_S_S_S_S_S_S_S_S_S_S_S_S_S_S_S_S_S_S_S_S_S_S_S_S_S_S_S_S_S_S_S_S_S_S_S_S_S_S_S_S_S_S_S_S_S_S_S_S_S_S_S_S_S_S_S_S_S_S_S_S_S_S_S_S_S_S_S_S_S_S_S_S_S_S_S_S_S_S_S_S_S_S_S_S_S_S_S_S_S_S_S_S_S_S_S_S_S_S_S_S_S_S_S_S_S_S_S_S_S_S_S_S_S_S_S_S_S_S_S_S_S_S_S_S_S_S_S_S_S_S_S_S_S_S_S_S_S_S_S_S_S_S_S_S_S_S_S_S_S_S_S_S_S_S_S_S_S_S_S_S_S_S_S_S_S_S_S_S_S_S_S_S_S_S_S_S_S_S_S_S_S_S_S_S_S_S_S_S_S_S_S_S_S_S_S_S_S_S_S_S_S_S_S_S_S_S_S_S_S_S_S_S_S_S_S_S_S_S_S_S_S_S_S_S_S_S_S_S_S_S_S_S_S_S_S_S_S_S_S_S_S_S_S_S_S_S_S_S_S_S_S_S_S_S_S_S_S_S_S_S_S_S_S_S_S_S_S_S_S_S_S_S_S_S_S_S_S_S_S_S_S_S_S_S_S_S_S_S_S_S_S_S_S_S_S_S_S_S_S_S_S_S_S_S_S_S_S_S_S_S_S_S_S_S_S_S_S_S_S_S_S_S_S_S_S_S_S_S_S_S_S_S_S_S_S_S_S_S_S_S_S_S_S_S_S_S_S_S_S_S_S_S_S_S_S_S_S_S_S_S_S_S_S_S_S_S_S_S_S_S_S_S_S_S_S_S_S_S_S_S_S_S_S_S_S_S_S_S_S_S_S_S_S__param_482];
	ld.param.u64 	%rd484, [_Z4racePiS_S_S_S_S_S_S_S_S_S_S_S_S_S_S_S_S_S_S_S_S_S_S_S_S_S_S_S_S_S_S_S_S_S_S_S_S_S_S_S_S_S_S_S_S_S_S_S_S_S_S_S_S_S_S_S_S_S_S_S_S_S_S_S_S_S_S_S_S_S_S_S_S_S_S_S_S_S_S_S_S_S_S_S_S_S_S_S_S_S_S_S_S_S_S_S_S_S_S_S_S_S_S_S_S_S_S_S_S_S_S_S_S_S_S_S_S_S_S_S_S_S_S_S_S_S_S_S_S_S_S_S_S_S_S_S_S_S_S_S_S_S_S_S_S_S_S_S_S_S_S_S_S_S_S_S_S_S_S_S_S_S_S_S_S_S_S_S_S_S_S_S_S_S_S_S_S_S_S_S_S_S_S_S_S_S_S_S_S_S_S_S_S_S_S_S_S_S_S_S_S_S_S_S_S_S_S_S_S_S_S_S_S_S_S_S_S_S_S_S_S_S_S_S_S_S_S_S_S_S_S_S_S_S_S_S_S_S_S_S_S_S_S_S_S_S_S_S_S_S_S_S_S_S_S_S_S_S_S_S_S_S_S_S_S_S_S_S_S_S_S_S_S_S_S_S_S_S_S_S_S_S_S_S_S_S_S_S_S_S_S_S_S_S_S_S_S_S_S_S_S_S_S_S_S_S_S_S_S_S_S_S_S_S_S_S_S_S_S_S_S_S_S_S_S_S_S_S_S_S_S_S_S_S_S_S_S_S_S_S_S_S_S_S_S_S_S_S_S_S_S_S_S_S_S_S_S_S_S_S_S_S_S_S_S_S_S_S_S_S_S_S_S_S_S_S_S_S_S_S_S_S_S_S_S_S_S_S_S_S_S_S_S_S_S_S_S_S_S_S_S_S_S_S_S_S_S_S_S_S_S_S_S_S_S_S_S_S_S_S_S_S_S_S_S_S_S_S_S_S_S_S_S_S_S_S_S_S_S_S_S_S_S_S_S_S_S_S_S_S_S_S_S_S_S_S_S_S_S_S_S_S_S_S_S_S_S_S_S_S_S_S_S_S_S_S_S_S_S_S_S_S_S_S_S_S_S_S_S_S_S_S_S_S_S_S_S_S_S_S_S_S_S_S_S_S_S_S_S_S_S__param_483];
	ld.param.u64 	%rd485, [_Z4racePiS_S_S_S_S_S_S_S_S_S_S_S_S_S_S_S_S_S_S_S_S_S_S_S_S_S_S_S_S_S_S_S_S_S_S_S_S_S_S_S_S_S_S_S_S_S_S_S_S_S_S_S_S_S_S_S_S_S_S_S_S_S_S_S_S_S_S_S_S_S_S_S_S_S_S_S_S_S_S_S_S_S_S_S_S_S_S_S_S_S_S_S_S_S_S_S_S_S_S_S_S_S_S_S_S_S_S_S_S_S_S_S_S_S_S_S_S_S_S_S_S_S_S_S_S_S_S_S_S_S_S_S_S_S_S_S_S_S_S_S_S_S_S_S_S_S_S_S_S_S_S_S_S_S_S_S_S_S_S_S_S_S_S_S_S_S_S_S_S_S_S_S_S_S_S_S_S_S_S_S_S_S_S_S_S_S_S_S_S_S_S_S_S_S_S_S_S_S_S_S_S_S_S_S_S_S_S_S_S_S_S_S_S_S_S_S_S_S_S_S_S_S_S_S_S_S_S_S_S_S_S_S_S_S_S_S_S_S_S_S_S_S_S_S_S_S_S_S_S_S_S_S_S_S_S_S_S_S_S_S_S_S_S_S_S_S_S_S_S_S_S_S_S_S_S_S_S_S_S_S_S_S_S_S_S_S_S_S_S_S_S_S_S_S_S_S_S_S_S_S_S_S_S_S_S_S_S_S_S_S_S_S_S_S_S_S_S_S_S_S_S_S_S_S_S_S_S_S_S_S_S_S_S_S_S_S_S_S_S_S_S_S_S_S_S_S_S_S_S_S_S_S_S_S_S_S_S_S_S_S_S_S_S_S_S_S_S_S_S_S_S_S_S_S_S_S_S_S_S_S_S_S_S_S_S_S_S_S_S_S_S_S_S_S_S_S_S_S_S_S_S_S_S_S_S_S_S_S_S_S_S_S_S_S_S_S_S_S_S_S_S_S_S_S_S_S_S_S_S_S_S_S_S_S_S_S_S_S_S_S_S_S_S_S_S_S_S_S_S_S_S_S_S_S_S_S_S_S_S_S_S_S_S_S_S_S_S_S_S_S_S_S_S_S_S_S_S_S_S_S_S_S_S_S_S_S_S_S_S_S_S_S_S_S_S_S_S_S_S_S_S_S_S_S_S_S_S_S_S_S_S__param_484];
	ld.param.u64 	%rd486, [_Z4racePiS_S_S_S_S_S_S_S_S_S_S_S_S_S_S_S_S_S_S_S_S_S_S_S_S_S_S_S_S_S_S_S_S_S_S_S_S_S_S_S_S_S_S_S_S_S_S_S_S_S_S_S_S_S_S_S_S_S_S_S_S_S_S_S_S_S_S_S_S_S_S_S_S_S_S_S_S_S_S_S_S_S_S_S_S_S_S_S_S_S_S_S_S_S_S_S_S_S_S_S_S_S_S_S_S_S_S_S_S_S_S_S_S_S_S_S_S_S_S_S_S_S_S_S_S_S_S_S_S_S_S_S_S_S_S_S_S_S_S_S_S_S_S_S_S_S_S_S_S_S_S_S_S_S_S_S_S_S_S_S_S_S_S_S_S_S_S_S_S_S_S_S_S_S_S_S_S_S_S_S_S_S_S_S_S_S_S_S_S_S_S_S_S_S_S_S_S_S_S_S_S_S_S_S_S_S_S_S_S_S_S_S_S_S_S_S_S_S_S_S_S_S_S_S_S_S_S_S_S_S_S_S_S_S_S_S_S_S_S_S_S_S_S_S_S_S_S_S_S_S_S_S_S_S_S_S_S_S_S_S_S_S_S_S_S_S_S_S_S_S_S_S_S_S_S_S_S_S_S_S_S_S_S_S_S_S_S_S_S_S_S_S_S_S_S_S_S_S_S_S_S_S_S_S_S_S_S_S_S_S_S_S_S_S_S_S_S_S_S_S_S_S_S_S_S_S_S_S_S_S_S_S_S_S_S_S_S_S_S_S_S_S_S_S_S_S_S_S_S_S_S_S_S_S_S_S_S_S_S_S_S_S_S_S_S_S_S_S_S_S_S_S_S_S_S_S_S_S_S_S_S_S_S_S_S_S_S_S_S_S_S_S_S_S_S_S_S_S_S_S_S_S_S_S_S_S_S_S_S_S_S_S_S_S_S_S_S_S_S_S_S_S_S_S_S_S_S_S_S_S_S_S_S_S_S_S_S_S_S_S_S_S_S_S_S_S_S_S_S_S_S_S_S_S_S_S_S_S_S_S_S_S_S_S_S_S_S_S_S_S_S_S_S_S_S_S_S_S_S_S_S_S_S_S_S_S_S_S_S_S_S_S_S_S_S_S_S_S_S_S_S_S_S_S_S_S_S_S_S_S_S__param_485];
	ld.param.u64 	%rd487, [_Z4racePiS_S_S_S_S_S_S_S_S_S_S_S_S_S_S_S_S_S_S_S_S_S_S_S_S_S_S_S_S_S_S_S_S_S_S_S_S_S_S_S_S_S_S_S_S_S_S_S_S_S_S_S_S_S_S_S_S_S_S_S_S_S_S_S_S_S_S_S_S_S_S_S_S_S_S_S_S_S_S_S_S_S_S_S_S_S_S_S_S_S_S_S_S_S_S_S_S_S_S_S_S_S_S_S_S_S_S_S_S_S_S_S_S_S_S_S_S_S_S_S_S_S_S_S_S_S_S_S_S_S_S_S_S_S_S_S_S_S_S_S_S_S_S_S_S_S_S_S_S_S_S_S_S_S_S_S_S_S_S_S_S_S_S_S_S_S_S_S_S_S_S_S_S_S_S_S_S_S_S_S_S_S_S_S_S_S_S_S_S_S_S_S_S_S_S_S_S_S_S_S_S_S_S_S_S_S_S_S_S_S_S_S_S_S_S_S_S_S_S_S_S_S_S_S_S_S_S_S_S_S_S_S_S_S_S_S_S_S_S_S_S_S_S_S_S_S_S_S_S_S_S_S_S_S_S_S_S_S_S_S_S_S_S_S_S_S_S_S_S_S_S_S_S_S_S_S_S_S_S_S_S_S_S_S_S_S_S_S_S_S_S_S_S_S_S_S_S_S_S_S_S_S_S_S_S_S_S_S_S_S_S_S_S_S_S_S_S_S_S_S_S_S_S_S_S_S_S_S_S_S_S_S_S_S_S_S_S_S_S_S_S_S_S_S_S_S_S_S_S_S_S_S_S_S_S_S_S_S_S_S_S_S_S_S_S_S_S_S_S_S_S_S_S_S_S_S_S_S_S_S_S_S_S_S_S_S_S_S_S_S_S_S_S_S_S_S_S_S_S_S_S_S_S_S_S_S_S_S_S_S_S_S_S_S_S_S_S_S_S_S_S_S_S_S_S_S_S_S_S_S_S_S_S_S_S_S_S_S_S_S_S_S_S_S_S_S_S_S_S_S_S_S_S_S_S_S_S_S_S_S_S_S_S_S_S_S_S_S_S_S_S_S_S_S_S_S_S_S_S_S_S_S_S_S_S_S_S_S_S_S_S_S_S_S_S_S_S_S_S_S_S_S_S_S_S_S_S_S_S_S_S__param_486];
	ld.param.u64 	%rd488, [_Z4racePiS_S_S_S_S_S_S_S_S_S_S_S_S_S_S_S_S_S_S_S_S_S_S_S_S_S_S_S_S_S_S_S_S_S_S_S_S_S_S_S_S_S_S_S_S_S_S_S_S_S_S_S_S_S_S_S_S_S_S_S_S_S_S_S_S_S_S_S_S_S_S_S_S_S_S_S_S_S_S_S_S_S_S_S_S_S_S_S_S_S_S_S_S_S_S_S_S_S_S_S_S_S_S_S_S_S_S_S_S_S_S_S_S_S_S_S_S_S_S_S_S_S_S_S_S_S_S_S_S_S_S_S_S_S_S_S_S_S_S_S_S_S_S_S_S_S_S_S_S_S_S_S_S_S_S_S_S_S_S_S_S_S_S_S_S_S_S_S_S_S_S_S_S_S_S_S_S_S_S_S_S_S_S_S_S_S_S_S_S_S_S_S_S_S_S_S_S_S_S_S_S_S_S_S_S_S_S_S_S_S_S_S_S_S_S_S_S_S_S_S_S_S_S_S_S_S_S_S_S_S_S_S_S_S_S_S_S_S_S_S_S_S_S_S_S_S_S_S_S_S_S_S_S_S_S_S_S_S_S_S_S_S_S_S_S_S_S_S_S_S_S_S_S_S_S_S_S_S_S_S_S_S_S_S_S_S_S_S_S_S_S_S_S_S_S_S_S_S_S_S_S_S_S_S_S_S_S_S_S_S_S_S_S_S_S_S_S_S_S_S_S_S_S_S_S_S_S_S_S_S_S_S_S_S_S_S_S_S_S_S_S_S_S_S_S_S_S_S_S_S_S_S_S_S_S_S_S_S_S_S_S_S_S_S_S_S_S_S_S_S_S_S_S_S_S_S_S_S_S_S_S_S_S_S_S_S_S_S_S_S_S_S_S_S_S_S_S_S_S_S_S_S_S_S_S_S_S_S_S_S_S_S_S_S_S_S_S_S_S_S_S_S_S_S_S_S_S_S_S_S_S_S_S_S_S_S_S_S_S_S_S_S_S_S_S_S_S_S_S_S_S_S_S_S_S_S_S_S_S_S_S_S_S_S_S_S_S_S_S_S_S_S_S_S_S_S_S_S_S_S_S_S_S_S_S_S_S_S_S_S_S_S_S_S_S_S_S_S_S_S_S_S_S_S_S_S_S_S_S_S_S__param_487];
	ld.param.u64 	%rd489, [_Z4racePiS_S_S_S_S_S_S_S_S_S_S_S_S_S_S_S_S_S_S_S_S_S_S_S_S_S_S_S_S_S_S_S_S_S_S_S_S_S_S_S_S_S_S_S_S_S_S_S_S_S_S_S_S_S_S_S_S_S_S_S_S_S_S_S_S_S_S_S_S_S_S_S_S_S_S_S_S_S_S_S_S_S_S_S_S_S_S_S_S_S_S_S_S_S_S_S_S_S_S_S_S_S_S_S_S_S_S_S_S_S_S_S_S_S_S_S_S_S_S_S_S_S_S_S_S_S_S_S_S_S_S_S_S_S_S_S_S_S_S_S_S_S_S_S_S_S_S_S_S_S_S_S_S_S_S_S_S_S_S_S_S_S_S_S_S_S_S_S_S_S_S_S_S_S_S_S_S_S_S_S_S_S_S_S_S_S_S_S_S_S_S_S_S_S_S_S_S_S_S_S_S_S_S_S_S_S_S_S_S_S_S_S_S_S_S_S_S_S_S_S_S_S_S_S_S_S_S_S_S_S_S_S_S_S_S_S_S_S_S_S_S_S_S_S_S_S_S_S_S_S_S_S_S_S_S_S_S_S_S_S_S_S_S_S_S_S_S_S_S_S_S_S_S_S_S_S_S_S_S_S_S_S_S_S_S_S_S_S_S_S_S_S_S_S_S_S_S_S_S_S_S_S_S_S_S_S_S_S_S_S_S_S_S_S_S_S_S_S_S_S_S_S_S_S_S_S_S_S_S_S_S_S_S_S_S_S_S_S_S_S_S_S_S_S_S_S_S_S_S_S_S_S_S_S_S_S_S_S_S_S_S_S_S_S_S_S_S_S_S_S_S_S_S_S_S_S_S_S_S_S_S_S_S_S_S_S_S_S_S_S_S_S_S_S_S_S_S_S_S_S_S_S_S_S_S_S_S_S_S_S_S_S_S_S_S_S_S_S_S_S_S_S_S_S_S_S_S_S_S_S_S_S_S_S_S_S_S_S_S_S_S_S_S_S_S_S_S_S_S_S_S_S_S_S_S_S_S_S_S_S_S_S_S_S_S_S_S_S_S_S_S_S_S_S_S_S_S_S_S_S_S_S_S_S_S_S_S_S_S_S_S_S_S_S_S_S_S_S_S_S_S_S_S_S_S_S_S_S_S_S_S__param_488];
	ld.param.u64 	%rd490, [_Z4racePiS_S_S_S_S_S_S_S_S_S_S_S_S_S_S_S_S_S_S_S_S_S_S_S_S_S_S_S_S_S_S_S_S_S_S_S_S_S_S_S_S_S_S_S_S_S_S_S_S_S_S_S_S_S_S_S_S_S_S_S_S_S_S_S_S_S_S_S_S_S_S_S_S_S_S_S_S_S_S_S_S_S_S_S_S_S_S_S_S_S_S_S_S_S_S_S_S_S_S_S_S_S_S_S_S_S_S_S_S_S_S_S_S_S_S_S_S_S_S_S_S_S_S_S_S_S_S_S_S_S_S_S_S_S_S_S_S_S_S_S_S_S_S_S_S_S_S_S_S_S_S_S_S_S_S_S_S_S_S_S_S_S_S_S_S_S_S_S_S_S_S_S_S_S_S_S_S_S_S_S_S_S_S_S_S_S_S_S_S_S_S_S_S_S_S_S_S_S_S_S_S_S_S_S_S_S_S_S_S_S_S_S_S_S_S_S_S_S_S_S_S_S_S_S_S_S_S_S_S_S_S_S_S_S_S_S_S_S_S_S_S_S_S_S_S_S_S_S_S_S_S_S_S_S_S_S_S_S_S_S_S_S_S_S_S_S_S_S_S_S_S_S_S_S_S_S_S_S_S_S_S_S_S_S_S_S_S_S_S_S_S_S_S_S_S_S_S_S_S_S_S_S_S_S_S_S_S_S_S_S_S_S_S_S_S_S_S_S_S_S_S_S_S_S_S_S_S_S_S_S_S_S_S_S_S_S_S_S_S_S_S_S_S_S_S_S_S_S_S_S_S_S_S_S_S_S_S_S_S_S_S_S_S_S_S_S_S_S_S_S_S_S_S_S_S_S_S_S_S_S_S_S_S_S_S_S_S_S_S_S_S_S_S_S_S_S_S_S_S_S_S_S_S_S_S_S_S_S_S_S_S_S_S_S_S_S_S_S_S_S_S_S_S_S_S_S_S_S_S_S_S_S_S_S_S_S_S_S_S_S_S_S_S_S_S_S_S_S_S_S_S_S_S_S_S_S_S_S_S_S_S_S_S_S_S_S_S_S_S_S_S_S_S_S_S_S_S_S_S_S_S_S_S_S_S_S_S_S_S_S_S_S_S_S_S_S_S_S_S_S_S_S_S_S_S_S_S_S_S_S_S__param_489];
	ld.param.u64 	%rd491, [_Z4racePiS_S_S_S_S_S_S_S_S_S_S_S_S_S_S_S_S_S_S_S_S_S_S_S_S_S_S_S_S_S_S_S_S_S_S_S_S_S_S_S_S_S_S_S_S_S_S_S_S_S_S_S_S_S_S_S_S_S_S_S_S_S_S_S_S_S_S_S_S_S_S_S_S_S_S_S_S_S_S_S_S_S_S_S_S_S_S_S_S_S_S_S_S_S_S_S_S_S_S_S_S_S_S_S_S_S_S_S_S_S_S_S_S_S_S_S_S_S_S_S_S_S_S_S_S_S_S_S_S_S_S_S_S_S_S_S_S_S_S_S_S_S_S_S_S_S_S_S_S_S_S_S_S_S_S_S_S_S_S_S_S_S_S_S_S_S_S_S_S_S_S_S_S_S_S_S_S_S_S_S_S_S_S_S_S_S_S_S_S_S_S_S_S_S_S_S_S_S_S_S_S_S_S_S_S_S_S_S_S_S_S_S_S_S_S_S_S_S_S_S_S_S_S_S_S_S_S_S_S_S_S_S_S_S_S_S_S_S_S_S_S_S_S_S_S_S_S_S_S_S_S_S_S_S_S_S_S_S_S_S_S_S_S_S_S_S_S_S_S_S_S_S_S_S_S_S_S_S_S_S_S_S_S_S_S_S_S_S_S_S_S_S_S_S_S_S_S_S_S_S_S_S_S_S_S_S_S_S_S_S_S_S_S_S_S_S_S_S_S_S_S_S_S_S_S_S_S_S_S_S_S_S_S_S_S_S_S_S_S_S_S_S_S_S_S_S_S_S_S_S_S_S_S_S_S_S_S_S_S_S_S_S_S_S_S_S_S_S_S_S_S_S_S_S_S_S_S_S_S_S_S_S_S_S_S_S_S_S_S_S_S_S_S_S_S_S_S_S_S_S_S_S_S_S_S_S_S_S_S_S_S_S_S_S_S_S_S_S_S_S_S_S_S_S_S_S_S_S_S_S_S_S_S_S_S_S_S_S_S_S_S_S_S_S_S_S_S_S_S_S_S_S_S_S_S_S_S_S_S_S_S_S_S_S_S_S_S_S_S_S_S_S_S_S_S_S_S_S_S_S_S_S_S_S_S_S_S_S_S_S_S_S_S_S_S_S_S_S_S_S_S_S_S_S_S_S_S_S_S_S_S__param_490];
	ld.param.u64 	%rd492, [_Z4racePiS_S_S_S_S_S_S_S_S_S_S_S_S_S_S_S_S_S_S_S_S_S_S_S_S_S_S_S_S_S_S_S_S_S_S_S_S_S_S_S_S_S_S_S_S_S_S_S_S_S_S_S_S_S_S_S_S_S_S_S_S_S_S_S_S_S_S_S_S_S_S_S_S_S_S_S_S_S_S_S_S_S_S_S_S_S_S_S_S_S_S_S_S_S_S_S_S_S_S_S_S_S_S_S_S_S_S_S_S_S_S_S_S_S_S_S_S_S_S_S_S_S_S_S_S_S_S_S_S_S_S_S_S_S_S_S_S_S_S_S_S_S_S_S_S_S_S_S_S_S_S_S_S_S_S_S_S_S_S_S_S_S_S_S_S_S_S_S_S_S_S_S_S_S_S_S_S_S_S_S_S_S_S_S_S_S_S_S_S_S_S_S_S_S_S_S_S_S_S_S_S_S_S_S_S_S_S_S_S_S_S_S_S_S_S_S_S_S_S_S_S_S_S_S_S_S_S_S_S_S_S_S_S_S_S_S_S_S_S_S_S_S_S_S_S_S_S_S_S_S_S_S_S_S_S_S_S_S_S_S_S_S_S_S_S_S_S_S_S_S_S_S_S_S_S_S_S_S_S_S_S_S_S_S_S_S_S_S_S_S_S_S_S_S_S_S_S_S_S_S_S_S_S_S_S_S_S_S_S_S_S_S_S_S_S_S_S_S_S_S_S_S_S_S_S_S_S_S_S_S_S_S_S_S_S_S_S_S_S_S_S_S_S_S_S_S_S_S_S_S_S_S_S_S_S_S_S_S_S_S_S_S_S_S_S_S_S_S_S_S_S_S_S_S_S_S_S_S_S_S_S_S_S_S_S_S_S_S_S_S_S_S_S_S_S_S_S_S_S_S_S_S_S_S_S_S_S_S_S_S_S_S_S_S_S_S_S_S_S_S_S_S_S_S_S_S_S_S_S_S_S_S_S_S_S_S_S_S_S_S_S_S_S_S_S_S_S_S_S_S_S_S_S_S_S_S_S_S_S_S_S_S_S_S_S_S_S_S_S_S_S_S_S_S_S_S_S_S_S_S_S_S_S_S_S_S_S_S_S_S_S_S_S_S_S_S_S_S_S_S_S_S_S_S_S_S_S_S_S_S_S__param_491];
	ld.param.u64 	%rd493, [_Z4racePiS_S_S_S_S_S_S_S_S_S_S_S_S_S_S_S_S_S_S_S_S_S_S_S_S_S_S_S_S_S_S_S_S_S_S_S_S_S_S_S_S_S_S_S_S_S_S_S_S_S_S_S_S_S_S_S_S_S_S_S_S_S_S_S_S_S_S_S_S_S_S_S_S_S_S_S_S_S_S_S_S_S_S_S_S_S_S_S_S_S_S_S_S_S_S_S_S_S_S_S_S_S_S_S_S_S_S_S_S_S_S_S_S_S_S_S_S_S_S_S_S_S_S_S_S_S_S_S_S_S_S_S_S_S_S_S_S_S_S_S_S_S_S_S_S_S_S_S_S_S_S_S_S_S_S_S_S_S_S_S_S_S_S_S_S_S_S_S_S_S_S_S_S_S_S_S_S_S_S_S_S_S_S_S_S_S_S_S_S_S_S_S_S_S_S_S_S_S_S_S_S_S_S_S_S_S_S_S_S_S_S_S_S_S_S_S_S_S_S_S_S_S_S_S_S_S_S_S_S_S_S_S_S_S_S_S_S_S_S_S_S_S_S_S_S_S_S_S_S_S_S_S_S_S_S_S_S_S_S_S_S_S_S_S_S_S_S_S_S_S_S_S_S_S_S_S_S_S_S_S_S_S_S_S_S_S_S_S_S_S_S_S_S_S_S_S_S_S_S_S_S_S_S_S_S_S_S_S_S_S_S_S_S_S_S_S_S_S_S_S_S_S_S_S_S_S_S_S_S_S_S_S_S_S_S_S_S_S_S_S_S_S_S_S_S_S_S_S_S_S_S_S_S_S_S_S_S_S_S_S_S_S_S_S_S_S_S_S_S_S_S_S_S_S_S_S_S_S_S_S_S_S_S_S_S_S_S_S_S_S_S_S_S_S_S_S_S_S_S_S_S_S_S_S_S_S_S_S_S_S_S_S_S_S_S_S_S_S_S_S_S_S_S_S_S_S_S_S_S_S_S_S_S_S_S_S_S_S_S_S_S_S_S_S_S_S_S_S_S_S_S_S_S_S_S_S_S_S_S_S_S_S_S_S_S_S_S_S_S_S_S_S_S_S_S_S_S_S_S_S_S_S_S_S_S_S_S_S_S_S_S_S_S_S_S_S_S_S_S_S_S_S_S_S_S_S_S_S_S_S_S__param_492];
	ld.param.u64 	%rd494, [_Z4racePiS_S_S_S_S_S_S_S_S_S_S_S_S_S_S_S_S_S_S_S_S_S_S_S_S_S_S_S_S_S_S_S_S_S_S_S_S_S_S_S_S_S_S_S_S_S_S_S_S_S_S_S_S_S_S_S_S_S_S_S_S_S_S_S_S_S_S_S_S_S_S_S_S_S_S_S_S_S_S_S_S_S_S_S_S_S_S_S_S_S_S_S_S_S_S_S_S_S_S_S_S_S_S_S_S_S_S_S_S_S_S_S_S_S_S_S_S_S_S_S_S_S_S_S_S_S_S_S_S_S_S_S_S_S_S_S_S_S_S_S_S_S_S_S_S_S_S_S_S_S_S_S_S_S_S_S_S_S_S_S_S_S_S_S_S_S_S_S_S_S_S_S_S_S_S_S_S_S_S_S_S_S_S_S_S_S_S_S_S_S_S_S_S_S_S_S_S_S_S_S_S_S_S_S_S_S_S_S_S_S_S_S_S_S_S_S_S_S_S_S_S_S_S_S_S_S_S_S_S_S_S_S_S_S_S_S_S_S_S_S_S_S_S_S_S_S_S_S_S_S_S_S_S_S_S_S_S_S_S_S_S_S_S_S_S_S_S_S_S_S_S_S_S_S_S_S_S_S_S_S_S_S_S_S_S_S_S_S_S_S_S_S_S_S_S_S_S_S_S_S_S_S_S_S_S_S_S_S_S_S_S_S_S_S_S_S_S_S_S_S_S_S_S_S_S_S_S_S_S_S_S_S_S_S_S_S_S_S_S_S_S_S_S_S_S_S_S_S_S_S_S_S_S_S_S_S_S_S_S_S_S_S_S_S_S_S_S_S_S_S_S_S_S_S_S_S_S_S_S_S_S_S_S_S_S_S_S_S_S_S_S_S_S_S_S_S_S_S_S_S_S_S_S_S_S_S_S_S_S_S_S_S_S_S_S_S_S_S_S_S_S_S_S_S_S_S_S_S_S_S_S_S_S_S_S_S_S_S_S_S_S_S_S_S_S_S_S_S_S_S_S_S_S_S_S_S_S_S_S_S_S_S_S_S_S_S_S_S_S_S_S_S_S_S_S_S_S_S_S_S_S_S_S_S_S_S_S_S_S_S_S_S_S_S_S_S_S_S_S_S_S_S_S_S_S_S_S_S_S_S_S__param_493];
	ld.param.u64 	%rd495, [_Z4racePiS_S_S_S_S_S_S_S_S_S_S_S_S_S_S_S_S_S_S_S_S_S_S_S_S_S_S_S_S_S_S_S_S_S_S_S_S_S_S_S_S_S_S_S_S_S_S_S_S_S_S_S_S_S_S_S_S_S_S_S_S_S_S_S_S_S_S_S_S_S_S_S_S_S_S_S_S_S_S_S_S_S_S_S_S_S_S_S_S_S_S_S_S_S_S_S_S_S_S_S_S_S_S_S_S_S_S_S_S_S_S_S_S_S_S_S_S_S_S_S_S_S_S_S_S_S_S_S_S_S_S_S_S_S_S_S_S_S_S_S_S_S_S_S_S_S_S_S_S_S_S_S_S_S_S_S_S_S_S_S_S_S_S_S_S_S_S_S_S_S_S_S_S_S_S_S_S_S_S_S_S_S_S_S_S_S_S_S_S_S_S_S_S_S_S_S_S_S_S_S_S_S_S_S_S_S_S_S_S_S_S_S_S_S_S_S_S_S_S_S_S_S_S_S_S_S_S_S_S_S_S_S_S_S_S_S_S_S_S_S_S_S_S_S_S_S_S_S_S_S_S_S_S_S_S_S_S_S_S_S_S_S_S_S_S_S_S_S_S_S_S_S_S_S_S_S_S_S_S_S_S_S_S_S_S_S_S_S_S_S_S_S_S_S_S_S_S_S_S_S_S_S_S_S_S_S_S_S_S_S_S_S_S_S_S_S_S_S_S_S_S_S_S_S_S_S_S_S_S_S_S_S_S_S_S_S_S_S_S_S_S_S_S_S_S_S_S_S_S_S_S_S_S_S_S_S_S_S_S_S_S_S_S_S_S_S_S_S_S_S_S_S_S_S_S_S_S_S_S_S_S_S_S_S_S_S_S_S_S_S_S_S_S_S_S_S_S_S_S_S_S_S_S_S_S_S_S_S_S_S_S_S_S_S_S_S_S_S_S_S_S_S_S_S_S_S_S_S_S_S_S_S_S_S_S_S_S_S_S_S_S_S_S_S_S_S_S_S_S_S_S_S_S_S_S_S_S_S_S_S_S_S_S_S_S_S_S_S_S_S_S_S_S_S_S_S_S_S_S_S_S_S_S_S_S_S_S_S_S_S_S_S_S_S_S_S_S_S_S_S_S_S_S_S_S_S_S_S_S_S_S__param_494];
	ld.param.u64 	%rd496, [_Z4racePiS_S_S_S_S_S_S_S_S_S_S_S_S_S_S_S_S_S_S_S_S_S_S_S_S_S_S_S_S_S_S_S_S_S_S_S_S_S_S_S_S_S_S_S_S_S_S_S_S_S_S_S_S_S_S_S_S_S_S_S_S_S_S_S_S_S_S_S_S_S_S_S_S_S_S_S_S_S_S_S_S_S_S_S_S_S_S_S_S_S_S_S_S_S_S_S_S_S_S_S_S_S_S_S_S_S_S_S_S_S_S_S_S_S_S_S_S_S_S_S_S_S_S_S_S_S_S_S_S_S_S_S_S_S_S_S_S_S_S_S_S_S_S_S_S_S_S_S_S_S_S_S_S_S_S_S_S_S_S_S_S_S_S_S_S_S_S_S_S_S_S_S_S_S_S_S_S_S_S_S_S_S_S_S_S_S_S_S_S_S_S_S_S_S_S_S_S_S_S_S_S_S_S_S_S_S_S_S_S_S_S_S_S_S_S_S_S_S_S_S_S_S_S_S_S_S_S_S_S_S_S_S_S_S_S_S_S_S_S_S_S_S_S_S_S_S_S_S_S_S_S_S_S_S_S_S_S_S_S_S_S_S_S_S_S_S_S_S_S_S_S_S_S_S_S_S_S_S_S_S_S_S_S_S_S_S_S_S_S_S_S_S_S_S_S_S_S_S_S_S_S_S_S_S_S_S_S_S_S_S_S_S_S_S_S_S_S_S_S_S_S_S_S_S_S_S_S_S_S_S_S_S_S_S_S_S_S_S_S_S_S_S_S_S_S_S_S_S_S_S_S_S_S_S_S_S_S_S_S_S_S_S_S_S_S_S_S_S_S_S_S_S_S_S_S_S_S_S_S_S_S_S_S_S_S_S_S_S_S_S_S_S_S_S_S_S_S_S_S_S_S_S_S_S_S_S_S_S_S_S_S_S_S_S_S_S_S_S_S_S_S_S_S_S_S_S_S_S_S_S_S_S_S_S_S_S_S_S_S_S_S_S_S_S_S_S_S_S_S_S_S_S_S_S_S_S_S_S_S_S_S_S_S_S_S_S_S_S_S_S_S_S_S_S_S_S_S_S_S_S_S_S_S_S_S_S_S_S_S_S_S_S_S_S_S_S_S_S_S_S_S_S_S_S_S_S_S_S_S_S_S__param_495];
	ld.param.u64 	%rd497, [_Z4racePiS_S_S_S_S_S_S_S_S_S_S_S_S_S_S_S_S_S_S_S_S_S_S_S_S_S_S_S_S_S_S_S_S_S_S_S_S_S_S_S_S_S_S_S_S_S_S_S_S_S_S_S_S_S_S_S_S_S_S_S_S_S_S_S_S_S_S_S_S_S_S_S_S_S_S_S_S_S_S_S_S_S_S_S_S_S_S_S_S_S_S_S_S_S_S_S_S_S_S_S_S_S_S_S_S_S_S_S_S_S_S_S_S_S_S_S_S_S_S_S_S_S_S_S_S_S_S_S_S_S_S_S_S_S_S_S_S_S_S_S_S_S_S_S_S_S_S_S_S_S_S_S_S_S_S_S_S_S_S_S_S_S_S_S_S_S_S_S_S_S_S_S_S_S_S_S_S_S_S_S_S_S_S_S_S_S_S_S_S_S_S_S_S_S_S_S_S_S_S_S_S_S_S_S_S_S_S_S_S_S_S_S_S_S_S_S_S_S_S_S_S_S_S_S_S_S_S_S_S_S_S_S_S_S_S_S_S_S_S_S_S_S_S_S_S_S_S_S_S_S_S_S_S_S_S_S_S_S_S_S_S_S_S_S_S_S_S_S_S_S_S_S_S_S_S_S_S_S_S_S_S_S_S_S_S_S_S_S_S_S_S_S_S_S_S_S_S_S_S_S_S_S_S_S_S_S_S_S_S_S_S_S_S_S_S_S_S_S_S_S_S_S_S_S_S_S_S_S_S_S_S_S_S_S_S_S_S_S_S_S_S_S_S_S_S_S_S_S_S_S_S_S_S_S_S_S_S_S_S_S_S_S_S_S_S_S_S_S_S_S_S_S_S_S_S_S_S_S_S_S_S_S_S_S_S_S_S_S_S_S_S_S_S_S_S_S_S_S_S_S_S_S_S_S_S_S_S_S_S_S_S_S_S_S_S_S_S_S_S_S_S_S_S_S_S_S_S_S_S_S_S_S_S_S_S_S_S_S_S_S_S_S_S_S_S_S_S_S_S_S_S_S_S_S_S_S_S_S_S_S_S_S_S_S_S_S_S_S_S_S_S_S_S_S_S_S_S_S_S_S_S_S_S_S_S_S_S_S_S_S_S_S_S_S_S_S_S_S_S_S_S_S_S_S_S_S_S_S_S_S_S__param_496];
	ld.param.u64 	%rd498, [_Z4racePiS_S_S_S_S_S_S_S_S_S_S_S_S_S_S_S_S_S_S_S_S_S_S_S_S_S_S_S_S_S_S_S_S_S_S_S_S_S_S_S_S_S_S_S_S_S_S_S_S_S_S_S_S_S_S_S_S_S_S_S_S_S_S_S_S_S_S_S_S_S_S_S_S_S_S_S_S_S_S_S_S_S_S_S_S_S_S_S_S_S_S_S_S_S_S_S_S_S_S_S_S_S_S_S_S_S_S_S_S_S_S_S_S_S_S_S_S_S_S_S_S_S_S_S_S_S_S_S_S_S_S_S_S_S_S_S_S_S_S_S_S_S_S_S_S_S_S_S_S_S_S_S_S_S_S_S_S_S_S_S_S_S_S_S_S_S_S_S_S_S_S_S_S_S_S_S_S_S_S_S_S_S_S_S_S_S_S_S_S_S_S_S_S_S_S_S_S_S_S_S_S_S_S_S_S_S_S_S_S_S_S_S_S_S_S_S_S_S_S_S_S_S_S_S_S_S_S_S_S_S_S_S_S_S_S_S_S_S_S_S_S_S_S_S_S_S_S_S_S_S_S_S_S_S_S_S_S_S_S_S_S_S_S_S_S_S_S_S_S_S_S_S_S_S_S_S_S_S_S_S_S_S_S_S_S_S_S_S_S_S_S_S_S_S_S_S_S_S_S_S_S_S_S_S_S_S_S_S_S_S_S_S_S_S_S_S_S_S_S_S_S_S_S_S_S_S_S_S_S_S_S_S_S_S_S_S_S_S_S_S_S_S_S_S_S_S_S_S_S_S_S_S_S_S_S_S_S_S_S_S_S_S_S_S_S_S_S_S_S_S_S_S_S_S_S_S_S_S_S_S_S_S_S_S_S_S_S_S_S_S_S_S_S_S_S_S_S_S_S_S_S_S_S_S_S_S_S_S_S_S_S_S_S_S_S_S_S_S_S_S_S_S_S_S_S_S_S_S_S_S_S_S_S_S_S_S_S_S_S_S_S_S_S_S_S_S_S_S_S_S_S_S_S_S_S_S_S_S_S_S_S_S_S_S_S_S_S_S_S_S_S_S_S_S_S_S_S_S_S_S_S_S_S_S_S_S_S_S_S_S_S_S_S_S_S_S_S_S_S_S_S_S_S_S_S_S_S_S_S_S_S__param_497];
	ld.param.u64 	%rd499, [_Z4racePiS_S_S_S_S_S_S_S_S_S_S_S_S_S_S_S_S_S_S_S_S_S_S_S_S_S_S_S_S_S_S_S_S_S_S_S_S_S_S_S_S_S_S_S_S_S_S_S_S_S_S_S_S_S_S_S_S_S_S_S_S_S_S_S_S_S_S_S_S_S_S_S_S_S_S_S_S_S_S_S_S_S_S_S_S_S_S_S_S_S_S_S_S_S_S_S_S_S_S_S_S_S_S_S_S_S_S_S_S_S_S_S_S_S_S_S_S_S_S_S_S_S_S_S_S_S_S_S_S_S_S_S_S_S_S_S_S_S_S_S_S_S_S_S_S_S_S_S_S_S_S_S_S_S_S_S_S_S_S_S_S_S_S_S_S_S_S_S_S_S_S_S_S_S_S_S_S_S_S_S_S_S_S_S_S_S_S_S_S_S_S_S_S_S_S_S_S_S_S_S_S_S_S_S_S_S_S_S_S_S_S_S_S_S_S_S_S_S_S_S_S_S_S_S_S_S_S_S_S_S_S_S_S_S_S_S_S_S_S_S_S_S_S_S_S_S_S_S_S_S_S_S_S_S_S_S_S_S_S_S_S_S_S_S_S_S_S_S_S_S_S_S_S_S_S_S_S_S_S_S_S_S_S_S_S_S_S_S_S_S_S_S_S_S_S_S_S_S_S_S_S_S_S_S_S_S_S_S_S_S_S_S_S_S_S_S_S_S_S_S_S_S_S_S_S_S_S_S_S_S_S_S_S_S_S_S_S_S_S_S_S_S_S_S_S_S_S_S_S_S_S_S_S_S_S_S_S_S_S_S_S_S_S_S_S_S_S_S_S_S_S_S_S_S_S_S_S_S_S_S_S_S_S_S_S_S_S_S_S_S_S_S_S_S_S_S_S_S_S_S_S_S_S_S_S_S_S_S_S_S_S_S_S_S_S_S_S_S_S_S_S_S_S_S_S_S_S_S_S_S_S_S_S_S_S_S_S_S_S_S_S_S_S_S_S_S_S_S_S_S_S_S_S_S_S_S_S_S_S_S_S_S_S_S_S_S_S_S_S_S_S_S_S_S_S_S_S_S_S_S_S_S_S_S_S_S_S_S_S_S_S_S_S_S_S_S_S_S_S_S_S_S_S_S_S_S_S_S_S_S_S__param_498];
	ld.param.u64 	%rd500, [_Z4racePiS_S_S_S_S_S_S_S_S_S_S_S_S_S_S_S_S_S_S_S_S_S_S_S_S_S_S_S_S_S_S_S_S_S_S_S_S_S_S_S_S_S_S_S_S_S_S_S_S_S_S_S_S_S_S_S_S_S_S_S_S_S_S_S_S_S_S_S_S_S_S_S_S_S_S_S_S_S_S_S_S_S_S_S_S_S_S_S_S_S_S_S_S_S_S_S_S_S_S_S_S_S_S_S_S_S_S_S_S_S_S_S_S_S_S_S_S_S_S_S_S_S_S_S_S_S_S_S_S_S_S_S_S_S_S_S_S_S_S_S_S_S_S_S_S_S_S_S_S_S_S_S_S_S_S_S_S_S_S_S_S_S_S_S_S_S_S_S_S_S_S_S_S_S_S_S_S_S_S_S_S_S_S_S_S_S_S_S_S_S_S_S_S_S_S_S_S_S_S_S_S_S_S_S_S_S_S_S_S_S_S_S_S_S_S_S_S_S_S_S_S_S_S_S_S_S_S_S_S_S_S_S_S_S_S_S_S_S_S_S_S_S_S_S_S_S_S_S_S_S_S_S_S_S_S_S_S_S_S_S_S_S_S_S_S_S_S_S_S_S_S_S_S_S_S_S_S_S_S_S_S_S_S_S_S_S_S_S_S_S_S_S_S_S_S_S_S_S_S_S_S_S_S_S_S_S_S_S_S_S_S_S_S_S_S_S_S_S_S_S_S_S_S_S_S_S_S_S_S_S_S_S_S_S_S_S_S_S_S_S_S_S_S_S_S_S_S_S_S_S_S_S_S_S_S_S_S_S_S_S_S_S_S_S_S_S_S_S_S_S_S_S_S_S_S_S_S_S_S_S_S_S_S_S_S_S_S_S_S_S_S_S_S_S_S_S_S_S_S_S_S_S_S_S_S_S_S_S_S_S_S_S_S_S_S_S_S_S_S_S_S_S_S_S_S_S_S_S_S_S_S_S_S_S_S_S_S_S_S_S_S_S_S_S_S_S_S_S_S_S_S_S_S_S_S_S_S_S_S_S_S_S_S_S_S_S_S_S_S_S_S_S_S_S_S_S_S_S_S_S_S_S_S_S_S_S_S_S_S_S_S_S_S_S_S_S_S_S_S_S_S_S_S_S_S_S_S_S_S_S_S__param_499];
	ld.param.u64 	%rd501, [_Z4racePiS_S_S_S_S_S_S_S_S_S_S_S_S_S_S_S_S_S_S_S_S_S_S_S_S_S_S_S_S_S_S_S_S_S_S_S_S_S_S_S_S_S_S_S_S_S_S_S_S_S_S_S_S_S_S_S_S_S_S_S_S_S_S_S_S_S_S_S_S_S_S_S_S_S_S_S_S_S_S_S_S_S_S_S_S_S_S_S_S_S_S_S_S_S_S_S_S_S_S_S_S_S_S_S_S_S_S_S_S_S_S_S_S_S_S_S_S_S_S_S_S_S_S_S_S_S_S_S_S_S_S_S_S_S_S_S_S_S_S_S_S_S_S_S_S_S_S_S_S_S_S_S_S_S_S_S_S_S_S_S_S_S_S_S_S_S_S_S_S_S_S_S_S_S_S_S_S_S_S_S_S_S_S_S_S_S_S_S_S_S_S_S_S_S_S_S_S_S_S_S_S_S_S_S_S_S_S_S_S_S_S_S_S_S_S_S_S_S_S_S_S_S_S_S_S_S_S_S_S_S_S_S_S_S_S_S_S_S_S_S_S_S_S_S_S_S_S_S_S_S_S_S_S_S_S_S_S_S_S_S_S_S_S_S_S_S_S_S_S_S_S_S_S_S_S_S_S_S_S_S_S_S_S_S_S_S_S_S_S_S_S_S_S_S_S_S_S_S_S_S_S_S_S_S_S_S_S_S_S_S_S_S_S_S_S_S_S_S_S_S_S_S_S_S_S_S_S_S_S_S_S_S_S_S_S_S_S_S_S_S_S_S_S_S_S_S_S_S_S_S_S_S_S_S_S_S_S_S_S_S_S_S_S_S_S_S_S_S_S_S_S_S_S_S_S_S_S_S_S_S_S_S_S_S_S_S_S_S_S_S_S_S_S_S_S_S_S_S_S_S_S_S_S_S_S_S_S_S_S_S_S_S_S_S_S_S_S_S_S_S_S_S_S_S_S_S_S_S_S_S_S_S_S_S_S_S_S_S_S_S_S_S_S_S_S_S_S_S_S_S_S_S_S_S_S_S_S_S_S_S_S_S_S_S_S_S_S_S_S_S_S_S_S_S_S_S_S_S_S_S_S_S_S_S_S_S_S_S_S_S_S_S_S_S_S_S_S_S_S_S_S_S_S_S_S_S_S_S_S_S_S__param_500];
	ld.param.u64 	%rd502, [_Z4racePiS_S_S_S_S_S_S_S_S_S_S_S_S_S_S_S_S_S_S_S_S_S_S_S_S_S_S_S_S_S_S_S_S_S_S_S_S_S_S_S_S_S_S_S_S_S_S_S_S_S_S_S_S_S_S_S_S_S_S_S_S_S_S_S_S_S_S_S_S_S_S_S_S_S_S_S_S_S_S_S_S_S_S_S_S_S_S_S_S_S_S_S_S_S_S_S_S_S_S_S_S_S_S_S_S_S_S_S_S_S_S_S_S_S_S_S_S_S_S_S_S_S_S_S_S_S_S_S_S_S_S_S_S_S_S_S_S_S_S_S_S_S_S_S_S_S_S_S_S_S_S_S_S_S_S_S_S_S_S_S_S_S_S_S_S_S_S_S_S_S_S_S_S_S_S_S_S_S_S_S_S_S_S_S_S_S_S_S_S_S_S_S_S_S_S_S_S_S_S_S_S_S_S_S_S_S_S_S_S_S_S_S_S_S_S_S_S_S_S_S_S_S_S_S_S_S_S_S_S_S_S_S_S_S_S_S_S_S_S_S_S_S_S_S_S_S_S_S_S_S_S_S_S_S_S_S_S_S_S_S_S_S_S_S_S_S_S_S_S_S_S_S_S_S_S_S_S_S_S_S_S_S_S_S_S_S_S_S_S_S_S_S_S_S_S_S_S_S_S_S_S_S_S_S_S_S_S_S_S_S_S_S_S_S_S_S_S_S_S_S_S_S_S_S_S_S_S_S_S_S_S_S_S_S_S_S_S_S_S_S_S_S_S_S_S_S_S_S_S_S_S_S_S_S_S_S_S_S_S_S_S_S_S_S_S_S_S_S_S_S_S_S_S_S_S_S_S_S_S_S_S_S_S_S_S_S_S_S_S_S_S_S_S_S_S_S_S_S_S_S_S_S_S_S_S_S_S_S_S_S_S_S_S_S_S_S_S_S_S_S_S_S_S_S_S_S_S_S_S_S_S_S_S_S_S_S_S_S_S_S_S_S_S_S_S_S_S_S_S_S_S_S_S_S_S_S_S_S_S_S_S_S_S_S_S_S_S_S_S_S_S_S_S_S_S_S_S_S_S_S_S_S_S_S_S_S_S_S_S_S_S_S_S_S_S_S_S_S_S_S_S_S_S_S_S_S_S_S_S_S_S__param_501];
	ld.param.u64 	%rd503, [_Z4racePiS_S_S_S_S_S_S_S_S_S_S_S_S_S_S_S_S_S_S_S_S_S_S_S_S_S_S_S_S_S_S_S_S_S_S_S_S_S_S_S_S_S_S_S_S_S_S_S_S_S_S_S_S_S_S_S_S_S_S_S_S_S_S_S_S_S_S_S_S_S_S_S_S_S_S_S_S_S_S_S_S_S_S_S_S_S_S_S_S_S_S_S_S_S_S_S_S_S_S_S_S_S_S_S_S_S_S_S_S_S_S_S_S_S_S_S_S_S_S_S_S_S_S_S_S_S_S_S_S_S_S_S_S_S_S_S_S_S_S_S_S_S_S_S_S_S_S_S_S_S_S_S_S_S_S_S_S_S_S_S_S_S_S_S_S_S_S_S_S_S_S_S_S_S_S_S_S_S_S_S_S_S_S_S_S_S_S_S_S_S_S_S_S_S_S_S_S_S_S_S_S_S_S_S_S_S_S_S_S_S_S_S_S_S_S_S_S_S_S_S_S_S_S_S_S_S_S_S_S_S_S_S_S_S_S_S_S_S_S_S_S_S_S_S_S_S_S_S_S_S_S_S_S_S_S_S_S_S_S_S_S_S_S_S_S_S_S_S_S_S_S_S_S_S_S_S_S_S_S_S_S_S_S_S_S_S_S_S_S_S_S_S_S_S_S_S_S_S_S_S_S_S_S_S_S_S_S_S_S_S_S_S_S_S_S_S_S_S_S_S_S_S_S_S_S_S_S_S_S_S_S_S_S_S_S_S_S_S_S_S_S_S_S_S_S_S_S_S_S_S_S_S_S_S_S_S_S_S_S_S_S_S_S_S_S_S_S_S_S_S_S_S_S_S_S_S_S_S_S_S_S_S_S_S_S_S_S_S_S_S_S_S_S_S_S_S_S_S_S_S_S_S_S_S_S_S_S_S_S_S_S_S_S_S_S_S_S_S_S_S_S_S_S_S_S_S_S_S_S_S_S_S_S_S_S_S_S_S_S_S_S_S_S_S_S_S_S_S_S_S_S_S_S_S_S_S_S_S_S_S_S_S_S_S_S_S_S_S_S_S_S_S_S_S_S_S_S_S_S_S_S_S_S_S_S_S_S_S_S_S_S_S_S_S_S_S_S_S_S_S_S_S_S_S_S_S_S_S_S_S_S__param_502];
	ld.param.u64 	%rd504, [_Z4racePiS_S_S_S_S_S_S_S_S_S_S_S_S_S_S_S_S_S_S_S_S_S_S_S_S_S_S_S_S_S_S_S_S_S_S_S_S_S_S_S_S_S_S_S_S_S_S_S_S_S_S_S_S_S_S_S_S_S_S_S_S_S_S_S_S_S_S_S_S_S_S_S_S_S_S_S_S_S_S_S_S_S_S_S_S_S_S_S_S_S_S_S_S_S_S_S_S_S_S_S_S_S_S_S_S_S_S_S_S_S_S_S_S_S_S_S_S_S_S_S_S_S_S_S_S_S_S_S_S_S_S_S_S_S_S_S_S_S_S_S_S_S_S_S_S_S_S_S_S_S_S_S_S_S_S_S_S_S_S_S_S_S_S_S_S_S_S_S_S_S_S_S_S_S_S_S_S_S_S_S_S_S_S_S_S_S_S_S_S_S_S_S_S_S_S_S_S_S_S_S_S_S_S_S_S_S_S_S_S_S_S_S_S_S_S_S_S_S_S_S_S_S_S_S_S_S_S_S_S_S_S_S_S_S_S_S_S_S_S_S_S_S_S_S_S_S_S_S_S_S_S_S_S_S_S_S_S_S_S_S_S_S_S_S_S_S_S_S_S_S_S_S_S_S_S_S_S_S_S_S_S_S_S_S_S_S_S_S_S_S_S_S_S_S_S_S_S_S_S_S_S_S_S_S_S_S_S_S_S_S_S_S_S_S_S_S_S_S_S_S_S_S_S_S_S_S_S_S_S_S_S_S_S_S_S_S_S_S_S_S_S_S_S_S_S_S_S_S_S_S_S_S_S_S_S_S_S_S_S_S_S_S_S_S_S_S_S_S_S_S_S_S_S_S_S_S_S_S_S_S_S_S_S_S_S_S_S_S_S_S_S_S_S_S_S_S_S_S_S_S_S_S_S_S_S_S_S_S_S_S_S_S_S_S_S_S_S_S_S_S_S_S_S_S_S_S_S_S_S_S_S_S_S_S_S_S_S_S_S_S_S_S_S_S_S_S_S_S_S_S_S_S_S_S_S_S_S_S_S_S_S_S_S_S_S_S_S_S_S_S_S_S_S_S_S_S_S_S_S_S_S_S_S_S_S_S_S_S_S_S_S_S_S_S_S_S_S_S_S_S_S_S_S_S_S_S_S_S_S_S_S__param_503];
	ld.param.u64 	%rd505, [_Z4racePiS_S_S_S_S_S_S_S_S_S_S_S_S_S_S_S_S_S_S_S_S_S_S_S_S_S_S_S_S_S_S_S_S_S_S_S_S_S_S_S_S_S_S_S_S_S_S_S_S_S_S_S_S_S_S_S_S_S_S_S_S_S_S_S_S_S_S_S_S_S_S_S_S_S_S_S_S_S_S_S_S_S_S_S_S_S_S_S_S_S_S_S_S_S_S_S_S_S_S_S_S_S_S_S_S_S_S_S_S_S_S_S_S_S_S_S_S_S_S_S_S_S_S_S_S_S_S_S_S_S_S_S_S_S_S_S_S_S_S_S_S_S_S_S_S_S_S_S_S_S_S_S_S_S_S_S_S_S_S_S_S_S_S_S_S_S_S_S_S_S_S_S_S_S_S_S_S_S_S_S_S_S_S_S_S_S_S_S_S_S_S_S_S_S_S_S_S_S_S_S_S_S_S_S_S_S_S_S_S_S_S_S_S_S_S_S_S_S_S_S_S_S_S_S_S_S_S_S_S_S_S_S_S_S_S_S_S_S_S_S_S_S_S_S_S_S_S_S_S_S_S_S_S_S_S_S_S_S_S_S_S_S_S_S_S_S_S_S_S_S_S_S_S_S_S_S_S_S_S_S_S_S_S_S_S_S_S_S_S_S_S_S_S_S_S_S_S_S_S_S_S_S_S_S_S_S_S_S_S_S_S_S_S_S_S_S_S_S_S_S_S_S_S_S_S_S_S_S_S_S_S_S_S_S_S_S_S_S_S_S_S_S_S_S_S_S_S_S_S_S_S_S_S_S_S_S_S_S_S_S_S_S_S_S_S_S_S_S_S_S_S_S_S_S_S_S_S_S_S_S_S_S_S_S_S_S_S_S_S_S_S_S_S_S_S_S_S_S_S_S_S_S_S_S_S_S_S_S_S_S_S_S_S_S_S_S_S_S_S_S_S_S_S_S_S_S_S_S_S_S_S_S_S_S_S_S_S_S_S_S_S_S_S_S_S_S_S_S_S_S_S_S_S_S_S_S_S_S_S_S_S_S_S_S_S_S_S_S_S_S_S_S_S_S_S_S_S_S_S_S_S_S_S_S_S_S_S_S_S_S_S_S_S_S_S_S_S_S_S_S_S_S_S_S_S_S_S_S_S_S_S__param_504];
	ld.param.u64 	%rd506, [_Z4racePiS_S_S_S_S_S_S_S_S_S_S_S_S_S_S_S_S_S_S_S_S_S_S_S_S_S_S_S_S_S_S_S_S_S_S_S_S_S_S_S_S_S_S_S_S_S_S_S_S_S_S_S_S_S_S_S_S_S_S_S_S_S_S_S_S_S_S_S_S_S_S_S_S_S_S_S_S_S_S_S_S_S_S_S_S_S_S_S_S_S_S_S_S_S_S_S_S_S_S_S_S_S_S_S_S_S_S_S_S_S_S_S_S_S_S_S_S_S_S_S_S_S_S_S_S_S_S_S_S_S_S_S_S_S_S_S_S_S_S_S_S_S_S_S_S_S_S_S_S_S_S_S_S_S_S_S_S_S_S_S_S_S_S_S_S_S_S_S_S_S_S_S_S_S_S_S_S_S_S_S_S_S_S_S_S_S_S_S_S_S_S_S_S_S_S_S_S_S_S_S_S_S_S_S_S_S_S_S_S_S_S_S_S_S_S_S_S_S_S_S_S_S_S_S_S_S_S_S_S_S_S_S_S_S_S_S_S_S_S_S_S_S_S_S_S_S_S_S_S_S_S_S_S_S_S_S_S_S_S_S_S_S_S_S_S_S_S_S_S_S_S_S_S_S_S_S_S_S_S_S_S_S_S_S_S_S_S_S_S_S_S_S_S_S_S_S_S_S_S_S_S_S_S_S_S_S_S_S_S_S_S_S_S_S_S_S_S_S_S_S_S_S_S_S_S_S_S_S_S_S_S_S_S_S_S_S_S_S_S_S_S_S_S_S_S_S_S_S_S_S_S_S_S_S_S_S_S_S_S_S_S_S_S_S_S_S_S_S_S_S_S_S_S_S_S_S_S_S_S_S_S_S_S_S_S_S_S_S_S_S_S_S_S_S_S_S_S_S_S_S_S_S_S_S_S_S_S_S_S_S_S_S_S_S_S_S_S_S_S_S_S_S_S_S_S_S_S_S_S_S_S_S_S_S_S_S_S_S_S_S_S_S_S_S_S_S_S_S_S_S_S_S_S_S_S_S_S_S_S_S_S_S_S_S_S_S_S_S_S_S_S_S_S_S_S_S_S_S_S_S_S_S_S_S_S_S_S_S_S_S_S_S_S_S_S_S_S_S_S_S_S_S_S_S_S_S_S_S_S_S_S__param_505];
	ld.param.u64 	%rd507, [_Z4racePiS_S_S_S_S_S_S_S_S_S_S_S_S_S_S_S_S_S_S_S_S_S_S_S_S_S_S_S_S_S_S_S_S_S_S_S_S_S_S_S_S_S_S_S_S_S_S_S_S_S_S_S_S_S_S_S_S_S_S_S_S_S_S_S_S_S_S_S_S_S_S_S_S_S_S_S_S_S_S_S_S_S_S_S_S_S_S_S_S_S_S_S_S_S_S_S_S_S_S_S_S_S_S_S_S_S_S_S_S_S_S_S_S_S_S_S_S_S_S_S_S_S_S_S_S_S_S_S_S_S_S_S_S_S_S_S_S_S_S_S_S_S_S_S_S_S_S_S_S_S_S_S_S_S_S_S_S_S_S_S_S_S_S_S_S_S_S_S_S_S_S_S_S_S_S_S_S_S_S_S_S_S_S_S_S_S_S_S_S_S_S_S_S_S_S_S_S_S_S_S_S_S_S_S_S_S_S_S_S_S_S_S_S_S_S_S_S_S_S_S_S_S_S_S_S_S_S_S_S_S_S_S_S_S_S_S_S_S_S_S_S_S_S_S_S_S_S_S_S_S_S_S_S_S_S_S_S_S_S_S_S_S_S_S_S_S_S_S_S_S_S_S_S_S_S_S_S_S_S_S_S_S_S_S_S_S_S_S_S_S_S_S_S_S_S_S_S_S_S_S_S_S_S_S_S_S_S_S_S_S_S_S_S_S_S_S_S_S_S_S_S_S_S_S_S_S_S_S_S_S_S_S_S_S_S_S_S_S_S_S_S_S_S_S_S_S_S_S_S_S_S_S_S_S_S_S_S_S_S_S_S_S_S_S_S_S_S_S_S_S_S_S_S_S_S_S_S_S_S_S_S_S_S_S_S_S_S_S_S_S_S_S_S_S_S_S_S_S_S_S_S_S_S_S_S_S_S_S_S_S_S_S_S_S_S_S_S_S_S_S_S_S_S_S_S_S_S_S_S_S_S_S_S_S_S_S_S_S_S_S_S_S_S_S_S_S_S_S_S_S_S_S_S_S_S_S_S_S_S_S_S_S_S_S_S_S_S_S_S_S_S_S_S_S_S_S_S_S_S_S_S_S_S_S_S_S_S_S_S_S_S_S_S_S_S_S_S_S_S_S_S_S_S_S_S_S_S_S_S_S_S__param_506];
	ld.param.u64 	%rd508, [_Z4racePiS_S_S_S_S_S_S_S_S_S_S_S_S_S_S_S_S_S_S_S_S_S_S_S_S_S_S_S_S_S_S_S_S_S_S_S_S_S_S_S_S_S_S_S_S_S_S_S_S_S_S_S_S_S_S_S_S_S_S_S_S_S_S_S_S_S_S_S_S_S_S_S_S_S_S_S_S_S_S_S_S_S_S_S_S_S_S_S_S_S_S_S_S_S_S_S_S_S_S_S_S_S_S_S_S_S_S_S_S_S_S_S_S_S_S_S_S_S_S_S_S_S_S_S_S_S_S_S_S_S_S_S_S_S_S_S_S_S_S_S_S_S_S_S_S_S_S_S_S_S_S_S_S_S_S_S_S_S_S_S_S_S_S_S_S_S_S_S_S_S_S_S_S_S_S_S_S_S_S_S_S_S_S_S_S_S_S_S_S_S_S_S_S_S_S_S_S_S_S_S_S_S_S_S_S_S_S_S_S_S_S_S_S_S_S_S_S_S_S_S_S_S_S_S_S_S_S_S_S_S_S_S_S_S_S_S_S_S_S_S_S_S_S_S_S_S_S_S_S_S_S_S_S_S_S_S_S_S_S_S_S_S_S_S_S_S_S_S_S_S_S_S_S_S_S_S_S_S_S_S_S_S_S_S_S_S_S_S_S_S_S_S_S_S_S_S_S_S_S_S_S_S_S_S_S_S_S_S_S_S_S_S_S_S_S_S_S_S_S_S_S_S_S_S_S_S_S_S_S_S_S_S_S_S_S_S_S_S_S_S_S_S_S_S_S_S_S_S_S_S_S_S_S_S_S_S_S_S_S_S_S_S_S_S_S_S_S_S_S_S_S_S_S_S_S_S_S_S_S_S_S_S_S_S_S_S_S_S_S_S_S_S_S_S_S_S_S_S_S_S_S_S_S_S_S_S_S_S_S_S_S_S_S_S_S_S_S_S_S_S_S_S_S_S_S_S_S_S_S_S_S_S_S_S_S_S_S_S_S_S_S_S_S_S_S_S_S_S_S_S_S_S_S_S_S_S_S_S_S_S_S_S_S_S_S_S_S_S_S_S_S_S_S_S_S_S_S_S_S_S_S_S_S_S_S_S_S_S_S_S_S_S_S_S_S_S_S_S_S_S_S_S_S_S_S_S_S_S_S_S_S__param_507];
	ld.param.u64 	%rd509, [_Z4racePiS_S_S_S_S_S_S_S_S_S_S_S_S_S_S_S_S_S_S_S_S_S_S_S_S_S_S_S_S_S_S_S_S_S_S_S_S_S_S_S_S_S_S_S_S_S_S_S_S_S_S_S_S_S_S_S_S_S_S_S_S_S_S_S_S_S_S_S_S_S_S_S_S_S_S_S_S_S_S_S_S_S_S_S_S_S_S_S_S_S_S_S_S_S_S_S_S_S_S_S_S_S_S_S_S_S_S_S_S_S_S_S_S_S_S_S_S_S_S_S_S_S_S_S_S_S_S_S_S_S_S_S_S_S_S_S_S_S_S_S_S_S_S_S_S_S_S_S_S_S_S_S_S_S_S_S_S_S_S_S_S_S_S_S_S_S_S_S_S_S_S_S_S_S_S_S_S_S_S_S_S_S_S_S_S_S_S_S_S_S_S_S_S_S_S_S_S_S_S_S_S_S_S_S_S_S_S_S_S_S_S_S_S_S_S_S_S_S_S_S_S_S_S_S_S_S_S_S_S_S_S_S_S_S_S_S_S_S_S_S_S_S_S_S_S_S_S_S_S_S_S_S_S_S_S_S_S_S_S_S_S_S_S_S_S_S_S_S_S_S_S_S_S_S_S_S_S_S_S_S_S_S_S_S_S_S_S_S_S_S_S_S_S_S_S_S_S_S_S_S_S_S_S_S_S_S_S_S_S_S_S_S_S_S_S_S_S_S_S_S_S_S_S_S_S_S_S_S_S_S_S_S_S_S_S_S_S_S_S_S_S_S_S_S_S_S_S_S_S_S_S_S_S_S_S_S_S_S_S_S_S_S_S_S_S_S_S_S_S_S_S_S_S_S_S_S_S_S_S_S_S_S_S_S_S_S_S_S_S_S_S_S_S_S_S_S_S_S_S_S_S_S_S_S_S_S_S_S_S_S_S_S_S_S_S_S_S_S_S_S_S_S_S_S_S_S_S_S_S_S_S_S_S_S_S_S_S_S_S_S_S_S_S_S_S_S_S_S_S_S_S_S_S_S_S_S_S_S_S_S_S_S_S_S_S_S_S_S_S_S_S_S_S_S_S_S_S_S_S_S_S_S_S_S_S_S_S_S_S_S_S_S_S_S_S_S_S_S_S_S_S_S_S_S_S_S_S_S_S_S_S__param_508];
	ld.param.u64 	%rd510, [_Z4racePiS_S_S_S_S_S_S_S_S_S_S_S_S_S_S_S_S_S_S_S_S_S_S_S_S_S_S_S_S_S_S_S_S_S_S_S_S_S_S_S_S_S_S_S_S_S_S_S_S_S_S_S_S_S_S_S_S_S_S_S_S_S_S_S_S_S_S_S_S_S_S_S_S_S_S_S_S_S_S_S_S_S_S_S_S_S_S_S_S_S_S_S_S_S_S_S_S_S_S_S_S_S_S_S_S_S_S_S_S_S_S_S_S_S_S_S_S_S_S_S_S_S_S_S_S_S_S_S_S_S_S_S_S_S_S_S_S_S_S_S_S_S_S_S_S_S_S_S_S_S_S_S_S_S_S_S_S_S_S_S_S_S_S_S_S_S_S_S_S_S_S_S_S_S_S_S_S_S_S_S_S_S_S_S_S_S_S_S_S_S_S_S_S_S_S_S_S_S_S_S_S_S_S_S_S_S_S_S_S_S_S_S_S_S_S_S_S_S_S_S_S_S_S_S_S_S_S_S_S_S_S_S_S_S_S_S_S_S_S_S_S_S_S_S_S_S_S_S_S_S_S_S_S_S_S_S_S_S_S_S_S_S_S_S_S_S_S_S_S_S_S_S_S_S_S_S_S_S_S_S_S_S_S_S_S_S_S_S_S_S_S_S_S_S_S_S_S_S_S_S_S_S_S_S_S_S_S_S_S_S_S_S_S_S_S_S_S_S_S_S_S_S_S_S_S_S_S_S_S_S_S_S_S_S_S_S_S_S_S_S_S_S_S_S_S_S_S_S_S_S_S_S_S_S_S_S_S_S_S_S_S_S_S_S_S_S_S_S_S_S_S_S_S_S_S_S_S_S_S_S_S_S_S_S_S_S_S_S_S_S_S_S_S_S_S_S_S_S_S_S_S_S_S_S_S_S_S_S_S_S_S_S_S_S_S_S_S_S_S_S_S_S_S_S_S_S_S_S_S_S_S_S_S_S_S_S_S_S_S_S_S_S_S_S_S_S_S_S_S_S_S_S_S_S_S_S_S_S_S_S_S_S_S_S_S_S_S_S_S_S_S_S_S_S_S_S_S_S_S_S_S_S_S_S_S_S_S_S_S_S_S_S_S_S_S_S_S_S_S_S_S_S_S_S_S_S_S_S_S_S_S__param_509];
	ld.param.u64 	%rd511, [_Z4racePiS_S_S_S_S_S_S_S_S_S_S_S_S_S_S_S_S_S_S_S_S_S_S_S_S_S_S_S_S_S_S_S_S_S_S_S_S_S_S_S_S_S_S_S_S_S_S_S_S_S_S_S_S_S_S_S_S_S_S_S_S_S_S_S_S_S_S_S_S_S_S_S_S_S_S_S_S_S_S_S_S_S_S_S_S_S_S_S_S_S_S_S_S_S_S_S_S_S_S_S_S_S_S_S_S_S_S_S_S_S_S_S_S_S_S_S_S_S_S_S_S_S_S_S_S_S_S_S_S_S_S_S_S_S_S_S_S_S_S_S_S_S_S_S_S_S_S_S_S_S_S_S_S_S_S_S_S_S_S_S_S_S_S_S_S_S_S_S_S_S_S_S_S_S_S_S_S_S_S_S_S_S_S_S_S_S_S_S_S_S_S_S_S_S_S_S_S_S_S_S_S_S_S_S_S_S_S_S_S_S_S_S_S_S_S_S_S_S_S_S_S_S_S_S_S_S_S_S_S_S_S_S_S_S_S_S_S_S_S_S_S_S_S_S_S_S_S_S_S_S_S_S_S_S_S_S_S_S_S_S_S_S_S_S_S_S_S_S_S_S_S_S_S_S_S_S_S_S_S_S_S_S_S_S_S_S_S_S_S_S_S_S_S_S_S_S_S_S_S_S_S_S_S_S_S_S_S_S_S_S_S_S_S_S_S_S_S_S_S_S_S_S_S_S_S_S_S_S_S_S_S_S_S_S_S_S_S_S_S_S_S_S_S_S_S_S_S_S_S_S_S_S_S_S_S_S_S_S_S_S_S_S_S_S_S_S_S_S_S_S_S_S_S_S_S_S_S_S_S_S_S_S_S_S_S_S_S_S_S_S_S_S_S_S_S_S_S_S_S_S_S_S_S_S_S_S_S_S_S_S_S_S_S_S_S_S_S_S_S_S_S_S_S_S_S_S_S_S_S_S_S_S_S_S_S_S_S_S_S_S_S_S_S_S_S_S_S_S_S_S_S_S_S_S_S_S_S_S_S_S_S_S_S_S_S_S_S_S_S_S_S_S_S_S_S_S_S_S_S_S_S_S_S_S_S_S_S_S_S_S_S_S_S_S_S_S_S_S_S_S_S_S_S_S_S_S_S_S_S_S_S__param_510];
	ld.param.u64 	%rd512, [_Z4racePiS_S_S_S_S_S_S_S_S_S_S_S_S_S_S_S_S_S_S_S_S_S_S_S_S_S_S_S_S_S_S_S_S_S_S_S_S_S_S_S_S_S_S_S_S_S_S_S_S_S_S_S_S_S_S_S_S_S_S_S_S_S_S_S_S_S_S_S_S_S_S_S_S_S_S_S_S_S_S_S_S_S_S_S_S_S_S_S_S_S_S_S_S_S_S_S_S_S_S_S_S_S_S_S_S_S_S_S_S_S_S_S_S_S_S_S_S_S_S_S_S_S_S_S_S_S_S_S_S_S_S_S_S_S_S_S_S_S_S_S_S_S_S_S_S_S_S_S_S_S_S_S_S_S_S_S_S_S_S_S_S_S_S_S_S_S_S_S_S_S_S_S_S_S_S_S_S_S_S_S_S_S_S_S_S_S_S_S_S_S_S_S_S_S_S_S_S_S_S_S_S_S_S_S_S_S_S_S_S_S_S_S_S_S_S_S_S_S_S_S_S_S_S_S_S_S_S_S_S_S_S_S_S_S_S_S_S_S_S_S_S_S_S_S_S_S_S_S_S_S_S_S_S_S_S_S_S_S_S_S_S_S_S_S_S_S_S_S_S_S_S_S_S_S_S_S_S_S_S_S_S_S_S_S_S_S_S_S_S_S_S_S_S_S_S_S_S_S_S_S_S_S_S_S_S_S_S_S_S_S_S_S_S_S_S_S_S_S_S_S_S_S_S_S_S_S_S_S_S_S_S_S_S_S_S_S_S_S_S_S_S_S_S_S_S_S_S_S_S_S_S_S_S_S_S_S_S_S_S_S_S_S_S_S_S_S_S_S_S_S_S_S_S_S_S_S_S_S_S_S_S_S_S_S_S_S_S_S_S_S_S_S_S_S_S_S_S_S_S_S_S_S_S_S_S_S_S_S_S_S_S_S_S_S_S_S_S_S_S_S_S_S_S_S_S_S_S_S_S_S_S_S_S_S_S_S_S_S_S_S_S_S_S_S_S_S_S_S_S_S_S_S_S_S_S_S_S_S_S_S_S_S_S_S_S_S_S_S_S_S_S_S_S_S_S_S_S_S_S_S_S_S_S_S_S_S_S_S_S_S_S_S_S_S_S_S_S_S_S_S_S_S_S_S_S_S_S_S_S_S_S__param_511];
	cvta.to.global.u64 	%rd513, %rd512;
	cvta.to.global.u64 	%rd514, %rd511;
	cvta.to.global.u64 	%rd515, %rd510;
	cvta.to.global.u64 	%rd516, %rd509;
	cvta.to.global.u64 	%rd517, %rd508;
	cvta.to.global.u64 	%rd518, %rd507;
	cvta.to.global.u64 	%rd519, %rd506;
	cvta.to.global.u64 	%rd520, %rd505;
	cvta.to.global.u64 	%rd521, %rd504;
	cvta.to.global.u64 	%rd522, %rd503;
	cvta.to.global.u64 	%rd523, %rd502;
	cvta.to.global.u64 	%rd524, %rd501;
	cvta.to.global.u64 	%rd525, %rd500;
	cvta.to.global.u64 	%rd526, %rd499;
	cvta.to.global.u64 	%rd527, %rd498;
	cvta.to.global.u64 	%rd528, %rd497;
	cvta.to.global.u64 	%rd529, %rd496;
	cvta.to.global.u64 	%rd530, %rd495;
	cvta.to.global.u64 	%rd531, %rd494;
	cvta.to.global.u64 	%rd532, %rd493;
	cvta.to.global.u64 	%rd533, %rd492;
	cvta.to.global.u64 	%rd534, %rd491;
	cvta.to.global.u64 	%rd535, %rd490;
	cvta.to.global.u64 	%rd536, %rd489;
	cvta.to.global.u64 	%rd537, %rd488;
	cvta.to.global.u64 	%rd538, %rd487;
	cvta.to.global.u64 	%rd539, %rd486;
	cvta.to.global.u64 	%rd540, %rd485;
	cvta.to.global.u64 	%rd541, %rd484;
	cvta.to.global.u64 	%rd542, %rd483;
	cvta.to.global.u64 	%rd543, %rd482;
	cvta.to.global.u64 	%rd544, %rd481;
	cvta.to.global.u64 	%rd545, %rd480;
	cvta.to.global.u64 	%rd546, %rd479;
	cvta.to.global.u64 	%rd547, %rd478;
	cvta.to.global.u64 	%rd548, %rd477;
	cvta.to.global.u64 	%rd549, %rd476;
	cvta.to.global.u64 	%rd550, %rd475;
	cvta.to.global.u64 	%rd551, %rd474;
	cvta.to.global.u64 	%rd552, %rd473;
	cvta.to.global.u64 	%rd553, %rd472;
	cvta.to.global.u64 	%rd554, %rd471;
	cvta.to.global.u64 	%rd555, %rd470;
	cvta.to.global.u64 	%rd556, %rd469;
	cvta.to.global.u64 	%rd557, %rd468;
	cvta.to.global.u64 	%rd558, %rd467;
	cvta.to.global.u64 	%rd559, %rd466;
	cvta.to.global.u64 	%rd560, %rd465;
	cvta.to.global.u64 	%rd561, %rd464;
	cvta.to.global.u64 	%rd562, %rd463;
	cvta.to.global.u64 	%rd563, %rd462;
	cvta.to.global.u64 	%rd564, %rd461;
	cvta.to.global.u64 	%rd565, %rd460;
	cvta.to.global.u64 	%rd566, %rd459;
	cvta.to.global.u64 	%rd567, %rd458;
	cvta.to.global.u64 	%rd568, %rd457;
	cvta.to.global.u64 	%rd569, %rd456;
	cvta.to.global.u64 	%rd570, %rd455;
	cvta.to.global.u64 	%rd571, %rd454;
	cvta.to.global.u64 	%rd572, %rd453;
	cvta.to.global.u64 	%rd573, %rd452;
	cvta.to.global.u64 	%rd574, %rd451;
	cvta.to.global.u64 	%rd575, %rd450;
	cvta.to.global.u64 	%rd576, %rd449;
	cvta.to.global.u64 	%rd577, %rd448;
	cvta.to.global.u64 	%rd578, %rd447;
	cvta.to.global.u64 	%rd579, %rd446;
	cvta.to.global.u64 	%rd580, %rd445;
	cvta.to.global.u64 	%rd581, %rd444;
	cvta.to.global.u64 	%rd582, %rd443;
	cvta.to.global.u64 	%rd583, %rd442;
	cvta.to.global.u64 	%rd584, %rd441;
	cvta.to.global.u64 	%rd585, %rd440;
	cvta.to.global.u64 	%rd586, %rd439;
	cvta.to.global.u64 	%rd587, %rd438;
	cvta.to.global.u64 	%rd588, %rd437;
	cvta.to.global.u64 	%rd589, %rd436;
	cvta.to.global.u64 	%rd590, %rd435;
	cvta.to.global.u64 	%rd591, %rd434;
	cvta.to.global.u64 	%rd592, %rd433;
	cvta.to.global.u64 	%rd593, %rd432;
	cvta.to.global.u64 	%rd594, %rd431;
	cvta.to.global.u64 	%rd595, %rd430;
	cvta.to.global.u64 	%rd596, %rd429;
	cvta.to.global.u64 	%rd597, %rd428;
	cvta.to.global.u64 	%rd598, %rd427;
	cvta.to.global.u64 	%rd599, %rd426;
	cvta.to.global.u64 	%rd600, %rd425;
	cvta.to.global.u64 	%rd601, %rd424;
	cvta.to.global.u64 	%rd602, %rd423;
	cvta.to.global.u64 	%rd603, %rd422;
	cvta.to.global.u64 	%rd604, %rd421;
	cvta.to.global.u64 	%rd605, %rd420;
	cvta.to.global.u64 	%rd606, %rd419;
	cvta.to.global.u64 	%rd607, %rd418;
	cvta.to.global.u64 	%rd608, %rd417;
	cvta.to.global.u64 	%rd609, %rd416;
	cvta.to.global.u64 	%rd610, %rd415;
	cvta.to.global.u64 	%rd611, %rd414;
	cvta.to.global.u64 	%rd612, %rd413;
	cvta.to.global.u64 	%rd613, %rd412;
	cvta.to.global.u64 	%rd614, %rd411;
	cvta.to.global.u64 	%rd615, %rd410;
	cvta.to.global.u64 	%rd616, %rd409;
	cvta.to.global.u64 	%rd617, %rd408;
	cvta.to.global.u64 	%rd618, %rd407;
	cvta.to.global.u64 	%rd619, %rd406;
	cvta.to.global.u64 	%rd620, %rd405;
	cvta.to.global.u64 	%rd621, %rd404;
	cvta.to.global.u64 	%rd622, %rd403;
	cvta.to.global.u64 	%rd623, %rd402;
	cvta.to.global.u64 	%rd624, %rd401;
	cvta.to.global.u64 	%rd625, %rd400;
	cvta.to.global.u64 	%rd626, %rd399;
	cvta.to.global.u64 	%rd627, %rd398;
	cvta.to.global.u64 	%rd628, %rd397;
	cvta.to.global.u64 	%rd629, %rd396;
	cvta.to.global.u64 	%rd630, %rd395;
	cvta.to.global.u64 	%rd631, %rd394;
	cvta.to.global.u64 	%rd632, %rd393;
	cvta.to.global.u64 	%rd633, %rd392;
	cvta.to.global.u64 	%rd634, %rd391;
	cvta.to.global.u64 	%rd635, %rd390;
	cvta.to.global.u64 	%rd636, %rd389;
	cvta.to.global.u64 	%rd637, %rd388;
	cvta.to.global.u64 	%rd638, %rd387;
	cvta.to.global.u64 	%rd639, %rd386;
	cvta.to.global.u64 	%rd640, %rd385;
	cvta.to.global.u64 	%rd641, %rd384;
	cvta.to.global.u64 	%rd642, %rd383;
	cvta.to.global.u64 	%rd643, %rd382;
	cvta.to.global.u64 	%rd644, %rd381;
	cvta.to.global.u64 	%rd645, %rd380;
	cvta.to.global.u64 	%rd646, %rd379;
	cvta.to.global.u64 	%rd647, %rd378;
	cvta.to.global.u64 	%rd648, %rd377;
	cvta.to.global.u64 	%rd649, %rd376;
	cvta.to.global.u64 	%rd650, %rd375;
	cvta.to.global.u64 	%rd651, %rd374;
	cvta.to.global.u64 	%rd652, %rd373;
	cvta.to.global.u64 	%rd653, %rd372;
	cvta.to.global.u64 	%rd654, %rd371;
	cvta.to.global.u64 	%rd655, %rd370;
	cvta.to.global.u64 	%rd656, %rd369;
	cvta.to.global.u64 	%rd657, %rd368;
	cvta.to.global.u64 	%rd658, %rd367;
	cvta.to.global.u64 	%rd659, %rd366;
	cvta.to.global.u64 	%rd660, %rd365;
	cvta.to.global.u64 	%rd661, %rd364;
	cvta.to.global.u64 	%rd662, %rd363;
	cvta.to.global.u64 	%rd663, %rd362;
	cvta.to.global.u64 	%rd664, %rd361;
	cvta.to.global.u64 	%rd665, %rd360;
	cvta.to.global.u64 	%rd666, %rd359;
	cvta.to.global.u64 	%rd667, %rd358;
	cvta.to.global.u64 	%rd668, %rd357;
	cvta.to.global.u64 	%rd669, %rd356;
	cvta.to.global.u64 	%rd670, %rd355;
	cvta.to.global.u64 	%rd671, %rd354;
	cvta.to.global.u64 	%rd672, %rd353;
	cvta.to.global.u64 	%rd673, %rd352;
	cvta.to.global.u64 	%rd674, %rd351;
	cvta.to.global.u64 	%rd675, %rd350;
	cvta.to.global.u64 	%rd676, %rd349;
	cvta.to.global.u64 	%rd677, %rd348;
	cvta.to.global.u64 	%rd678, %rd347;
	cvta.to.global.u64 	%rd679, %rd346;
	cvta.to.global.u64 	%rd680, %rd345;
	cvta.to.global.u64 	%rd681, %rd344;
	cvta.to.global.u64 	%rd682, %rd343;
	cvta.to.global.u64 	%rd683, %rd342;
	cvta.to.global.u64 	%rd684, %rd341;
	cvta.to.global.u64 	%rd685, %rd340;
	cvta.to.global.u64 	%rd686, %rd339;
	cvta.to.global.u64 	%rd687, %rd338;
	cvta.to.global.u64 	%rd688, %rd337;
	cvta.to.global.u64 	%rd689, %rd336;
	cvta.to.global.u64 	%rd690, %rd335;
	cvta.to.global.u64 	%rd691, %rd334;
	cvta.to.global.u64 	%rd692, %rd333;
	cvta.to.global.u64 	%rd693, %rd332;
	cvta.to.global.u64 	%rd694, %rd331;
	cvta.to.global.u64 	%rd695, %rd330;
	cvta.to.global.u64 	%rd696, %rd329;
	cvta.to.global.u64 	%rd697, %rd328;
	cvta.to.global.u64 	%rd698, %rd327;
	cvta.to.global.u64 	%rd699, %rd326;
	cvta.to.global.u64 	%rd700, %rd325;
	cvta.to.global.u64 	%rd701, %rd324;
	cvta.to.global.u64 	%rd702, %rd323;
	cvta.to.global.u64 	%rd703, %rd322;
	cvta.to.global.u64 	%rd704, %rd321;
	cvta.to.global.u64 	%rd705, %rd320;
	cvta.to.global.u64 	%rd706, %rd319;
	cvta.to.global.u64 	%rd707, %rd318;
	cvta.to.global.u64 	%rd708, %rd317;
	cvta.to.global.u64 	%rd709, %rd316;
	cvta.to.global.u64 	%rd710, %rd315;
	cvta.to.global.u64 	%rd711, %rd314;
	cvta.to.global.u64 	%rd712, %rd313;
	cvta.to.global.u64 	%rd713, %rd312;
	cvta.to.global.u64 	%rd714, %rd311;
	cvta.to.global.u64 	%rd715, %rd310;
	cvta.to.global.u64 	%rd716, %rd309;
	cvta.to.global.u64 	%rd717, %rd308;
	cvta.to.global.u64 	%rd718, %rd307;
	cvta.to.global.u64 	%rd719, %rd306;
	cvta.to.global.u64 	%rd720, %rd305;
	cvta.to.global.u64 	%rd721, %rd304;
	cvta.to.global.u64 	%rd722, %rd303;
	cvta.to.global.u64 	%rd723, %rd302;
	cvta.to.global.u64 	%rd724, %rd301;
	cvta.to.global.u64 	%rd725, %rd300;
	cvta.to.global.u64 	%rd726, %rd299;
	cvta.to.global.u64 	%rd727, %rd298;
	cvta.to.global.u64 	%rd728, %rd297;
	cvta.to.global.u64 	%rd729, %rd296;
	cvta.to.global.u64 	%rd730, %rd295;
	cvta.to.global.u64 	%rd731, %rd294;
	cvta.to.global.u64 	%rd732, %rd293;
	cvta.to.global.u64 	%rd733, %rd292;
	cvta.to.global.u64 	%rd734, %rd291;
	cvta.to.global.u64 	%rd735, %rd290;
	cvta.to.global.u64 	%rd736, %rd289;
	cvta.to.global.u64 	%rd737, %rd288;
	cvta.to.global.u64 	%rd738, %rd287;
	cvta.to.global.u64 	%rd739, %rd286;
	cvta.to.global.u64 	%rd740, %rd285;
	cvta.to.global.u64 	%rd741, %rd284;
	cvta.to.global.u64 	%rd742, %rd283;
	cvta.to.global.u64 	%rd743, %rd282;
	cvta.to.global.u64 	%rd744, %rd281;
	cvta.to.global.u64 	%rd745, %rd280;
	cvta.to.global.u64 	%rd746, %rd279;
	cvta.to.global.u64 	%rd747, %rd278;
	cvta.to.global.u64 	%rd748, %rd277;
	cvta.to.global.u64 	%rd749, %rd276;
	cvta.to.global.u64 	%rd750, %rd275;
	cvta.to.global.u64 	%rd751, %rd274;
	cvta.to.global.u64 	%rd752, %rd273;
	cvta.to.global.u64 	%rd753, %rd272;
	cvta.to.global.u64 	%rd754, %rd271;
	cvta.to.global.u64 	%rd755, %rd270;
	cvta.to.global.u64 	%rd756, %rd269;
	cvta.to.global.u64 	%rd757, %rd268;
	cvta.to.global.u64 	%rd758, %rd267;
	cvta.to.global.u64 	%rd759, %rd266;
	cvta.to.global.u64 	%rd760, %rd265;
	cvta.to.global.u64 	%rd761, %rd264;
	cvta.to.global.u64 	%rd762, %rd263;
	cvta.to.global.u64 	%rd763, %rd262;
	cvta.to.global.u64 	%rd764, %rd261;
	cvta.to.global.u64 	%rd765, %rd260;
	cvta.to.global.u64 	%rd766, %rd259;
	cvta.to.global.u64 	%rd767, %rd258;
	cvta.to.global.u64 	%rd768, %rd257;
	cvta.to.global.u64 	%rd769, %rd256;
	cvta.to.global.u64 	%rd770, %rd255;
	cvta.to.global.u64 	%rd771, %rd254;
	cvta.to.global.u64 	%rd772, %rd253;
	cvta.to.global.u64 	%rd773, %rd252;
	cvta.to.global.u64 	%rd774, %rd251;
	cvta.to.global.u64 	%rd775, %rd250;
	cvta.to.global.u64 	%rd776, %rd249;
	cvta.to.global.u64 	%rd777, %rd248;
	cvta.to.global.u64 	%rd778, %rd247;
	cvta.to.global.u64 	%rd779, %rd246;
	cvta.to.global.u64 	%rd780, %rd245;
	cvta.to.global.u64 	%rd781, %rd244;
	cvta.to.global.u64 	%rd782, %rd243;
	cvta.to.global.u64 	%rd783, %rd242;
	cvta.to.global.u64 	%rd784, %rd241;
	cvta.to.global.u64 	%rd785, %rd240;
	cvta.to.global.u64 	%rd786, %rd239;
	cvta.to.global.u64 	%rd787, %rd238;
	cvta.to.global.u64 	%rd788, %rd237;
	cvta.to.global.u64 	%rd789, %rd236;
	cvta.to.global.u64 	%rd790, %rd235;
	cvta.to.global.u64 	%rd791, %rd234;
	cvta.to.global.u64 	%rd792, %rd233;
	cvta.to.global.u64 	%rd793, %rd232;
	cvta.to.global.u64 	%rd794, %rd231;
	cvta.to.global.u64 	%rd795, %rd230;
	cvta.to.global.u64 	%rd796, %rd229;
	cvta.to.global.u64 	%rd797, %rd228;
	cvta.to.global.u64 	%rd798, %rd227;
	cvta.to.global.u64 	%rd799, %rd226;
	cvta.to.global.u64 	%rd800, %rd225;
	cvta.to.global.u64 	%rd801, %rd224;
	cvta.to.global.u64 	%rd802, %rd223;
	cvta.to.global.u64 	%rd803, %rd222;
	cvta.to.global.u64 	%rd804, %rd221;
	cvta.to.global.u64 	%rd805, %rd220;
	cvta.to.global.u64 	%rd806, %rd219;
	cvta.to.global.u64 	%rd807, %rd218;
	cvta.to.global.u64 	%rd808, %rd217;
	cvta.to.global.u64 	%rd809, %rd216;
	cvta.to.global.u64 	%rd810, %rd215;
	cvta.to.global.u64 	%rd811, %rd214;
	cvta.to.global.u64 	%rd812, %rd213;
	cvta.to.global.u64 	%rd813, %rd212;
	cvta.to.global.u64 	%rd814, %rd211;
	cvta.to.global.u64 	%rd815, %rd210;
	cvta.to.global.u64 	%rd816, %rd209;
	cvta.to.global.u64 	%rd817, %rd208;
	cvta.to.global.u64 	%rd818, %rd207;
	cvta.to.global.u64 	%rd819, %rd206;
	cvta.to.global.u64 	%rd820, %rd205;
	cvta.to.global.u64 	%rd821, %rd204;
	cvta.to.global.u64 	%rd822, %rd203;
	cvta.to.global.u64 	%rd823, %rd202;
	cvta.to.global.u64 	%rd824, %rd201;
	cvta.to.global.u64 	%rd825, %rd200;
	cvta.to.global.u64 	%rd826, %rd199;
	cvta.to.global.u64 	%rd827, %rd198;
	cvta.to.global.u64 	%rd828, %rd197;
	cvta.to.global.u64 	%rd829, %rd196;
	cvta.to.global.u64 	%rd830, %rd195;
	cvta.to.global.u64 	%rd831, %rd194;
	cvta.to.global.u64 	%rd832, %rd193;
	cvta.to.global.u64 	%rd833, %rd192;
	cvta.to.global.u64 	%rd834, %rd191;
	cvta.to.global.u64 	%rd835, %rd190;
	cvta.to.global.u64 	%rd836, %rd189;
	cvta.to.global.u64 	%rd837, %rd188;
	cvta.to.global.u64 	%rd838, %rd187;
	cvta.to.global.u64 	%rd839, %rd186;
	cvta.to.global.u64 	%rd840, %rd185;
	cvta.to.global.u64 	%rd841, %rd184;
	cvta.to.global.u64 	%rd842, %rd183;
	cvta.to.global.u64 	%rd843, %rd182;
	cvta.to.global.u64 	%rd844, %rd181;
	cvta.to.global.u64 	%rd845, %rd180;
	cvta.to.global.u64 	%rd846, %rd179;
	cvta.to.global.u64 	%rd847, %rd178;
	cvta.to.global.u64 	%rd848, %rd177;
	cvta.to.global.u64 	%rd849, %rd176;
	cvta.to.global.u64 	%rd850, %rd175;
	cvta.to.global.u64 	%rd851, %rd174;
	cvta.to.global.u64 	%rd852, %rd173;
	cvta.to.global.u64 	%rd853, %rd172;
	cvta.to.global.u64 	%rd854, %rd171;
	cvta.to.global.u64 	%rd855, %rd170;
	cvta.to.global.u64 	%rd856, %rd169;
	cvta.to.global.u64 	%rd857, %rd168;
	cvta.to.global.u64 	%rd858, %rd167;
	cvta.to.global.u64 	%rd859, %rd166;
	cvta.to.global.u64 	%rd860, %rd165;
	cvta.to.global.u64 	%rd861, %rd164;
	cvta.to.global.u64 	%rd862, %rd163;
	cvta.to.global.u64 	%rd863, %rd162;
	cvta.to.global.u64 	%rd864, %rd161;
	cvta.to.global.u64 	%rd865, %rd160;
	cvta.to.global.u64 	%rd866, %rd159;
	cvta.to.global.u64 	%rd867, %rd158;
	cvta.to.global.u64 	%rd868, %rd157;
	cvta.to.global.u64 	%rd869, %rd156;
	cvta.to.global.u64 	%rd870, %rd155;
	cvta.to.global.u64 	%rd871, %rd154;
	cvta.to.global.u64 	%rd872, %rd153;
	cvta.to.global.u64 	%rd873, %rd152;
	cvta.to.global.u64 	%rd874, %rd151;
	cvta.to.global.u64 	%rd875, %rd150;
	cvta.to.global.u64 	%rd876, %rd149;
	cvta.to.global.u64 	%rd877, %rd148;
	cvta.to.global.u64 	%rd878, %rd147;
	cvta.to.global.u64 	%rd879, %rd146;
	cvta.to.global.u64 	%rd880, %rd145;
	cvta.to.global.u64 	%rd881, %rd144;
	cvta.to.global.u64 	%rd882, %rd143;
	cvta.to.global.u64 	%rd883, %rd142;
	cvta.to.global.u64 	%rd884, %rd141;
	cvta.to.global.u64 	%rd885, %rd140;
	cvta.to.global.u64 	%rd886, %rd139;
	cvta.to.global.u64 	%rd887, %rd138;
	cvta.to.global.u64 	%rd888, %rd137;
	cvta.to.global.u64 	%rd889, %rd136;
	cvta.to.global.u64 	%rd890, %rd135;
	cvta.to.global.u64 	%rd891, %rd134;
	cvta.to.global.u64 	%rd892, %rd133;
	cvta.to.global.u64 	%rd893, %rd132;
	cvta.to.global.u64 	%rd894, %rd131;
	cvta.to.global.u64 	%rd895, %rd130;
	cvta.to.global.u64 	%rd896, %rd129;
	cvta.to.global.u64 	%rd897, %rd128;
	cvta.to.global.u64 	%rd898, %rd127;
	cvta.to.global.u64 	%rd899, %rd126;
	cvta.to.global.u64 	%rd900, %rd125;
	cvta.to.global.u64 	%rd901, %rd124;
	cvta.to.global.u64 	%rd902, %rd123;
	cvta.to.global.u64 	%rd903, %rd122;
	cvta.to.global.u64 	%rd904, %rd121;
	cvta.to.global.u64 	%rd905, %rd120;
	cvta.to.global.u64 	%rd906, %rd119;
	cvta.to.global.u64 	%rd907, %rd118;
	cvta.to.global.u64 	%rd908, %rd117;
	cvta.to.global.u64 	%rd909, %rd116;
	cvta.to.global.u64 	%rd910, %rd115;
	cvta.to.global.u64 	%rd911, %rd114;
	cvta.to.global.u64 	%rd912, %rd113;
	cvta.to.global.u64 	%rd913, %rd112;
	cvta.to.global.u64 	%rd914, %rd111;
	cvta.to.global.u64 	%rd915, %rd110;
	cvta.to.global.u64 	%rd916, %rd109;
	cvta.to.global.u64 	%rd917, %rd108;
	cvta.to.global.u64 	%rd918, %rd107;
	cvta.to.global.u64 	%rd919, %rd106;
	cvta.to.global.u64 	%rd920, %rd105;
	cvta.to.global.u64 	%rd921, %rd104;
	cvta.to.global.u64 	%rd922, %rd103;
	cvta.to.global.u64 	%rd923, %rd102;
	cvta.to.global.u64 	%rd924, %rd101;
	cvta.to.global.u64 	%rd925, %rd100;
	cvta.to.global.u64 	%rd926, %rd99;
	cvta.to.global.u64 	%rd927, %rd98;
	cvta.to.global.u64 	%rd928, %rd97;
	cvta.to.global.u64 	%rd929, %rd96;
	cvta.to.global.u64 	%rd930, %rd95;
	cvta.to.global.u64 	%rd931, %rd94;
	cvta.to.global.u64 	%rd932, %rd93;
	cvta.to.global.u64 	%rd933, %rd92;
	cvta.to.global.u64 	%rd934, %rd91;
	cvta.to.global.u64 	%rd935, %rd90;
	cvta.to.global.u64 	%rd936, %rd89;
	cvta.to.global.u64 	%rd937, %rd88;
	cvta.to.global.u64 	%rd938, %rd87;
	cvta.to.global.u64 	%rd939, %rd86;
	cvta.to.global.u64 	%rd940, %rd85;
	cvta.to.global.u64 	%rd941, %rd84;
	cvta.to.global.u64 	%rd942, %rd83;
	cvta.to.global.u64 	%rd943, %rd82;
	cvta.to.global.u64 	%rd944, %rd81;
	cvta.to.global.u64 	%rd945, %rd80;
	cvta.to.global.u64 	%rd946, %rd79;
	cvta.to.global.u64 	%rd947, %rd78;
	cvta.to.global.u64 	%rd948, %rd77;
	cvta.to.global.u64 	%rd949, %rd76;
	cvta.to.global.u64 	%rd950, %rd75;
	cvta.to.global.u64 	%rd951, %rd74;
	cvta.to.global.u64 	%rd952, %rd73;
	cvta.to.global.u64 	%rd953, %rd72;
	cvta.to.global.u64 	%rd954, %rd71;
	cvta.to.global.u64 	%rd955, %rd70;
	cvta.to.global.u64 	%rd956, %rd69;
	cvta.to.global.u64 	%rd957, %rd68;
	cvta.to.global.u64 	%rd958, %rd67;
	cvta.to.global.u64 	%rd959, %rd66;
	cvta.to.global.u64 	%rd960, %rd65;
	cvta.to.global.u64 	%rd961, %rd64;
	cvta.to.global.u64 	%rd962, %rd63;
	cvta.to.global.u64 	%rd963, %rd62;
	cvta.to.global.u64 	%rd964, %rd61;
	cvta.to.global.u64 	%rd965, %rd60;
	cvta.to.global.u64 	%rd966, %rd59;
	cvta.to.global.u64 	%rd967, %rd58;
	cvta.to.global.u64 	%rd968, %rd57;
	cvta.to.global.u64 	%rd969, %rd56;
	cvta.to.global.u64 	%rd970, %rd55;
	cvta.to.global.u64 	%rd971, %rd54;
	cvta.to.global.u64 	%rd972, %rd53;
	cvta.to.global.u64 	%rd973, %rd52;
	cvta.to.global.u64 	%rd974, %rd51;
	cvta.to.global.u64 	%rd975, %rd50;
	cvta.to.global.u64 	%rd976, %rd49;
	cvta.to.global.u64 	%rd977, %rd48;
	cvta.to.global.u64 	%rd978, %rd47;
	cvta.to.global.u64 	%rd979, %rd46;
	cvta.to.global.u64 	%rd980, %rd45;
	cvta.to.global.u64 	%rd981, %rd44;
	cvta.to.global.u64 	%rd982, %rd43;
	cvta.to.global.u64 	%rd983, %rd42;
	cvta.to.global.u64 	%rd984, %rd41;
	cvta.to.global.u64 	%rd985, %rd40;
	cvta.to.global.u64 	%rd986, %rd39;
	cvta.to.global.u64 	%rd987, %rd38;
	cvta.to.global.u64 	%rd988, %rd37;
	cvta.to.global.u64 	%rd989, %rd36;
	cvta.to.global.u64 	%rd990, %rd35;
	cvta.to.global.u64 	%rd991, %rd34;
	cvta.to.global.u64 	%rd992, %rd33;
	cvta.to.global.u64 	%rd993, %rd32;
	cvta.to.global.u64 	%rd994, %rd31;
	cvta.to.global.u64 	%rd995, %rd30;
	cvta.to.global.u64 	%rd996, %rd29;
	cvta.to.global.u64 	%rd997, %rd28;
	cvta.to.global.u64 	%rd998, %rd27;
	cvta.to.global.u64 	%rd999, %rd26;
	cvta.to.global.u64 	%rd1000, %rd25;
	cvta.to.global.u64 	%rd1001, %rd24;
	cvta.to.global.u64 	%rd1002, %rd23;
	cvta.to.global.u64 	%rd1003, %rd22;
	cvta.to.global.u64 	%rd1004, %rd21;
	cvta.to.global.u64 	%rd1005, %rd20;
	cvta.to.global.u64 	%rd1006, %rd19;
	cvta.to.global.u64 	%rd1007, %rd18;
	cvta.to.global.u64 	%rd1008, %rd17;
	cvta.to.global.u64 	%rd1009, %rd16;
	cvta.to.global.u64 	%rd1010, %rd15;
	cvta.to.global.u64 	%rd1011, %rd14;
	cvta.to.global.u64 	%rd1012, %rd13;
	cvta.to.global.u64 	%rd1013, %rd12;
	cvta.to.global.u64 	%rd1014, %rd11;
	cvta.to.global.u64 	%rd1015, %rd10;
	cvta.to.global.u64 	%rd1016, %rd9;
	cvta.to.global.u64 	%rd1017, %rd8;
	cvta.to.global.u64 	%rd1018, %rd7;
	cvta.to.global.u64 	%rd1019, %rd6;
	cvta.to.global.u64 	%rd1020, %rd5;
	cvta.to.global.u64 	%rd1021, %rd4;
	cvta.to.global.u64 	%rd1022, %rd3;
	cvta.to.global.u64 	%rd1023, %rd2;
	cvta.to.global.u64 	%rd1024, %rd1;
	mov.u32 	%r1, %tid.x;
	mov.u32 	%r2, %ctaid.x;
	mov.u32 	%r3, %ntid.x;
	mad.lo.s32 	%r4, %r3, %r2, %r1;
	mul.wide.s32 	%rd1025, %r4, 4;
	add.s64 	%rd1026, %rd1024, %rd1025;
	ld.global.u32 	%r5, [%rd1026+4];
	st.global.u32 	[%rd1026], %r5;
	add.s64 	%rd1027, %rd1023, %rd1025;
	ld.global.u32 	%r6, [%rd1027+4];
	st.global.u32 	[%rd1027], %r6;
	add.s64 	%rd1028, %rd1022, %rd1025;
	ld.global.u32 	%r7, [%rd1028+4];
	st.global.u32 	[%rd1028], %r7;
	add.s64 	%rd1029, %rd1021, %rd1025;
	ld.global.u32 	%r8, [%rd1029+4];
	st.global.u32 	[%rd1029], %r8;
	add.s64 	%rd1030, %rd1020, %rd1025;
	ld.global.u32 	%r9, [%rd1030+4];
	st.global.u32 	[%rd1030], %r9;
	add.s64 	%rd1031, %rd1019, %rd1025;
	ld.global.u32 	%r10, [%rd1031+4];
	st.global.u32 	[%rd1031], %r10;
	add.s64 	%rd1032, %rd1018, %rd1025;
	ld.global.u32 	%r11, [%rd1032+4];
	st.global.u32 	[%rd1032], %r11;
	add.s64 	%rd1033, %rd1017, %rd1025;
	ld.global.u32 	%r12, [%rd1033+4];
	st.global.u32 	[%rd1033], %r12;
	add.s64 	%rd1034, %rd1016, %rd1025;
	ld.global.u32 	%r13, [%rd1034+4];
	st.global.u32 	[%rd1034], %r13;
	add.s64 	%rd1035, %rd1015, %rd1025;
	ld.global.u32 	%r14, [%rd1035+4];
	st.global.u32 	[%rd1035], %r14;
	add.s64 	%rd1036, %rd1014, %rd1025;
	ld.global.u32 	%r15, [%rd1036+4];
	st.global.u32 	[%rd1036], %r15;
	add.s64 	%rd1037, %rd1013, %rd1025;
	ld.global.u32 	%r16, [%rd1037+4];
	st.global.u32 	[%rd1037], %r16;
	add.s64 	%rd1038, %rd1012, %rd1025;
	ld.global.u32 	%r17, [%rd1038+4];
	st.global.u32 	[%rd1038], %r17;
	add.s64 	%rd1039, %rd1011, %rd1025;
	ld.global.u32 	%r18, [%rd1039+4];
	st.global.u32 	[%rd1039], %r18;
	add.s64 	%rd1040, %rd1010, %rd1025;
	ld.global.u32 	%r19, [%rd1040+4];
	st.global.u32 	[%rd1040], %r19;
	add.s64 	%rd1041, %rd1009, %rd1025;
	ld.global.u32 	%r20, [%rd1041+4];
	st.global.u32 	[%rd1041], %r20;
	add.s64 	%rd1042, %rd1008, %rd1025;
	ld.global.u32 	%r21, [%rd1042+4];
	st.global.u32 	[%rd1042], %r21;
	add.s64 	%rd1043, %rd1007, %rd1025;
	ld.global.u32 	%r22, [%rd1043+4];
	st.global.u32 	[%rd1043], %r22;
	add.s64 	%rd1044, %rd1006, %rd1025;
	ld.global.u32 	%r23, [%rd1044+4];
	st.global.u32 	[%rd1044], %r23;
	add.s64 	%rd1045, %rd1005, %rd1025;
	ld.global.u32 	%r24, [%rd1045+4];
	st.global.u32 	[%rd1045], %r24;
	add.s64 	%rd1046, %rd1004, %rd1025;
	ld.global.u32 	%r25, [%rd1046+4];
	st.global.u32 	[%rd1046], %r25;
	add.s64 	%rd1047, %rd1003, %rd1025;
	ld.global.u32 	%r26, [%rd1047+4];
	st.global.u32 	[%rd1047], %r26;
	add.s64 	%rd1048, %rd1002, %rd1025;
	ld.global.u32 	%r27, [%rd1048+4];
	st.global.u32 	[%rd1048], %r27;
	add.s64 	%rd1049, %rd1001, %rd1025;
	ld.global.u32 	%r28, [%rd1049+4];
	st.global.u32 	[%rd1049], %r28;
	add.s64 	%rd1050, %rd1000, %rd1025;
	ld.global.u32 	%r29, [%rd1050+4];
	st.global.u32 	[%rd1050], %r29;
	add.s64 	%rd1051, %rd999, %rd1025;
	ld.global.u32 	%r30, [%rd1051+4];
	st.global.u32 	[%rd1051], %r30;
	add.s64 	%rd1052, %rd998, %rd1025;
	ld.global.u32 	%r31, [%rd1052+4];
	st.global.u32 	[%rd1052], %r31;
	add.s64 	%rd1053, %rd997, %rd1025;
	ld.global.u32 	%r32, [%rd1053+4];
	st.global.u32 	[%rd1053], %r32;
	add.s64 	%rd1054, %rd996, %rd1025;
	ld.global.u32 	%r33, [%rd1054+4];
	st.global.u32 	[%rd1054], %r33;
	add.s64 	%rd1055, %rd995, %rd1025;
	ld.global.u32 	%r34, [%rd1055+4];
	st.global.u32 	[%rd1055], %r34;
	add.s64 	%rd1056, %rd994, %rd1025;
	ld.global.u32 	%r35, [%rd1056+4];
	st.global.u32 	[%rd1056], %r35;
	add.s64 	%rd1057, %rd993, %rd1025;
	ld.global.u32 	%r36, [%rd1057+4];
	st.global.u32 	[%rd1057], %r36;
	add.s64 	%rd1058, %rd992, %rd1025;
	ld.global.u32 	%r37, [%rd1058+4];
	st.global.u32 	[%rd1058], %r37;
	add.s64 	%rd1059, %rd991, %rd1025;
	ld.global.u32 	%r38, [%rd1059+4];
	st.global.u32 	[%rd1059], %r38;
	add.s64 	%rd1060, %rd990, %rd1025;
	ld.global.u32 	%r39, [%rd1060+4];
	st.global.u32 	[%rd1060], %r39;
	add.s64 	%rd1061, %rd989, %rd1025;
	ld.global.u32 	%r40, [%rd1061+4];
	st.global.u32 	[%rd1061], %r40;
	add.s64 	%rd1062, %rd988, %rd1025;
	ld.global.u32 	%r41, [%rd1062+4];
	st.global.u32 	[%rd1062], %r41;
	add.s64 	%rd1063, %rd987, %rd1025;
	ld.global.u32 	%r42, [%rd1063+4];
	st.global.u32 	[%rd1063], %r42;
	add.s64 	%rd1064, %rd986, %rd1025;
	ld.global.u32 	%r43, [%rd1064+4];
	st.global.u32 	[%rd1064], %r43;
	add.s64 	%rd1065, %rd985, %rd1025;
	ld.global.u32 	%r44, [%rd1065+4];
	st.global.u32 	[%rd1065], %r44;
	add.s64 	%rd1066, %rd984, %rd1025;
	ld.global.u32 	%r45, [%rd1066+4];
	st.global.u32 	[%rd1066], %r45;
	add.s64 	%rd1067, %rd983, %rd1025;
	ld.global.u32 	%r46, [%rd1067+4];
	st.global.u32 	[%rd1067], %r46;
	add.s64 	%rd1068, %rd982, %rd1025;
	ld.global.u32 	%r47, [%rd1068+4];
	st.global.u32 	[%rd1068], %r47;
	add.s64 	%rd1069, %rd981, %rd1025;
	ld.global.u32 	%r48, [%rd1069+4];
	st.global.u32 	[%rd1069], %r48;
	add.s64 	%rd1070, %rd980, %rd1025;
	ld.global.u32 	%r49, [%rd1070+4];
	st.global.u32 	[%rd1070], %r49;
	add.s64 	%rd1071, %rd979, %rd1025;
	ld.global.u32 	%r50, [%rd1071+4];
	st.global.u32 	[%rd1071], %r50;
	add.s64 	%rd1072, %rd978, %rd1025;
	ld.global.u32 	%r51, [%rd1072+4];
	st.global.u32 	[%rd1072], %r51;
	add.s64 	%rd1073, %rd977, %rd1025;
	ld.global.u32 	%r52, [%rd1073+4];
	st.global.u32 	[%rd1073], %r52;
	add.s64 	%rd1074, %rd976, %rd1025;
	ld.global.u32 	%r53, [%rd1074+4];
	st.global.u32 	[%rd1074], %r53;
	add.s64 	%rd1075, %rd975, %rd1025;
	ld.global.u32 	%r54, [%rd1075+4];
	st.global.u32 	[%rd1075], %r54;
	add.s64 	%rd1076, %rd974, %rd1025;
	ld.global.u32 	%r55, [%rd1076+4];
	st.global.u32 	[%rd1076], %r55;
	add.s64 	%rd1077, %rd973, %rd1025;
	ld.global.u32 	%r56, [%rd1077+4];
	st.global.u32 	[%rd1077], %r56;
	add.s64 	%rd1078, %rd972, %rd1025;
	ld.global.u32 	%r57, [%rd1078+4];
	st.global.u32 	[%rd1078], %r57;
	add.s64 	%rd1079, %rd971, %rd1025;
	ld.global.u32 	%r58, [%rd1079+4];
	st.global.u32 	[%rd1079], %r58;
	add.s64 	%rd1080, %rd970, %rd1025;
	ld.global.u32 	%r59, [%rd1080+4];
	st.global.u32 	[%rd1080], %r59;
	add.s64 	%rd1081, %rd969, %rd1025;
	ld.global.u32 	%r60, [%rd1081+4];
	st.global.u32 	[%rd1081], %r60;
	add.s64 	%rd1082, %rd968, %rd1025;
	ld.global.u32 	%r61, [%rd1082+4];
	st.global.u32 	[%rd1082], %r61;
	add.s64 	%rd1083, %rd967, %rd1025;
	ld.global.u32 	%r62, [%rd1083+4];
	st.global.u32 	[%rd1083], %r62;
	add.s64 	%rd1084, %rd966, %rd1025;
	ld.global.u32 	%r63, [%rd1084+4];
	st.global.u32 	[%rd1084], %r63;
	add.s64 	%rd1085, %rd965, %rd1025;
	ld.global.u32 	%r64, [%rd1085+4];
	st.global.u32 	[%rd1085], %r64;
	add.s64 	%rd1086, %rd964, %rd1025;
	ld.global.u32 	%r65, [%rd1086+4];
	st.global.u32 	[%rd1086], %r65;
	add.s64 	%rd1087, %rd963, %rd1025;
	ld.global.u32 	%r66, [%rd1087+4];
	st.global.u32 	[%rd1087], %r66;
	add.s64 	%rd1088, %rd962, %rd1025;
	ld.global.u32 	%r67, [%rd1088+4];
	st.global.u32 	[%rd1088], %r67;
	add.s64 	%rd1089, %rd961, %rd1025;
	ld.global.u32 	%r68, [%rd1089+4];
	st.global.u32 	[%rd1089], %r68;
	add.s64 	%rd1090, %rd960, %rd1025;
	ld.global.u32 	%r69, [%rd1090+4];
	st.global.u32 	[%rd1090], %r69;
	add.s64 	%rd1091, %rd959, %rd1025;
	ld.global.u32 	%r70, [%rd1091+4];
	st.global.u32 	[%rd1091], %r70;
	add.s64 	%rd1092, %rd958, %rd1025;
	ld.global.u32 	%r71, [%rd1092+4];
	st.global.u32 	[%rd1092], %r71;
	add.s64 	%rd1093, %rd957, %rd1025;
	ld.global.u32 	%r72, [%rd1093+4];
	st.global.u32 	[%rd1093], %r72;
	add.s64 	%rd1094, %rd956, %rd1025;
	ld.global.u32 	%r73, [%rd1094+4];
	st.global.u32 	[%rd1094], %r73;
	add.s64 	%rd1095, %rd955, %rd1025;
	ld.global.u32 	%r74, [%rd1095+4];
	st.global.u32 	[%rd1095], %r74;
	add.s64 	%rd1096, %rd954, %rd1025;
	ld.global.u32 	%r75, [%rd1096+4];
	st.global.u32 	[%rd1096], %r75;
	add.s64 	%rd1097, %rd953, %rd1025;
	ld.global.u32 	%r76, [%rd1097+4];
	st.global.u32 	[%rd1097], %r76;
	add.s64 	%rd1098, %rd952, %rd1025;
	ld.global.u32 	%r77, [%rd1098+4];
	st.global.u32 	[%rd1098], %r77;
	add.s64 	%rd1099, %rd951, %rd1025;
	ld.global.u32 	%r78, [%rd1099+4];
	st.global.u32 	[%rd1099], %r78;
	add.s64 	%rd1100, %rd950, %rd1025;
	ld.global.u32 	%r79, [%rd1100+4];
	st.global.u32 	[%rd1100], %r79;
	add.s64 	%rd1101, %rd949, %rd1025;
	ld.global.u32 	%r80, [%rd1101+4];
	st.global.u32 	[%rd1101], %r80;
	add.s64 	%rd1102, %rd948, %rd1025;
	ld.global.u32 	%r81, [%rd1102+4];
	st.global.u32 	[%rd1102], %r81;
	add.s64 	%rd1103, %rd947, %rd1025;
	ld.global.u32 	%r82, [%rd1103+4];
	st.global.u32 	[%rd1103], %r82;
	add.s64 	%rd1104, %rd946, %rd1025;
	ld.global.u32 	%r83, [%rd1104+4];
	st.global.u32 	[%rd1104], %r83;
	add.s64 	%rd1105, %rd945, %rd1025;
	ld.global.u32 	%r84, [%rd1105+4];
	st.global.u32 	[%rd1105], %r84;
	add.s64 	%rd1106, %rd944, %rd1025;
	ld.global.u32 	%r85, [%rd1106+4];
	st.global.u32 	[%rd1106], %r85;
	add.s64 	%rd1107, %rd943, %rd1025;
	ld.global.u32 	%r86, [%rd1107+4];
	st.global.u32 	[%rd1107], %r86;
	add.s64 	%rd1108, %rd942, %rd1025;
	ld.global.u32 	%r87, [%rd1108+4];
	st.global.u32 	[%rd1108], %r87;
	add.s64 	%rd1109, %rd941, %rd1025;
	ld.global.u32 	%r88, [%rd1109+4];
	st.global.u32 	[%rd1109], %r88;
	add.s64 	%rd1110, %rd940, %rd1025;
	ld.global.u32 	%r89, [%rd1110+4];
	st.global.u32 	[%rd1110], %r89;
	add.s64 	%rd1111, %rd939, %rd1025;
	ld.global.u32 	%r90, [%rd1111+4];
	st.global.u32 	[%rd1111], %r90;
	add.s64 	%rd1112, %rd938, %rd1025;
	ld.global.u32 	%r91, [%rd1112+4];
	st.global.u32 	[%rd1112], %r91;
	add.s64 	%rd1113, %rd937, %rd1025;
	ld.global.u32 	%r92, [%rd1113+4];
	st.global.u32 	[%rd1113], %r92;
	add.s64 	%rd1114, %rd936, %rd1025;
	ld.global.u32 	%r93, [%rd1114+4];
	st.global.u32 	[%rd1114], %r93;
	add.s64 	%rd1115, %rd935, %rd1025;
	ld.global.u32 	%r94, [%rd1115+4];
	st.global.u32 	[%rd1115], %r94;
	add.s64 	%rd1116, %rd934, %rd1025;
	ld.global.u32 	%r95, [%rd1116+4];
	st.global.u32 	[%rd1116], %r95;
	add.s64 	%rd1117, %rd933, %rd1025;
	ld.global.u32 	%r96, [%rd1117+4];
	st.global.u32 	[%rd1117], %r96;
	add.s64 	%rd1118, %rd932, %rd1025;
	ld.global.u32 	%r97, [%rd1118+4];
	st.global.u32 	[%rd1118], %r97;
	add.s64 	%rd1119, %rd931, %rd1025;
	ld.global.u32 	%r98, [%rd1119+4];
	st.global.u32 	[%rd1119], %r98;
	add.s64 	%rd1120, %rd930, %rd1025;
	ld.global.u32 	%r99, [%rd1120+4];
	st.global.u32 	[%rd1120], %r99;
	add.s64 	%rd1121, %rd929, %rd1025;
	ld.global.u32 	%r100, [%rd1121+4];
	st.global.u32 	[%rd1121], %r100;
	add.s64 	%rd1122, %rd928, %rd1025;
	ld.global.u32 	%r101, [%rd1122+4];
	st.global.u32 	[%rd1122], %r101;
	add.s64 	%rd1123, %rd927, %rd1025;
	ld.global.u32 	%r102, [%rd1123+4];
	st.global.u32 	[%rd1123], %r102;
	add.s64 	%rd1124, %rd926, %rd1025;
	ld.global.u32 	%r103, [%rd1124+4];
	st.global.u32 	[%rd1124], %r103;
	add.s64 	%rd1125, %rd925, %rd1025;
	ld.global.u32 	%r104, [%rd1125+4];
	st.global.u32 	[%rd1125], %r104;
	add.s64 	%rd1126, %rd924, %rd1025;
	ld.global.u32 	%r105, [%rd1126+4];
	st.global.u32 	[%rd1126], %r105;
	add.s64 	%rd1127, %rd923, %rd1025;
	ld.global.u32 	%r106, [%rd1127+4];
	st.global.u32 	[%rd1127], %r106;
	add.s64 	%rd1128, %rd922, %rd1025;
	ld.global.u32 	%r107, [%rd1128+4];
	st.global.u32 	[%rd1128], %r107;
	add.s64 	%rd1129, %rd921, %rd1025;
	ld.global.u32 	%r108, [%rd1129+4];
	st.global.u32 	[%rd1129], %r108;
	add.s64 	%rd1130, %rd920, %rd1025;
	ld.global.u32 	%r109, [%rd1130+4];
	st.global.u32 	[%rd1130], %r109;
	add.s64 	%rd1131, %rd919, %rd1025;
	ld.global.u32 	%r110, [%rd1131+4];
	st.global.u32 	[%rd1131], %r110;
	add.s64 	%rd1132, %rd918, %rd1025;
	ld.global.u32 	%r111, [%rd1132+4];
	st.global.u32 	[%rd1132], %r111;
	add.s64 	%rd1133, %rd917, %rd1025;
	ld.global.u32 	%r112, [%rd1133+4];
	st.global.u32 	[%rd1133], %r112;
	add.s64 	%rd1134, %rd916, %rd1025;
	ld.global.u32 	%r113, [%rd1134+4];
	st.global.u32 	[%rd1134], %r113;
	add.s64 	%rd1135, %rd915, %rd1025;
	ld.global.u32 	%r114, [%rd1135+4];
	st.global.u32 	[%rd1135], %r114;
	add.s64 	%rd1136, %rd914, %rd1025;
	ld.global.u32 	%r115, [%rd1136+4];
	st.global.u32 	[%rd1136], %r115;
	add.s64 	%rd1137, %rd913, %rd1025;
	ld.global.u32 	%r116, [%rd1137+4];
	st.global.u32 	[%rd1137], %r116;
	add.s64 	%rd1138, %rd912, %rd1025;
	ld.global.u32 	%r117, [%rd1138+4];
	st.global.u32 	[%rd1138], %r117;
	add.s64 	%rd1139, %rd911, %rd1025;
	ld.global.u32 	%r118, [%rd1139+4];
	st.global.u32 	[%rd1139], %r118;
	add.s64 	%rd1140, %rd910, %rd1025;
	ld.global.u32 	%r119, [%rd1140+4];
	st.global.u32 	[%rd1140], %r119;
	add.s64 	%rd1141, %rd909, %rd1025;
	ld.global.u32 	%r120, [%rd1141+4];
	st.global.u32 	[%rd1141], %r120;
	add.s64 	%rd1142, %rd908, %rd1025;
	ld.global.u32 	%r121, [%rd1142+4];
	st.global.u32 	[%rd1142], %r121;
	add.s64 	%rd1143, %rd907, %rd1025;
	ld.global.u32 	%r122, [%rd1143+4];
	st.global.u32 	[%rd1143], %r122;
	add.s64 	%rd1144, %rd906, %rd1025;
	ld.global.u32 	%r123, [%rd1144+4];
	st.global.u32 	[%rd1144], %r123;
	add.s64 	%rd1145, %rd905, %rd1025;
	ld.global.u32 	%r124, [%rd1145+4];
	st.global.u32 	[%rd1145], %r124;
	add.s64 	%rd1146, %rd904, %rd1025;
	ld.global.u32 	%r125, [%rd1146+4];
	st.global.u32 	[%rd1146], %r125;
	add.s64 	%rd1147, %rd903, %rd1025;
	ld.global.u32 	%r126, [%rd1147+4];
	st.global.u32 	[%rd1147], %r126;
	add.s64 	%rd1148, %rd902, %rd1025;
	ld.global.u32 	%r127, [%rd1148+4];
	st.global.u32 	[%rd1148], %r127;
	add.s64 	%rd1149, %rd901, %rd1025;
	ld.global.u32 	%r128, [%rd1149+4];
	st.global.u32 	[%rd1149], %r128;
	add.s64 	%rd1150, %rd900, %rd1025;
	ld.global.u32 	%r129, [%rd1150+4];
	st.global.u32 	[%rd1150], %r129;
	add.s64 	%rd1151, %rd899, %rd1025;
	ld.global.u32 	%r130, [%rd1151+4];
	st.global.u32 	[%rd1151], %r130;
	add.s64 	%rd1152, %rd898, %rd1025;
	ld.global.u32 	%r131, [%rd1152+4];
	st.global.u32 	[%rd1152], %r131;
	add.s64 	%rd1153, %rd897, %rd1025;
	ld.global.u32 	%r132, [%rd1153+4];
	st.global.u32 	[%rd1153], %r132;
	add.s64 	%rd1154, %rd896, %rd1025;
	ld.global.u32 	%r133, [%rd1154+4];
	st.global.u32 	[%rd1154], %r133;
	add.s64 	%rd1155, %rd895, %rd1025;
	ld.global.u32 	%r134, [%rd1155+4];
	st.global.u32 	[%rd1155], %r134;
	add.s64 	%rd1156, %rd894, %rd1025;
	ld.global.u32 	%r135, [%rd1156+4];
	st.global.u32 	[%rd1156], %r135;
	add.s64 	%rd1157, %rd893, %rd1025;
	ld.global.u32 	%r136, [%rd1157+4];
	st.global.u32 	[%rd1157], %r136;
	add.s64 	%rd1158, %rd892, %rd1025;
	ld.global.u32 	%r137, [%rd1158+4];
	st.global.u32 	[%rd1158], %r137;
	add.s64 	%rd1159, %rd891, %rd1025;
	ld.global.u32 	%r138, [%rd1159+4];
	st.global.u32 	[%rd1159], %r138;
	add.s64 	%rd1160, %rd890, %rd1025;
	ld.global.u32 	%r139, [%rd1160+4];
	st.global.u32 	[%rd1160], %r139;
	add.s64 	%rd1161, %rd889, %rd1025;
	ld.global.u32 	%r140, [%rd1161+4];
	st.global.u32 	[%rd1161], %r140;
	add.s64 	%rd1162, %rd888, %rd1025;
	ld.global.u32 	%r141, [%rd1162+4];
	st.global.u32 	[%rd1162], %r141;
	add.s64 	%rd1163, %rd887, %rd1025;
	ld.global.u32 	%r142, [%rd1163+4];
	st.global.u32 	[%rd1163], %r142;
	add.s64 	%rd1164, %rd886, %rd1025;
	ld.global.u32 	%r143, [%rd1164+4];
	st.global.u32 	[%rd1164], %r143;
	add.s64 	%rd1165, %rd885, %rd1025;
	ld.global.u32 	%r144, [%rd1165+4];
	st.global.u32 	[%rd1165], %r144;
	add.s64 	%rd1166, %rd884, %rd1025;
	ld.global.u32 	%r145, [%rd1166+4];
	st.global.u32 	[%rd1166], %r145;
	add.s64 	%rd1167, %rd883, %rd1025;
	ld.global.u32 	%r146, [%rd1167+4];
	st.global.u32 	[%rd1167], %r146;
	add.s64 	%rd1168, %rd882, %rd1025;
	ld.global.u32 	%r147, [%rd1168+4];
	st.global.u32 	[%rd1168], %r147;
	add.s64 	%rd1169, %rd881, %rd1025;
	ld.global.u32 	%r148, [%rd1169+4];
	st.global.u32 	[%rd1169], %r148;
	add.s64 	%rd1170, %rd880, %rd1025;
	ld.global.u32 	%r149, [%rd1170+4];
	st.global.u32 	[%rd1170], %r149;
	add.s64 	%rd1171, %rd879, %rd1025;
	ld.global.u32 	%r150, [%rd1171+4];
	st.global.u32 	[%rd1171], %r150;
	add.s64 	%rd1172, %rd878, %rd1025;
	ld.global.u32 	%r151, [%rd1172+4];
	st.global.u32 	[%rd1172], %r151;
	add.s64 	%rd1173, %rd877, %rd1025;
	ld.global.u32 	%r152, [%rd1173+4];
	st.global.u32 	[%rd1173], %r152;
	add.s64 	%rd1174, %rd876, %rd1025;
	ld.global.u32 	%r153, [%rd1174+4];
	st.global.u32 	[%rd1174], %r153;
	add.s64 	%rd1175, %rd875, %rd1025;
	ld.global.u32 	%r154, [%rd1175+4];
	st.global.u32 	[%rd1175], %r154;
	add.s64 	%rd1176, %rd874, %rd1025;
	ld.global.u32 	%r155, [%rd1176+4];
	st.global.u32 	[%rd1176], %r155;
	add.s64 	%rd1177, %rd873, %rd1025;
	ld.global.u32 	%r156, [%rd1177+4];
	st.global.u32 	[%rd1177], %r156;
	add.s64 	%rd1178, %rd872, %rd1025;
	ld.global.u32 	%r157, [%rd1178+4];
	st.global.u32 	[%rd1178], %r157;
	add.s64 	%rd1179, %rd871, %rd1025;
	ld.global.u32 	%r158, [%rd1179+4];
	st.global.u32 	[%rd1179], %r158;
	add.s64 	%rd1180, %rd870, %rd1025;
	ld.global.u32 	%r159, [%rd1180+4];
	st.global.u32 	[%rd1180], %r159;
	add.s64 	%rd1181, %rd869, %rd1025;
	ld.global.u32 	%r160, [%rd1181+4];
	st.global.u32 	[%rd1181], %r160;
	add.s64 	%rd1182, %rd868, %rd1025;
	ld.global.u32 	%r161, [%rd1182+4];
	st.global.u32 	[%rd1182], %r161;
	add.s64 	%rd1183, %rd867, %rd1025;
	ld.global.u32 	%r162, [%rd1183+4];
	st.global.u32 	[%rd1183], %r162;
	add.s64 	%rd1184, %rd866, %rd1025;
	ld.global.u32 	%r163, [%rd1184+4];
	st.global.u32 	[%rd1184], %r163;
	add.s64 	%rd1185, %rd865, %rd1025;
	ld.global.u32 	%r164, [%rd1185+4];
	st.global.u32 	[%rd1185], %r164;
	add.s64 	%rd1186, %rd864, %rd1025;
	ld.global.u32 	%r165, [%rd1186+4];
	st.global.u32 	[%rd1186], %r165;
	add.s64 	%rd1187, %rd863, %rd1025;
	ld.global.u32 	%r166, [%rd1187+4];
	st.global.u32 	[%rd1187], %r166;
	add.s64 	%rd1188, %rd862, %rd1025;
	ld.global.u32 	%r167, [%rd1188+4];
	st.global.u32 	[%rd1188], %r167;
	add.s64 	%rd1189, %rd861, %rd1025;
	ld.global.u32 	%r168, [%rd1189+4];
	st.global.u32 	[%rd1189], %r168;
	add.s64 	%rd1190, %rd860, %rd1025;
	ld.global.u32 	%r169, [%rd1190+4];
	st.global.u32 	[%rd1190], %r169;
	add.s64 	%rd1191, %rd859, %rd1025;
	ld.global.u32 	%r170, [%rd1191+4];
	st.global.u32 	[%rd1191], %r170;
	add.s64 	%rd1192, %rd858, %rd1025;
	ld.global.u32 	%r171, [%rd1192+4];
	st.global.u32 	[%rd1192], %r171;
	add.s64 	%rd1193, %rd857, %rd1025;
	ld.global.u32 	%r172, [%rd1193+4];
	st.global.u32 	[%rd1193], %r172;
	add.s64 	%rd1194, %rd856, %rd1025;
	ld.global.u32 	%r173, [%rd1194+4];
	st.global.u32 	[%rd1194], %r173;
	add.s64 	%rd1195, %rd855, %rd1025;
	ld.global.u32 	%r174, [%rd1195+4];
	st.global.u32 	[%rd1195], %r174;
	add.s64 	%rd1196, %rd854, %rd1025;
	ld.global.u32 	%r175, [%rd1196+4];
	st.global.u32 	[%rd1196], %r175;
	add.s64 	%rd1197, %rd853, %rd1025;
	ld.global.u32 	%r176, [%rd1197+4];
	st.global.u32 	[%rd1197], %r176;
	add.s64 	%rd1198, %rd852, %rd1025;
	ld.global.u32 	%r177, [%rd1198+4];
	st.global.u32 	[%rd1198], %r177;
	add.s64 	%rd1199, %rd851, %rd1025;
	ld.global.u32 	%r178, [%rd1199+4];
	st.global.u32 	[%rd1199], %r178;
	add.s64 	%rd1200, %rd850, %rd1025;
	ld.global.u32 	%r179, [%rd1200+4];
	st.global.u32 	[%rd1200], %r179;
	add.s64 	%rd1201, %rd849, %rd1025;
	ld.global.u32 	%r180, [%rd1201+4];
	st.global.u32 	[%rd1201], %r180;
	add.s64 	%rd1202, %rd848, %rd1025;
	ld.global.u32 	%r181, [%rd1202+4];
	st.global.u32 	[%rd1202], %r181;
	add.s64 	%rd1203, %rd847, %rd1025;
	ld.global.u32 	%r182, [%rd1203+4];
	st.global.u32 	[%rd1203], %r182;
	add.s64 	%rd1204, %rd846, %rd1025;
	ld.global.u32 	%r183, [%rd1204+4];
	st.global.u32 	[%rd1204], %r183;
	add.s64 	%rd1205, %rd845, %rd1025;
	ld.global.u32 	%r184, [%rd1205+4];
	st.global.u32 	[%rd1205], %r184;
	add.s64 	%rd1206, %rd844, %rd1025;
	ld.global.u32 	%r185, [%rd1206+4];
	st.global.u32 	[%rd1206], %r185;
	add.s64 	%rd1207, %rd843, %rd1025;
	ld.global.u32 	%r186, [%rd1207+4];
	st.global.u32 	[%rd1207], %r186;
	add.s64 	%rd1208, %rd842, %rd1025;
	ld.global.u32 	%r187, [%rd1208+4];
	st.global.u32 	[%rd1208], %r187;
	add.s64 	%rd1209, %rd841, %rd1025;
	ld.global.u32 	%r188, [%rd1209+4];
	st.global.u32 	[%rd1209], %r188;
	add.s64 	%rd1210, %rd840, %rd1025;
	ld.global.u32 	%r189, [%rd1210+4];
	st.global.u32 	[%rd1210], %r189;
	add.s64 	%rd1211, %rd839, %rd1025;
	ld.global.u32 	%r190, [%rd1211+4];
	st.global.u32 	[%rd1211], %r190;
	add.s64 	%rd1212, %rd838, %rd1025;
	ld.global.u32 	%r191, [%rd1212+4];
	st.global.u32 	[%rd1212], %r191;
	add.s64 	%rd1213, %rd837, %rd1025;
	ld.global.u32 	%r192, [%rd1213+4];
	st.global.u32 	[%rd1213], %r192;
	add.s64 	%rd1214, %rd836, %rd1025;
	ld.global.u32 	%r193, [%rd1214+4];
	st.global.u32 	[%rd1214], %r193;
	add.s64 	%rd1215, %rd835, %rd1025;
	ld.global.u32 	%r194, [%rd1215+4];
	st.global.u32 	[%rd1215], %r194;
	add.s64 	%rd1216, %rd834, %rd1025;
	ld.global.u32 	%r195, [%rd1216+4];
	st.global.u32 	[%rd1216], %r195;
	add.s64 	%rd1217, %rd833, %rd1025;
	ld.global.u32 	%r196, [%rd1217+4];
	st.global.u32 	[%rd1217], %r196;
	add.s64 	%rd1218, %rd832, %rd1025;
	ld.global.u32 	%r197, [%rd1218+4];
	st.global.u32 	[%rd1218], %r197;
	add.s64 	%rd1219, %rd831, %rd1025;
	ld.global.u32 	%r198, [%rd1219+4];
	st.global.u32 	[%rd1219], %r198;
	add.s64 	%rd1220, %rd830, %rd1025;
	ld.global.u32 	%r199, [%rd1220+4];
	st.global.u32 	[%rd1220], %r199;
	add.s64 	%rd1221, %rd829, %rd1025;
	ld.global.u32 	%r200, [%rd1221+4];
	st.global.u32 	[%rd1221], %r200;
	add.s64 	%rd1222, %rd828, %rd1025;
	ld.global.u32 	%r201, [%rd1222+4];
	st.global.u32 	[%rd1222], %r201;
	add.s64 	%rd1223, %rd827, %rd1025;
	ld.global.u32 	%r202, [%rd1223+4];
	st.global.u32 	[%rd1223], %r202;
	add.s64 	%rd1224, %rd826, %rd1025;
	ld.global.u32 	%r203, [%rd1224+4];
	st.global.u32 	[%rd1224], %r203;
	add.s64 	%rd1225, %rd825, %rd1025;
	ld.global.u32 	%r204, [%rd1225+4];
	st.global.u32 	[%rd1225], %r204;
	add.s64 	%rd1226, %rd824, %rd1025;
	ld.global.u32 	%r205, [%rd1226+4];
	st.global.u32 	[%rd1226], %r205;
	add.s64 	%rd1227, %rd823, %rd1025;
	ld.global.u32 	%r206, [%rd1227+4];
	st.global.u32 	[%rd1227], %r206;
	add.s64 	%rd1228, %rd822, %rd1025;
	ld.global.u32 	%r207, [%rd1228+4];
	st.global.u32 	[%rd1228], %r207;
	add.s64 	%rd1229, %rd821, %rd1025;
	ld.global.u32 	%r208, [%rd1229+4];
	st.global.u32 	[%rd1229], %r208;
	add.s64 	%rd1230, %rd820, %rd1025;
	ld.global.u32 	%r209, [%rd1230+4];
	st.global.u32 	[%rd1230], %r209;
	add.s64 	%rd1231, %rd819, %rd1025;
	ld.global.u32 	%r210, [%rd1231+4];
	st.global.u32 	[%rd1231], %r210;
	add.s64 	%rd1232, %rd818, %rd1025;
	ld.global.u32 	%r211, [%rd1232+4];
	st.global.u32 	[%rd1232], %r211;
	add.s64 	%rd1233, %rd817, %rd1025;
	ld.global.u32 	%r212, [%rd1233+4];
	st.global.u32 	[%rd1233], %r212;
	add.s64 	%rd1234, %rd816, %rd1025;
	ld.global.u32 	%r213, [%rd1234+4];
	st.global.u32 	[%rd1234], %r213;
	add.s64 	%rd1235, %rd815, %rd1025;
	ld.global.u32 	%r214, [%rd1235+4];
	st.global.u32 	[%rd1235], %r214;
	add.s64 	%rd1236, %rd814, %rd1025;
	ld.global.u32 	%r215, [%rd1236+4];
	st.global.u32 	[%rd1236], %r215;
	add.s64 	%rd1237, %rd813, %rd1025;
	ld.global.u32 	%r216, [%rd1237+4];
	st.global.u32 	[%rd1237], %r216;
	add.s64 	%rd1238, %rd812, %rd1025;
	ld.global.u32 	%r217, [%rd1238+4];
	st.global.u32 	[%rd1238], %r217;
	add.s64 	%rd1239, %rd811, %rd1025;
	ld.global.u32 	%r218, [%rd1239+4];
	st.global.u32 	[%rd1239], %r218;
	add.s64 	%rd1240, %rd810, %rd1025;
	ld.global.u32 	%r219, [%rd1240+4];
	st.global.u32 	[%rd1240], %r219;
	add.s64 	%rd1241, %rd809, %rd1025;
	ld.global.u32 	%r220, [%rd1241+4];
	st.global.u32 	[%rd1241], %r220;
	add.s64 	%rd1242, %rd808, %rd1025;
	ld.global.u32 	%r221, [%rd1242+4];
	st.global.u32 	[%rd1242], %r221;
	add.s64 	%rd1243, %rd807, %rd1025;
	ld.global.u32 	%r222, [%rd1243+4];
	st.global.u32 	[%rd1243], %r222;
	add.s64 	%rd1244, %rd806, %rd1025;
	ld.global.u32 	%r223, [%rd1244+4];
	st.global.u32 	[%rd1244], %r223;
	add.s64 	%rd1245, %rd805, %rd1025;
	ld.global.u32 	%r224, [%rd1245+4];
	st.global.u32 	[%rd1245], %r224;
	add.s64 	%rd1246, %rd804, %rd1025;
	ld.global.u32 	%r225, [%rd1246+4];
	st.global.u32 	[%rd1246], %r225;
	add.s64 	%rd1247, %rd803, %rd1025;
	ld.global.u32 	%r226, [%rd1247+4];
	st.global.u32 	[%rd1247], %r226;
	add.s64 	%rd1248, %rd802, %rd1025;
	ld.global.u32 	%r227, [%rd1248+4];
	st.global.u32 	[%rd1248], %r227;
	add.s64 	%rd1249, %rd801, %rd1025;
	ld.global.u32 	%r228, [%rd1249+4];
	st.global.u32 	[%rd1249], %r228;
	add.s64 	%rd1250, %rd800, %rd1025;
	ld.global.u32 	%r229, [%rd1250+4];
	st.global.u32 	[%rd1250], %r229;
	add.s64 	%rd1251, %rd799, %rd1025;
	ld.global.u32 	%r230, [%rd1251+4];
	st.global.u32 	[%rd1251], %r230;
	add.s64 	%rd1252, %rd798, %rd1025;
	ld.global.u32 	%r231, [%rd1252+4];
	st.global.u32 	[%rd1252], %r231;
	add.s64 	%rd1253, %rd797, %rd1025;
	ld.global.u32 	%r232, [%rd1253+4];
	st.global.u32 	[%rd1253], %r232;
	add.s64 	%rd1254, %rd796, %rd1025;
	ld.global.u32 	%r233, [%rd1254+4];
	st.global.u32 	[%rd1254], %r233;
	add.s64 	%rd1255, %rd795, %rd1025;
	ld.global.u32 	%r234, [%rd1255+4];
	st.global.u32 	[%rd1255], %r234;
	add.s64 	%rd1256, %rd794, %rd1025;
	ld.global.u32 	%r235, [%rd1256+4];
	st.global.u32 	[%rd1256], %r235;
	add.s64 	%rd1257, %rd793, %rd1025;
	ld.global.u32 	%r236, [%rd1257+4];
	st.global.u32 	[%rd1257], %r236;
	add.s64 	%rd1258, %rd792, %rd1025;
	ld.global.u32 	%r237, [%rd1258+4];
	st.global.u32 	[%rd1258], %r237;
	add.s64 	%rd1259, %rd791, %rd1025;
	ld.global.u32 	%r238, [%rd1259+4];
	st.global.u32 	[%rd1259], %r238;
	add.s64 	%rd1260, %rd790, %rd1025;
	ld.global.u32 	%r239, [%rd1260+4];
	st.global.u32 	[%rd1260], %r239;
	add.s64 	%rd1261, %rd789, %rd1025;
	ld.global.u32 	%r240, [%rd1261+4];
	st.global.u32 	[%rd1261], %r240;
	add.s64 	%rd1262, %rd788, %rd1025;
	ld.global.u32 	%r241, [%rd1262+4];
	st.global.u32 	[%rd1262], %r241;
	add.s64 	%rd1263, %rd787, %rd1025;
	ld.global.u32 	%r242, [%rd1263+4];
	st.global.u32 	[%rd1263], %r242;
	add.s64 	%rd1264, %rd786, %rd1025;
	ld.global.u32 	%r243, [%rd1264+4];
	st.global.u32 	[%rd1264], %r243;
	add.s64 	%rd1265, %rd785, %rd1025;
	ld.global.u32 	%r244, [%rd1265+4];
	st.global.u32 	[%rd1265], %r244;
	add.s64 	%rd1266, %rd784, %rd1025;
	ld.global.u32 	%r245, [%rd1266+4];
	st.global.u32 	[%rd1266], %r245;
	add.s64 	%rd1267, %rd783, %rd1025;
	ld.global.u32 	%r246, [%rd1267+4];
	st.global.u32 	[%rd1267], %r246;
	add.s64 	%rd1268, %rd782, %rd1025;
	ld.global.u32 	%r247, [%rd1268+4];
	st.global.u32 	[%rd1268], %r247;
	add.s64 	%rd1269, %rd781, %rd1025;
	ld.global.u32 	%r248, [%rd1269+4];
	st.global.u32 	[%rd1269], %r248;
	add.s64 	%rd1270, %rd780, %rd1025;
	ld.global.u32 	%r249, [%rd1270+4];
	st.global.u32 	[%rd1270], %r249;
	add.s64 	%rd1271, %rd779, %rd1025;
	ld.global.u32 	%r250, [%rd1271+4];
	st.global.u32 	[%rd1271], %r250;
	add.s64 	%rd1272, %rd778, %rd1025;
	ld.global.u32 	%r251, [%rd1272+4];
	st.global.u32 	[%rd1272], %r251;
	add.s64 	%rd1273, %rd777, %rd1025;
	ld.global.u32 	%r252, [%rd1273+4];
	st.global.u32 	[%rd1273], %r252;
	add.s64 	%rd1274, %rd776, %rd1025;
	ld.global.u32 	%r253, [%rd1274+4];
	st.global.u32 	[%rd1274], %r253;
	add.s64 	%rd1275, %rd775, %rd1025;
	ld.global.u32 	%r254, [%rd1275+4];
	st.global.u32 	[%rd1275], %r254;
	add.s64 	%rd1276, %rd774, %rd1025;
	ld.global.u32 	%r255, [%rd1276+4];
	st.global.u32 	[%rd1276], %r255;
	add.s64 	%rd1277, %rd773, %rd1025;
	ld.global.u32 	%r256, [%rd1277+4];
	st.global.u32 	[%rd1277], %r256;
	add.s64 	%rd1278, %rd772, %rd1025;
	ld.global.u32 	%r257, [%rd1278+4];
	st.global.u32 	[%rd1278], %r257;
	add.s64 	%rd1279, %rd771, %rd1025;
	ld.global.u32 	%r258, [%rd1279+4];
	st.global.u32 	[%rd1279], %r258;
	add.s64 	%rd1280, %rd770, %rd1025;
	ld.global.u32 	%r259, [%rd1280+4];
	st.global.u32 	[%rd1280], %r259;
	add.s64 	%rd1281, %rd769, %rd1025;
	ld.global.u32 	%r260, [%rd1281+4];
	st.global.u32 	[%rd1281], %r260;
	add.s64 	%rd1282, %rd768, %rd1025;
	ld.global.u32 	%r261, [%rd1282+4];
	st.global.u32 	[%rd1282], %r261;
	add.s64 	%rd1283, %rd767, %rd1025;
	ld.global.u32 	%r262, [%rd1283+4];
	st.global.u32 	[%rd1283], %r262;
	add.s64 	%rd1284, %rd766, %rd1025;
	ld.global.u32 	%r263, [%rd1284+4];
	st.global.u32 	[%rd1284], %r263;
	add.s64 	%rd1285, %rd765, %rd1025;
	ld.global.u32 	%r264, [%rd1285+4];
	st.global.u32 	[%rd1285], %r264;
	add.s64 	%rd1286, %rd764, %rd1025;
	ld.global.u32 	%r265, [%rd1286+4];
	st.global.u32 	[%rd1286], %r265;
	add.s64 	%rd1287, %rd763, %rd1025;
	ld.global.u32 	%r266, [%rd1287+4];
	st.global.u32 	[%rd1287], %r266;
	add.s64 	%rd1288, %rd762, %rd1025;
	ld.global.u32 	%r267, [%rd1288+4];
	st.global.u32 	[%rd1288], %r267;
	add.s64 	%rd1289, %rd761, %rd1025;
	ld.global.u32 	%r268, [%rd1289+4];
	st.global.u32 	[%rd1289], %r268;
	add.s64 	%rd1290, %rd760, %rd1025;
	ld.global.u32 	%r269, [%rd1290+4];
	st.global.u32 	[%rd1290], %r269;
	add.s64 	%rd1291, %rd759, %rd1025;
	ld.global.u32 	%r270, [%rd1291+4];
	st.global.u32 	[%rd1291], %r270;
	add.s64 	%rd1292, %rd758, %rd1025;
	ld.global.u32 	%r271, [%rd1292+4];
	st.global.u32 	[%rd1292], %r271;
	add.s64 	%rd1293, %rd757, %rd1025;
	ld.global.u32 	%r272, [%rd1293+4];
	st.global.u32 	[%rd1293], %r272;
	add.s64 	%rd1294, %rd756, %rd1025;
	ld.global.u32 	%r273, [%rd1294+4];
	st.global.u32 	[%rd1294], %r273;
	add.s64 	%rd1295, %rd755, %rd1025;
	ld.global.u32 	%r274, [%rd1295+4];
	st.global.u32 	[%rd1295], %r274;
	add.s64 	%rd1296, %rd754, %rd1025;
	ld.global.u32 	%r275, [%rd1296+4];
	st.global.u32 	[%rd1296], %r275;
	add.s64 	%rd1297, %rd753, %rd1025;
	ld.global.u32 	%r276, [%rd1297+4];
	st.global.u32 	[%rd1297], %r276;
	add.s64 	%rd1298, %rd752, %rd1025;
	ld.global.u32 	%r277, [%rd1298+4];
	st.global.u32 	[%rd1298], %r277;
	add.s64 	%rd1299, %rd751, %rd1025;
	ld.global.u32 	%r278, [%rd1299+4];
	st.global.u32 	[%rd1299], %r278;
	add.s64 	%rd1300, %rd750, %rd1025;
	ld.global.u32 	%r279, [%rd1300+4];
	st.global.u32 	[%rd1300], %r279;
	add.s64 	%rd1301, %rd749, %rd1025;
	ld.global.u32 	%r280, [%rd1301+4];
	st.global.u32 	[%rd1301], %r280;
	add.s64 	%rd1302, %rd748, %rd1025;
	ld.global.u32 	%r281, [%rd1302+4];
	st.global.u32 	[%rd1302], %r281;
	add.s64 	%rd1303, %rd747, %rd1025;
	ld.global.u32 	%r282, [%rd1303+4];
	st.global.u32 	[%rd1303], %r282;
	add.s64 	%rd1304, %rd746, %rd1025;
	ld.global.u32 	%r283, [%rd1304+4];
	st.global.u32 	[%rd1304], %r283;
	add.s64 	%rd1305, %rd745, %rd1025;
	ld.global.u32 	%r284, [%rd1305+4];
	st.global.u32 	[%rd1305], %r284;
	add.s64 	%rd1306, %rd744, %rd1025;
	ld.global.u32 	%r285, [%rd1306+4];
	st.global.u32 	[%rd1306], %r285;
	add.s64 	%rd1307, %rd743, %rd1025;
	ld.global.u32 	%r286, [%rd1307+4];
	st.global.u32 	[%rd1307], %r286;
	add.s64 	%rd1308, %rd742, %rd1025;
	ld.global.u32 	%r287, [%rd1308+4];
	st.global.u32 	[%rd1308], %r287;
	add.s64 	%rd1309, %rd741, %rd1025;
	ld.global.u32 	%r288, [%rd1309+4];
	st.global.u32 	[%rd1309], %r288;
	add.s64 	%rd1310, %rd740, %rd1025;
	ld.global.u32 	%r289, [%rd1310+4];
	st.global.u32 	[%rd1310], %r289;
	add.s64 	%rd1311, %rd739, %rd1025;
	ld.global.u32 	%r290, [%rd1311+4];
	st.global.u32 	[%rd1311], %r290;
	add.s64 	%rd1312, %rd738, %rd1025;
	ld.global.u32 	%r291, [%rd1312+4];
	st.global.u32 	[%rd1312], %r291;
	add.s64 	%rd1313, %rd737, %rd1025;
	ld.global.u32 	%r292, [%rd1313+4];
	st.global.u32 	[%rd1313], %r292;
	add.s64 	%rd1314, %rd736, %rd1025;
	ld.global.u32 	%r293, [%rd1314+4];
	st.global.u32 	[%rd1314], %r293;
	add.s64 	%rd1315, %rd735, %rd1025;
	ld.global.u32 	%r294, [%rd1315+4];
	st.global.u32 	[%rd1315], %r294;
	add.s64 	%rd1316, %rd734, %rd1025;
	ld.global.u32 	%r295, [%rd1316+4];
	st.global.u32 	[%rd1316], %r295;
	add.s64 	%rd1317, %rd733, %rd1025;
	ld.global.u32 	%r296, [%rd1317+4];
	st.global.u32 	[%rd1317], %r296;
	add.s64 	%rd1318, %rd732, %rd1025;
	ld.global.u32 	%r297, [%rd1318+4];
	st.global.u32 	[%rd1318], %r297;
	add.s64 	%rd1319, %rd731, %rd1025;
	ld.global.u32 	%r298, [%rd1319+4];
	st.global.u32 	[%rd1319], %r298;
	add.s64 	%rd1320, %rd730, %rd1025;
	ld.global.u32 	%r299, [%rd1320+4];
	st.global.u32 	[%rd1320], %r299;
	add.s64 	%rd1321, %rd729, %rd1025;
	ld.global.u32 	%r300, [%rd1321+4];
	st.global.u32 	[%rd1321], %r300;
	add.s64 	%rd1322, %rd728, %rd1025;
	ld.global.u32 	%r301, [%rd1322+4];
	st.global.u32 	[%rd1322], %r301;
	add.s64 	%rd1323, %rd727, %rd1025;
	ld.global.u32 	%r302, [%rd1323+4];
	st.global.u32 	[%rd1323], %r302;
	add.s64 	%rd1324, %rd726, %rd1025;
	ld.global.u32 	%r303, [%rd1324+4];
	st.global.u32 	[%rd1324], %r303;
	add.s64 	%rd1325, %rd725, %rd1025;
	ld.global.u32 	%r304, [%rd1325+4];
	st.global.u32 	[%rd1325], %r304;
	add.s64 	%rd1326, %rd724, %rd1025;
	ld.global.u32 	%r305, [%rd1326+4];
	st.global.u32 	[%rd1326], %r305;
	add.s64 	%rd1327, %rd723, %rd1025;
	ld.global.u32 	%r306, [%rd1327+4];
	st.global.u32 	[%rd1327], %r306;
	add.s64 	%rd1328, %rd722, %rd1025;
	ld.global.u32 	%r307, [%rd1328+4];
	st.global.u32 	[%rd1328], %r307;
	add.s64 	%rd1329, %rd721, %rd1025;
	ld.global.u32 	%r308, [%rd1329+4];
	st.global.u32 	[%rd1329], %r308;
	add.s64 	%rd1330, %rd720, %rd1025;
	ld.global.u32 	%r309, [%rd1330+4];
	st.global.u32 	[%rd1330], %r309;
	add.s64 	%rd1331, %rd719, %rd1025;
	ld.global.u32 	%r310, [%rd1331+4];
	st.global.u32 	[%rd1331], %r310;
	add.s64 	%rd1332, %rd718, %rd1025;
	ld.global.u32 	%r311, [%rd1332+4];
	st.global.u32 	[%rd1332], %r311;
	add.s64 	%rd1333, %rd717, %rd1025;
	ld.global.u32 	%r312, [%rd1333+4];
	st.global.u32 	[%rd1333], %r312;
	add.s64 	%rd1334, %rd716, %rd1025;
	ld.global.u32 	%r313, [%rd1334+4];
	st.global.u32 	[%rd1334], %r313;
	add.s64 	%rd1335, %rd715, %rd1025;
	ld.global.u32 	%r314, [%rd1335+4];
	st.global.u32 	[%rd1335], %r314;
	add.s64 	%rd1336, %rd714, %rd1025;
	ld.global.u32 	%r315, [%rd1336+4];
	st.global.u32 	[%rd1336], %r315;
	add.s64 	%rd1337, %rd713, %rd1025;
	ld.global.u32 	%r316, [%rd1337+4];
	st.global.u32 	[%rd1337], %r316;
	add.s64 	%rd1338, %rd712, %rd1025;
	ld.global.u32 	%r317, [%rd1338+4];
	st.global.u32 	[%rd1338], %r317;
	add.s64 	%rd1339, %rd711, %rd1025;
	ld.global.u32 	%r318, [%rd1339+4];
	st.global.u32 	[%rd1339], %r318;
	add.s64 	%rd1340, %rd710, %rd1025;
	ld.global.u32 	%r319, [%rd1340+4];
	st.global.u32 	[%rd1340], %r319;
	add.s64 	%rd1341, %rd709, %rd1025;
	ld.global.u32 	%r320, [%rd1341+4];
	st.global.u32 	[%rd1341], %r320;
	add.s64 	%rd1342, %rd708, %rd1025;
	ld.global.u32 	%r321, [%rd1342+4];
	st.global.u32 	[%rd1342], %r321;
	add.s64 	%rd1343, %rd707, %rd1025;
	ld.global.u32 	%r322, [%rd1343+4];
	st.global.u32 	[%rd1343], %r322;
	add.s64 	%rd1344, %rd706, %rd1025;
	ld.global.u32 	%r323, [%rd1344+4];
	st.global.u32 	[%rd1344], %r323;
	add.s64 	%rd1345, %rd705, %rd1025;
	ld.global.u32 	%r324, [%rd1345+4];
	st.global.u32 	[%rd1345], %r324;
	add.s64 	%rd1346, %rd704, %rd1025;
	ld.global.u32 	%r325, [%rd1346+4];
	st.global.u32 	[%rd1346], %r325;
	add.s64 	%rd1347, %rd703, %rd1025;
	ld.global.u32 	%r326, [%rd1347+4];
	st.global.u32 	[%rd1347], %r326;
	add.s64 	%rd1348, %rd702, %rd1025;
	ld.global.u32 	%r327, [%rd1348+4];
	st.global.u32 	[%rd1348], %r327;
	add.s64 	%rd1349, %rd701, %rd1025;
	ld.global.u32 	%r328, [%rd1349+4];
	st.global.u32 	[%rd1349], %r328;
	add.s64 	%rd1350, %rd700, %rd1025;
	ld.global.u32 	%r329, [%rd1350+4];
	st.global.u32 	[%rd1350], %r329;
	add.s64 	%rd1351, %rd699, %rd1025;
	ld.global.u32 	%r330, [%rd1351+4];
	st.global.u32 	[%rd1351], %r330;
	add.s64 	%rd1352, %rd698, %rd1025;
	ld.global.u32 	%r331, [%rd1352+4];
	st.global.u32 	[%rd1352], %r331;
	add.s64 	%rd1353, %rd697, %rd1025;
	ld.global.u32 	%r332, [%rd1353+4];
	st.global.u32 	[%rd1353], %r332;
	add.s64 	%rd1354, %rd696, %rd1025;
	ld.global.u32 	%r333, [%rd1354+4];
	st.global.u32 	[%rd1354], %r333;
	add.s64 	%rd1355, %rd695, %rd1025;
	ld.global.u32 	%r334, [%rd1355+4];
	st.global.u32 	[%rd1355], %r334;
	add.s64 	%rd1356, %rd694, %rd1025;
	ld.global.u32 	%r335, [%rd1356+4];
	st.global.u32 	[%rd1356], %r335;
	add.s64 	%rd1357, %rd693, %rd1025;
	ld.global.u32 	%r336, [%rd1357+4];
	st.global.u32 	[%rd1357], %r336;
	add.s64 	%rd1358, %rd692, %rd1025;
	ld.global.u32 	%r337, [%rd1358+4];
	st.global.u32 	[%rd1358], %r337;
	add.s64 	%rd1359, %rd691, %rd1025;
	ld.global.u32 	%r338, [%rd1359+4];
	st.global.u32 	[%rd1359], %r338;
	add.s64 	%rd1360, %rd690, %rd1025;
	ld.global.u32 	%r339, [%rd1360+4];
	st.global.u32 	[%rd1360], %r339;
	add.s64 	%rd1361, %rd689, %rd1025;
	ld.global.u32 	%r340, [%rd1361+4];
	st.global.u32 	[%rd1361], %r340;
	add.s64 	%rd1362, %rd688, %rd1025;
	ld.global.u32 	%r341, [%rd1362+4];
	st.global.u32 	[%rd1362], %r341;
	add.s64 	%rd1363, %rd687, %rd1025;
	ld.global.u32 	%r342, [%rd1363+4];
	st.global.u32 	[%rd1363], %r342;
	add.s64 	%rd1364, %rd686, %rd1025;
	ld.global.u32 	%r343, [%rd1364+4];
	st.global.u32 	[%rd1364], %r343;
	add.s64 	%rd1365, %rd685, %rd1025;
	ld.global.u32 	%r344, [%rd1365+4];
	st.global.u32 	[%rd1365], %r344;
	add.s64 	%rd1366, %rd684, %rd1025;
	ld.global.u32 	%r345, [%rd1366+4];
	st.global.u32 	[%rd1366], %r345;
	add.s64 	%rd1367, %rd683, %rd1025;
	ld.global.u32 	%r346, [%rd1367+4];
	st.global.u32 	[%rd1367], %r346;
	add.s64 	%rd1368, %rd682, %rd1025;
	ld.global.u32 	%r347, [%rd1368+4];
	st.global.u32 	[%rd1368], %r347;
	add.s64 	%rd1369, %rd681, %rd1025;
	ld.global.u32 	%r348, [%rd1369+4];
	st.global.u32 	[%rd1369], %r348;
	add.s64 	%rd1370, %rd680, %rd1025;
	ld.global.u32 	%r349, [%rd1370+4];
	st.global.u32 	[%rd1370], %r349;
	add.s64 	%rd1371, %rd679, %rd1025;
	ld.global.u32 	%r350, [%rd1371+4];
	st.global.u32 	[%rd1371], %r350;
	add.s64 	%rd1372, %rd678, %rd1025;
	ld.global.u32 	%r351, [%rd1372+4];
	st.global.u32 	[%rd1372], %r351;
	add.s64 	%rd1373, %rd677, %rd1025;
	ld.global.u32 	%r352, [%rd1373+4];
	st.global.u32 	[%rd1373], %r352;
	add.s64 	%rd1374, %rd676, %rd1025;
	ld.global.u32 	%r353, [%rd1374+4];
	st.global.u32 	[%rd1374], %r353;
	add.s64 	%rd1375, %rd675, %rd1025;
	ld.global.u32 	%r354, [%rd1375+4];
	st.global.u32 	[%rd1375], %r354;
	add.s64 	%rd1376, %rd674, %rd1025;
	ld.global.u32 	%r355, [%rd1376+4];
	st.global.u32 	[%rd1376], %r355;
	add.s64 	%rd1377, %rd673, %rd1025;
	ld.global.u32 	%r356, [%rd1377+4];
	st.global.u32 	[%rd1377], %r356;
	add.s64 	%rd1378, %rd672, %rd1025;
	ld.global.u32 	%r357, [%rd1378+4];
	st.global.u32 	[%rd1378], %r357;
	add.s64 	%rd1379, %rd671, %rd1025;
	ld.global.u32 	%r358, [%rd1379+4];
	st.global.u32 	[%rd1379], %r358;
	add.s64 	%rd1380, %rd670, %rd1025;
	ld.global.u32 	%r359, [%rd1380+4];
	st.global.u32 	[%rd1380], %r359;
	add.s64 	%rd1381, %rd669, %rd1025;
	ld.global.u32 	%r360, [%rd1381+4];
	st.global.u32 	[%rd1381], %r360;
	add.s64 	%rd1382, %rd668, %rd1025;
	ld.global.u32 	%r361, [%rd1382+4];
	st.global.u32 	[%rd1382], %r361;
	add.s64 	%rd1383, %rd667, %rd1025;
	ld.global.u32 	%r362, [%rd1383+4];
	st.global.u32 	[%rd1383], %r362;
	add.s64 	%rd1384, %rd666, %rd1025;
	ld.global.u32 	%r363, [%rd1384+4];
	st.global.u32 	[%rd1384], %r363;
	add.s64 	%rd1385, %rd665, %rd1025;
	ld.global.u32 	%r364, [%rd1385+4];
	st.global.u32 	[%rd1385], %r364;
	add.s64 	%rd1386, %rd664, %rd1025;
	ld.global.u32 	%r365, [%rd1386+4];
	st.global.u32 	[%rd1386], %r365;
	add.s64 	%rd1387, %rd663, %rd1025;
	ld.global.u32 	%r366, [%rd1387+4];
	st.global.u32 	[%rd1387], %r366;
	add.s64 	%rd1388, %rd662, %rd1025;
	ld.global.u32 	%r367, [%rd1388+4];
	st.global.u32 	[%rd1388], %r367;
	add.s64 	%rd1389, %rd661, %rd1025;
	ld.global.u32 	%r368, [%rd1389+4];
	st.global.u32 	[%rd1389], %r368;
	add.s64 	%rd1390, %rd660, %rd1025;
	ld.global.u32 	%r369, [%rd1390+4];
	st.global.u32 	[%rd1390], %r369;
	add.s64 	%rd1391, %rd659, %rd1025;
	ld.global.u32 	%r370, [%rd1391+4];
	st.global.u32 	[%rd1391], %r370;
	add.s64 	%rd1392, %rd658, %rd1025;
	ld.global.u32 	%r371, [%rd1392+4];
	st.global.u32 	[%rd1392], %r371;
	add.s64 	%rd1393, %rd657, %rd1025;
	ld.global.u32 	%r372, [%rd1393+4];
	st.global.u32 	[%rd1393], %r372;
	add.s64 	%rd1394, %rd656, %rd1025;
	ld.global.u32 	%r373, [%rd1394+4];
	st.global.u32 	[%rd1394], %r373;
	add.s64 	%rd1395, %rd655, %rd1025;
	ld.global.u32 	%r374, [%rd1395+4];
	st.global.u32 	[%rd1395], %r374;
	add.s64 	%rd1396, %rd654, %rd1025;
	ld.global.u32 	%r375, [%rd1396+4];
	st.global.u32 	[%rd1396], %r375;
	add.s64 	%rd1397, %rd653, %rd1025;
	ld.global.u32 	%r376, [%rd1397+4];
	st.global.u32 	[%rd1397], %r376;
	add.s64 	%rd1398, %rd652, %rd1025;
	ld.global.u32 	%r377, [%rd1398+4];
	st.global.u32 	[%rd1398], %r377;
	add.s64 	%rd1399, %rd651, %rd1025;
	ld.global.u32 	%r378, [%rd1399+4];
	st.global.u32 	[%rd1399], %r378;
	add.s64 	%rd1400, %rd650, %rd1025;
	ld.global.u32 	%r379, [%rd1400+4];
	st.global.u32 	[%rd1400], %r379;
	add.s64 	%rd1401, %rd649, %rd1025;
	ld.global.u32 	%r380, [%rd1401+4];
	st.global.u32 	[%rd1401], %r380;
	add.s64 	%rd1402, %rd648, %rd1025;
	ld.global.u32 	%r381, [%rd1402+4];
	st.global.u32 	[%rd1402], %r381;
	add.s64 	%rd1403, %rd647, %rd1025;
	ld.global.u32 	%r382, [%rd1403+4];
	st.global.u32 	[%rd1403], %r382;
	add.s64 	%rd1404, %rd646, %rd1025;
	ld.global.u32 	%r383, [%rd1404+4];
	st.global.u32 	[%rd1404], %r383;
	add.s64 	%rd1405, %rd645, %rd1025;
	ld.global.u32 	%r384, [%rd1405+4];
	st.global.u32 	[%rd1405], %r384;
	add.s64 	%rd1406, %rd644, %rd1025;
	ld.global.u32 	%r385, [%rd1406+4];
	st.global.u32 	[%rd1406], %r385;
	add.s64 	%rd1407, %rd643, %rd1025;
	ld.global.u32 	%r386, [%rd1407+4];
	st.global.u32 	[%rd1407], %r386;
	add.s64 	%rd1408, %rd642, %rd1025;
	ld.global.u32 	%r387, [%rd1408+4];
	st.global.u32 	[%rd1408], %r387;
	add.s64 	%rd1409, %rd641, %rd1025;
	ld.global.u32 	%r388, [%rd1409+4];
	st.global.u32 	[%rd1409], %r388;
	add.s64 	%rd1410, %rd640, %rd1025;
	ld.global.u32 	%r389, [%rd1410+4];
	st.global.u32 	[%rd1410], %r389;
	add.s64 	%rd1411, %rd639, %rd1025;
	ld.global.u32 	%r390, [%rd1411+4];
	st.global.u32 	[%rd1411], %r390;
	add.s64 	%rd1412, %rd638, %rd1025;
	ld.global.u32 	%r391, [%rd1412+4];
	st.global.u32 	[%rd1412], %r391;
	add.s64 	%rd1413, %rd637, %rd1025;
	ld.global.u32 	%r392, [%rd1413+4];
	st.global.u32 	[%rd1413], %r392;
	add.s64 	%rd1414, %rd636, %rd1025;
	ld.global.u32 	%r393, [%rd1414+4];
	st.global.u32 	[%rd1414], %r393;
	add.s64 	%rd1415, %rd635, %rd1025;
	ld.global.u32 	%r394, [%rd1415+4];
	st.global.u32 	[%rd1415], %r394;
	add.s64 	%rd1416, %rd634, %rd1025;
	ld.global.u32 	%r395, [%rd1416+4];
	st.global.u32 	[%rd1416], %r395;
	add.s64 	%rd1417, %rd633, %rd1025;
	ld.global.u32 	%r396, [%rd1417+4];
	st.global.u32 	[%rd1417], %r396;
	add.s64 	%rd1418, %rd632, %rd1025;
	ld.global.u32 	%r397, [%rd1418+4];
	st.global.u32 	[%rd1418], %r397;
	add.s64 	%rd1419, %rd631, %rd1025;
	ld.global.u32 	%r398, [%rd1419+4];
	st.global.u32 	[%rd1419], %r398;
	add.s64 	%rd1420, %rd630, %rd1025;
	ld.global.u32 	%r399, [%rd1420+4];
	st.global.u32 	[%rd1420], %r399;
	add.s64 	%rd1421, %rd629, %rd1025;
	ld.global.u32 	%r400, [%rd1421+4];
	st.global.u32 	[%rd1421], %r400;
	add.s64 	%rd1422, %rd628, %rd1025;
	ld.global.u32 	%r401, [%rd1422+4];
	st.global.u32 	[%rd1422], %r401;
	add.s64 	%rd1423, %rd627, %rd1025;
	ld.global.u32 	%r402, [%rd1423+4];
	st.global.u32 	[%rd1423], %r402;
	add.s64 	%rd1424, %rd626, %rd1025;
	ld.global.u32 	%r403, [%rd1424+4];
	st.global.u32 	[%rd1424], %r403;
	add.s64 	%rd1425, %rd625, %rd1025;
	ld.global.u32 	%r404, [%rd1425+4];
	st.global.u32 	[%rd1425], %r404;
	add.s64 	%rd1426, %rd624, %rd1025;
	ld.global.u32 	%r405, [%rd1426+4];
	st.global.u32 	[%rd1426], %r405;
	add.s64 	%rd1427, %rd623, %rd1025;
	ld.global.u32 	%r406, [%rd1427+4];
	st.global.u32 	[%rd1427], %r406;
	add.s64 	%rd1428, %rd622, %rd1025;
	ld.global.u32 	%r407, [%rd1428+4];
	st.global.u32 	[%rd1428], %r407;
	add.s64 	%rd1429, %rd621, %rd1025;
	ld.global.u32 	%r408, [%rd1429+4];
	st.global.u32 	[%rd1429], %r408;
	add.s64 	%rd1430, %rd620, %rd1025;
	ld.global.u32 	%r409, [%rd1430+4];
	st.global.u32 	[%rd1430], %r409;
	add.s64 	%rd1431, %rd619, %rd1025;
	ld.global.u32 	%r410, [%rd1431+4];
	st.global.u32 	[%rd1431], %r410;
	add.s64 	%rd1432, %rd618, %rd1025;
	ld.global.u32 	%r411, [%rd1432+4];
	st.global.u32 	[%rd1432], %r411;
	add.s64 	%rd1433, %rd617, %rd1025;
	ld.global.u32 	%r412, [%rd1433+4];
	st.global.u32 	[%rd1433], %r412;
	add.s64 	%rd1434, %rd616, %rd1025;
	ld.global.u32 	%r413, [%rd1434+4];
	st.global.u32 	[%rd1434], %r413;
	add.s64 	%rd1435, %rd615, %rd1025;
	ld.global.u32 	%r414, [%rd1435+4];
	st.global.u32 	[%rd1435], %r414;
	add.s64 	%rd1436, %rd614, %rd1025;
	ld.global.u32 	%r415, [%rd1436+4];
	st.global.u32 	[%rd1436], %r415;
	add.s64 	%rd1437, %rd613, %rd1025;
	ld.global.u32 	%r416, [%rd1437+4];
	st.global.u32 	[%rd1437], %r416;
	add.s64 	%rd1438, %rd612, %rd1025;
	ld.global.u32 	%r417, [%rd1438+4];
	st.global.u32 	[%rd1438], %r417;
	add.s64 	%rd1439, %rd611, %rd1025;
	ld.global.u32 	%r418, [%rd1439+4];
	st.global.u32 	[%rd1439], %r418;
	add.s64 	%rd1440, %rd610, %rd1025;
	ld.global.u32 	%r419, [%rd1440+4];
	st.global.u32 	[%rd1440], %r419;
	add.s64 	%rd1441, %rd609, %rd1025;
	ld.global.u32 	%r420, [%rd1441+4];
	st.global.u32 	[%rd1441], %r420;
	add.s64 	%rd1442, %rd608, %rd1025;
	ld.global.u32 	%r421, [%rd1442+4];
	st.global.u32 	[%rd1442], %r421;
	add.s64 	%rd1443, %rd607, %rd1025;
	ld.global.u32 	%r422, [%rd1443+4];
	st.global.u32 	[%rd1443], %r422;
	add.s64 	%rd1444, %rd606, %rd1025;
	ld.global.u32 	%r423, [%rd1444+4];
	st.global.u32 	[%rd1444], %r423;
	add.s64 	%rd1445, %rd605, %rd1025;
	ld.global.u32 	%r424, [%rd1445+4];
	st.global.u32 	[%rd1445], %r424;
	add.s64 	%rd1446, %rd604, %rd1025;
	ld.global.u32 	%r425, [%rd1446+4];
	st.global.u32 	[%rd1446], %r425;
	add.s64 	%rd1447, %rd603, %rd1025;
	ld.global.u32 	%r426, [%rd1447+4];
	st.global.u32 	[%rd1447], %r426;
	add.s64 	%rd1448, %rd602, %rd1025;
	ld.global.u32 	%r427, [%rd1448+4];
	st.global.u32 	[%rd1448], %r427;
	add.s64 	%rd1449, %rd601, %rd1025;
	ld.global.u32 	%r428, [%rd1449+4];
	st.global.u32 	[%rd1449], %r428;
	add.s64 	%rd1450, %rd600, %rd1025;
	ld.global.u32 	%r429, [%rd1450+4];
	st.global.u32 	[%rd1450], %r429;
	add.s64 	%rd1451, %rd599, %rd1025;
	ld.global.u32 	%r430, [%rd1451+4];
	st.global.u32 	[%rd1451], %r430;
	add.s64 	%rd1452, %rd598, %rd1025;
	ld.global.u32 	%r431, [%rd1452+4];
	st.global.u32 	[%rd1452], %r431;
	add.s64 	%rd1453, %rd597, %rd1025;
	ld.global.u32 	%r432, [%rd1453+4];
	st.global.u32 	[%rd1453], %r432;
	add.s64 	%rd1454, %rd596, %rd1025;
	ld.global.u32 	%r433, [%rd1454+4];
	st.global.u32 	[%rd1454], %r433;
	add.s64 	%rd1455, %rd595, %rd1025;
	ld.global.u32 	%r434, [%rd1455+4];
	st.global.u32 	[%rd1455], %r434;
	add.s64 	%rd1456, %rd594, %rd1025;
	ld.global.u32 	%r435, [%rd1456+4];
	st.global.u32 	[%rd1456], %r435;
	add.s64 	%rd1457, %rd593, %rd1025;
	ld.global.u32 	%r436, [%rd1457+4];
	st.global.u32 	[%rd1457], %r436;
	add.s64 	%rd1458, %rd592, %rd1025;
	ld.global.u32 	%r437, [%rd1458+4];
	st.global.u32 	[%rd1458], %r437;
	add.s64 	%rd1459, %rd591, %rd1025;
	ld.global.u32 	%r438, [%rd1459+4];
	st.global.u32 	[%rd1459], %r438;
	add.s64 	%rd1460, %rd590, %rd1025;
	ld.global.u32 	%r439, [%rd1460+4];
	st.global.u32 	[%rd1460], %r439;
	add.s64 	%rd1461, %rd589, %rd1025;
	ld.global.u32 	%r440, [%rd1461+4];
	st.global.u32 	[%rd1461], %r440;
	add.s64 	%rd1462, %rd588, %rd1025;
	ld.global.u32 	%r441, [%rd1462+4];
	st.global.u32 	[%rd1462], %r441;
	add.s64 	%rd1463, %rd587, %rd1025;
	ld.global.u32 	%r442, [%rd1463+4];
	st.global.u32 	[%rd1463], %r442;
	add.s64 	%rd1464, %rd586, %rd1025;
	ld.global.u32 	%r443, [%rd1464+4];
	st.global.u32 	[%rd1464], %r443;
	add.s64 	%rd1465, %rd585, %rd1025;
	ld.global.u32 	%r444, [%rd1465+4];
	st.global.u32 	[%rd1465], %r444;
	add.s64 	%rd1466, %rd584, %rd1025;
	ld.global.u32 	%r445, [%rd1466+4];
	st.global.u32 	[%rd1466], %r445;
	add.s64 	%rd1467, %rd583, %rd1025;
	ld.global.u32 	%r446, [%rd1467+4];
	st.global.u32 	[%rd1467], %r446;
	add.s64 	%rd1468, %rd582, %rd1025;
	ld.global.u32 	%r447, [%rd1468+4];
	st.global.u32 	[%rd1468], %r447;
	add.s64 	%rd1469, %rd581, %rd1025;
	ld.global.u32 	%r448, [%rd1469+4];
	st.global.u32 	[%rd1469], %r448;
	add.s64 	%rd1470, %rd580, %rd1025;
	ld.global.u32 	%r449, [%rd1470+4];
	st.global.u32 	[%rd1470], %r449;
	add.s64 	%rd1471, %rd579, %rd1025;
	ld.global.u32 	%r450, [%rd1471+4];
	st.global.u32 	[%rd1471], %r450;
	add.s64 	%rd1472, %rd578, %rd1025;
	ld.global.u32 	%r451, [%rd1472+4];
	st.global.u32 	[%rd1472], %r451;
	add.s64 	%rd1473, %rd577, %rd1025;
	ld.global.u32 	%r452, [%rd1473+4];
	st.global.u32 	[%rd1473], %r452;
	add.s64 	%rd1474, %rd576, %rd1025;
	ld.global.u32 	%r453, [%rd1474+4];
	st.global.u32 	[%rd1474], %r453;
	add.s64 	%rd1475, %rd575, %rd1025;
	ld.global.u32 	%r454, [%rd1475+4];
	st.global.u32 	[%rd1475], %r454;
	add.s64 	%rd1476, %rd574, %rd1025;
	ld.global.u32 	%r455, [%rd1476+4];
	st.global.u32 	[%rd1476], %r455;
	add.s64 	%rd1477, %rd573, %rd1025;
	ld.global.u32 	%r456, [%rd1477+4];
	st.global.u32 	[%rd1477], %r456;
	add.s64 	%rd1478, %rd572, %rd1025;
	ld.global.u32 	%r457, [%rd1478+4];
	st.global.u32 	[%rd1478], %r457;
	add.s64 	%rd1479, %rd571, %rd1025;
	ld.global.u32 	%r458, [%rd1479+4];
	st.global.u32 	[%rd1479], %r458;
	add.s64 	%rd1480, %rd570, %rd1025;
	ld.global.u32 	%r459, [%rd1480+4];
	st.global.u32 	[%rd1480], %r459;
	add.s64 	%rd1481, %rd569, %rd1025;
	ld.global.u32 	%r460, [%rd1481+4];
	st.global.u32 	[%rd1481], %r460;
	add.s64 	%rd1482, %rd568, %rd1025;
	ld.global.u32 	%r461, [%rd1482+4];
	st.global.u32 	[%rd1482], %r461;
	add.s64 	%rd1483, %rd567, %rd1025;
	ld.global.u32 	%r462, [%rd1483+4];
	st.global.u32 	[%rd1483], %r462;
	add.s64 	%rd1484, %rd566, %rd1025;
	ld.global.u32 	%r463, [%rd1484+4];
	st.global.u32 	[%rd1484], %r463;
	add.s64 	%rd1485, %rd565, %rd1025;
	ld.global.u32 	%r464, [%rd1485+4];
	st.global.u32 	[%rd1485], %r464;
	add.s64 	%rd1486, %rd564, %rd1025;
	ld.global.u32 	%r465, [%rd1486+4];
	st.global.u32 	[%rd1486], %r465;
	add.s64 	%rd1487, %rd563, %rd1025;
	ld.global.u32 	%r466, [%rd1487+4];
	st.global.u32 	[%rd1487], %r466;
	add.s64 	%rd1488, %rd562, %rd1025;
	ld.global.u32 	%r467, [%rd1488+4];
	st.global.u32 	[%rd1488], %r467;
	add.s64 	%rd1489, %rd561, %rd1025;
	ld.global.u32 	%r468, [%rd1489+4];
	st.global.u32 	[%rd1489], %r468;
	add.s64 	%rd1490, %rd560, %rd1025;
	ld.global.u32 	%r469, [%rd1490+4];
	st.global.u32 	[%rd1490], %r469;
	add.s64 	%rd1491, %rd559, %rd1025;
	ld.global.u32 	%r470, [%rd1491+4];
	st.global.u32 	[%rd1491], %r470;
	add.s64 	%rd1492, %rd558, %rd1025;
	ld.global.u32 	%r471, [%rd1492+4];
	st.global.u32 	[%rd1492], %r471;
	add.s64 	%rd1493, %rd557, %rd1025;
	ld.global.u32 	%r472, [%rd1493+4];
	st.global.u32 	[%rd1493], %r472;
	add.s64 	%rd1494, %rd556, %rd1025;
	ld.global.u32 	%r473, [%rd1494+4];
	st.global.u32 	[%rd1494], %r473;
	add.s64 	%rd1495, %rd555, %rd1025;
	ld.global.u32 	%r474, [%rd1495+4];
	st.global.u32 	[%rd1495], %r474;
	add.s64 	%rd1496, %rd554, %rd1025;
	ld.global.u32 	%r475, [%rd1496+4];
	st.global.u32 	[%rd1496], %r475;
	add.s64 	%rd1497, %rd553, %rd1025;
	ld.global.u32 	%r476, [%rd1497+4];
	st.global.u32 	[%rd1497], %r476;
	add.s64 	%rd1498, %rd552, %rd1025;
	ld.global.u32 	%r477, [%rd1498+4];
	st.global.u32 	[%rd1498], %r477;
	add.s64 	%rd1499, %rd551, %rd1025;
	ld.global.u32 	%r478, [%rd1499+4];
	st.global.u32 	[%rd1499], %r478;
	add.s64 	%rd1500, %rd550, %rd1025;
	ld.global.u32 	%r479, [%rd1500+4];
	st.global.u32 	[%rd1500], %r479;
	add.s64 	%rd1501, %rd549, %rd1025;
	ld.global.u32 	%r480, [%rd1501+4];
	st.global.u32 	[%rd1501], %r480;
	add.s64 	%rd1502, %rd548, %rd1025;
	ld.global.u32 	%r481, [%rd1502+4];
	st.global.u32 	[%rd1502], %r481;
	add.s64 	%rd1503, %rd547, %rd1025;
	ld.global.u32 	%r482, [%rd1503+4];
	st.global.u32 	[%rd1503], %r482;
	add.s64 	%rd1504, %rd546, %rd1025;
	ld.global.u32 	%r483, [%rd1504+4];
	st.global.u32 	[%rd1504], %r483;
	add.s64 	%rd1505, %rd545, %rd1025;
	ld.global.u32 	%r484, [%rd1505+4];
	st.global.u32 	[%rd1505], %r484;
	add.s64 	%rd1506, %rd544, %rd1025;
	ld.global.u32 	%r485, [%rd1506+4];
	st.global.u32 	[%rd1506], %r485;
	add.s64 	%rd1507, %rd543, %rd1025;
	ld.global.u32 	%r486, [%rd1507+4];
	st.global.u32 	[%rd1507], %r486;
	add.s64 	%rd1508, %rd542, %rd1025;
	ld.global.u32 	%r487, [%rd1508+4];
	st.global.u32 	[%rd1508], %r487;
	add.s64 	%rd1509, %rd541, %rd1025;
	ld.global.u32 	%r488, [%rd1509+4];
	st.global.u32 	[%rd1509], %r488;
	add.s64 	%rd1510, %rd540, %rd1025;
	ld.global.u32 	%r489, [%rd1510+4];
	st.global.u32 	[%rd1510], %r489;
	add.s64 	%rd1511, %rd539, %rd1025;
	ld.global.u32 	%r490, [%rd1511+4];
	st.global.u32 	[%rd1511], %r490;
	add.s64 	%rd1512, %rd538, %rd1025;
	ld.global.u32 	%r491, [%rd1512+4];
	st.global.u32 	[%rd1512], %r491;
	add.s64 	%rd1513, %rd537, %rd1025;
	ld.global.u32 	%r492, [%rd1513+4];
	st.global.u32 	[%rd1513], %r492;
	add.s64 	%rd1514, %rd536, %rd1025;
	ld.global.u32 	%r493, [%rd1514+4];
	st.global.u32 	[%rd1514], %r493;
	add.s64 	%rd1515, %rd535, %rd1025;
	ld.global.u32 	%r494, [%rd1515+4];
	st.global.u32 	[%rd1515], %r494;
	add.s64 	%rd1516, %rd534, %rd1025;
	ld.global.u32 	%r495, [%rd1516+4];
	st.global.u32 	[%rd1516], %r495;
	add.s64 	%rd1517, %rd533, %rd1025;
	ld.global.u32 	%r496, [%rd1517+4];
	st.global.u32 	[%rd1517], %r496;
	add.s64 	%rd1518, %rd532, %rd1025;
	ld.global.u32 	%r497, [%rd1518+4];
	st.global.u32 	[%rd1518], %r497;
	add.s64 	%rd1519, %rd531, %rd1025;
	ld.global.u32 	%r498, [%rd1519+4];
	st.global.u32 	[%rd1519], %r498;
	add.s64 	%rd1520, %rd530, %rd1025;
	ld.global.u32 	%r499, [%rd1520+4];
	st.global.u32 	[%rd1520], %r499;
	add.s64 	%rd1521, %rd529, %rd1025;
	ld.global.u32 	%r500, [%rd1521+4];
	st.global.u32 	[%rd1521], %r500;
	add.s64 	%rd1522, %rd528, %rd1025;
	ld.global.u32 	%r501, [%rd1522+4];
	st.global.u32 	[%rd1522], %r501;
	add.s64 	%rd1523, %rd527, %rd1025;
	ld.global.u32 	%r502, [%rd1523+4];
	st.global.u32 	[%rd1523], %r502;
	add.s64 	%rd1524, %rd526, %rd1025;
	ld.global.u32 	%r503, [%rd1524+4];
	st.global.u32 	[%rd1524], %r503;
	add.s64 	%rd1525, %rd525, %rd1025;
	ld.global.u32 	%r504, [%rd1525+4];
	st.global.u32 	[%rd1525], %r504;
	add.s64 	%rd1526, %rd524, %rd1025;
	ld.global.u32 	%r505, [%rd1526+4];
	st.global.u32 	[%rd1526], %r505;
	add.s64 	%rd1527, %rd523, %rd1025;
	ld.global.u32 	%r506, [%rd1527+4];
	st.global.u32 	[%rd1527], %r506;
	add.s64 	%rd1528, %rd522, %rd1025;
	ld.global.u32 	%r507, [%rd1528+4];
	st.global.u32 	[%rd1528], %r507;
	add.s64 	%rd1529, %rd521, %rd1025;
	ld.global.u32 	%r508, [%rd1529+4];
	st.global.u32 	[%rd1529], %r508;
	add.s64 	%rd1530, %rd520, %rd1025;
	ld.global.u32 	%r509, [%rd1530+4];
	st.global.u32 	[%rd1530], %r509;
	add.s64 	%rd1531, %rd519, %rd1025;
	ld.global.u32 	%r510, [%rd1531+4];
	st.global.u32 	[%rd1531], %r510;
	add.s64 	%rd1532, %rd518, %rd1025;
	ld.global.u32 	%r511, [%rd1532+4];
	st.global.u32 	[%rd1532], %r511;
	add.s64 	%rd1533, %rd517, %rd1025;
	ld.global.u32 	%r512, [%rd1533+4];
	st.global.u32 	[%rd1533], %r512;
	add.s64 	%rd1534, %rd516, %rd1025;
	ld.global.u32 	%r513, [%rd1534+4];
	st.global.u32 	[%rd1534], %r513;
	add.s64 	%rd1535, %rd515, %rd1025;
	ld.global.u32 	%r514, [%rd1535+4];
	st.global.u32 	[%rd1535], %r514;
	add.s64 	%rd1536, %rd514, %rd1025;
	ld.global.u32 	%r515, [%rd1536+4];
	st.global.u32 	[%rd1536], %r515;
	add.s64 	%rd1537, %rd513, %rd1025;
	ld.global.u32 	%r516, [%rd1537+4];
	st.global.u32 	[%rd1537], %r516;
	ret;

}


// ===== COMPILED SASS (sm_100) =====

	.target	sm_100

	.elftype	@"ET_EXEC"


//--------------------- .note.nv.tkinfo           --------------------------
	.section	.note.nv.tkinfo,"",@"SHT_NOTE"
	.sectionflags	@"SHF_NOTE_NV_TKINFO"
	.tkinfo
        /*0018*/ 	.word	0x00000002
        /*0030*/ 	.string	""
        /*0030*/ 	.string	"ptxas"
        /*0030*/ 	.string	"Cuda compilation tools, release 13.0, V13.0.88"
        /*0030*/ 	.string	"Build cuda_13.0.r13.0/compiler.36424714_0"
        /*0030*/ 	.string	"-arch sm_100 -m 64 "



//--------------------- .note.nv.cuinfo           --------------------------
	.section	.note.nv.cuinfo,"",@"SHT_NOTE"
	.sectionflags	@"SHF_NOTE_NV_CUINFO"
        /*0018*/ 	.short	0x0002
        /*001a*/ 	.short	0x0064
        /*001c*/ 	.short	0x0082
	.zero		2


//--------------------- .nv.info                  --------------------------
	.section	.nv.info,"",@"SHT_CUDA_INFO"
	.align	4


	//----- nvinfo : EIATTR_REGCOUNT
	.align		4
        /*0000*/ 	.byte	0x04, 0x2f
        /*0002*/ 	.short	(.L_1 - .L_0)
	.align		4
.L_0:
        /*0004*/ 	.word	index@(_Z4racePiS_S_S_S_S_S_S_S_S_S_S_S_S_S_S_S_S_S_S_S_S_S_S_S_S_S_S_S_S_S_S_S_S_S_S_S_S_S_S_S_S_S_S_S_S_S_S_S_S_S_S_S_S_S_S_S_S_S_S_S_S_S_S_S_S_S_S_S_S_S_S_S_S_S_S_S_S_S_S_S_S_S_S_S_S_S_S_S_S_S_S_S_S_S_S_S_S_S_S_S_S_S_S_S_S_S_S_S_S_S_S_S_S_S_S_S_S_S_S_S_S_S_S_S_S_S_S_S_S_S_S_S_S_S_S_S_S_S_S_S_S_S_S_S_S_S_S_S_S_S_S_S_S_S_S_S_S_S_S_S_S_S_S_S_S_S_S_S_S_S_S_S_S_S_S_S_S_S_S_S_S_S_S_S_S_S_S_S_S_S_S_S_S_S_S_S_S_S_S_S_S_S_S_S_S_S_S_S_S_S_S_S_S_S_S_S_S_S_S_S_S_S_S_S_S_S_S_S_S_S_S_S_S_S_S_S_S_S_S_S_S_S_S_S_S_S_S_S_S_S_S_S_S_S_S_S_S_S_S_S_S_S_S_S_S_S_S_S_S_S_S_S_S_S_S_S_S_S_S_S_S_S_S_S_S_S_S_S_S_S_S_S_S_S_S_S_S_S_S_S_S_S_S_S_S_S_S_S_S_S_S_S_S_S_S_S_S_S_S_S_S_S_S_S_S_S_S_S_S_S_S_S_S_S_S_S_S_S_S_S_S_S_S_S_S_S_S_S_S_S_S_S_S_S_S_S_S_S_S_S_S_S_S_S_S_S_S_S_S_S_S_S_S_S_S_S_S_S_S_S_S_S_S_S_S_S_S_S_S_S_S_S_S_S_S_S_S_S_S_S_S_S_S_S_S_S_S_S_S_S_S_S_S_S_S_S_S_S_S_S_S_S_S_S_S_S_S_S_S_S_S_S_S_S_S_S_S_S_S_S_S_S_S_S_S_S_S_S_S_S_S_S_S_S_S_S_S_S_S_S_S_S_S_S_S_S_S_S_S_S_S_S_S_S_S_S_S_S_S_S_S_S_S_S_S_S_S_S_S_S_S_S_S_S_S_S_S_S_S_S_S_S_S_S_S_S_S_S_S_S_S_)
        /*0008*/ 	.word	0x00000016


	//----- nvinfo : EIATTR_FRAME_SIZE
	.align		4
.L_1:
        /*000c*/ 	.byte	0x04, 0x11
        /*000e*/ 	.short	(.L_3 - .L_2)
	.align		4
.L_2:
        /*0010*/ 	.word	index@(_Z4racePiS_S_S_S_S_S_S_S_S_S_S_S_S_S_S_S_S_S_S_S_S_S_S_S_S_S_S_S_S_S_S_S_S_S_S_S_S_S_S_S_S_S_S_S_S_S_S_S_S_S_S_S_S_S_S_S_S_S_S_S_S_S_S_S_S_S_S_S_S_S_S_S_S_S_S_S_S_S_S_S_S_S_S_S_S_S_S_S_S_S_S_S_S_S_S_S_S_S_S_S_S_S_S_S_S_S_S_S_S_S_S_S_S_S_S_S_S_S_S_S_S_S_S_S_S_S_S_S_S_S_S_S_S_S_S_S_S_S_S_S_S_S_S_S_S_S_S_S_S_S_S_S_S_S_S_S_S_S_S_S_S_S_S_S_S_S_S_S_S_S_S_S_S_S_S_S_S_S_S_S_S_S_S_S_S_S_S_S_S_S_S_S_S_S_S_S_S_S_S_S_S_S_S_S_S_S_S_S_S_S_S_S_S_S_S_S_S_S_S_S_S_S_S_S_S_S_S_S_S_S_S_S_S_S_S_S_S_S_S_S_S_S_S_S_S_S_S_S_S_S_S_S_S_S_S_S_S_S_S_S_S_S_S_S_S_S_S_S_S_S_S_S_S_S_S_S_S_S_S_S_S_S_S_S_S_S_S_S_S_S_S_S_S_S_S_S_S_S_S_S_S_S_S_S_S_S_S_S_S_S_S_S_S_S_S_S_S_S_S_S_S_S_S_S_S_S_S_S_S_S_S_S_S_S_S_S_S_S_S_S_S_S_S_S_S_S_S_S_S_S_S_S_S_S_S_S_S_S_S_S_S_S_S_S_S_S_S_S_S_S_S_S_S_S_S_S_S_S_S_S_S_S_S_S_S_S_S_S_S_S_S_S_S_S_S_S_S_S_S_S_S_S_S_S_S_S_S_S_S_S_S_S_S_S_S_S_S_S_S_S_S_S_S_S_S_S_S_S_S_S_S_S_S_S_S_S_S_S_S_S_S_S_S_S_S_S_S_S_S_S_S_S_S_S_S_S_S_S_S_S_S_S_S_S_S_S_S_S_S_S_S_S_S_S_S_S_S_S_S_S_S_S_S_S_S_S_S_S_S_S_S_S_S_S_S_S_S_S_S_S_S_S_S_S_S_S_S_S_S_S_S_)
        /*0014*/ 	.word	0x00000000


	//----- nvinfo : EIATTR_MIN_STACK_SIZE
	.align		4
.L_3:
        /*0018*/ 	.byte	0x04, 0x12
        /*001a*/ 	.short	(.L_5 - .L_4)
	.align		4
.L_4:
        /*001c*/ 	.word	index@(_Z4racePiS_S_S_S_S_S_S_S_S_S_S_S_S_S_S_S_S_S_S_S_S_S_S_S_S_S_S_S_S_S_S_S_S_S_S_S_S_S_S_S_S_S_S_S_S_S_S_S_S_S_S_S_S_S_S_S_S_S_S_S_S_S_S_S_S_S_S_S_S_S_S_S_S_S_S_S_S_S_S_S_S_S_S_S_S_S_S_S_S_S_S_S_S_S_S_S_S_S_S_S_S_S_S_S_S_S_S_S_S_S_S_S_S_S_S_S_S_S_S_S_S_S_S_S_S_S_S_S_S_S_S_S_S_S_S_S_S_S_S_S_S_S_S_S_S_S_S_S_S_S_S_S_S_S_S_S_S_S_S_S_S_S_S_S_S_S_S_S_S_S_S_S_S_S_S_S_S_S_S_S_S_S_S_S_S_S_S_S_S_S_S_S_S_S_S_S_S_S_S_S_S_S_S_S_S_S_S_S_S_S_S_S_S_S_S_S_S_S_S_S_S_S_S_S_S_S_S_S_S_S_S_S_S_S_S_S_S_S_S_S_S_S_S_S_S_S_S_S_S_S_S_S_S_S_S_S_S_S_S_S_S_S_S_S_S_S_S_S_S_S_S_S_S_S_S_S_S_S_S_S_S_S_S_S_S_S_S_S_S_S_S_S_S_S_S_S_S_S_S_S_S_S_S_S_S_S_S_S_S_S_S_S_S_S_S_S_S_S_S_S_S_S_S_S_S_S_S_S_S_S_S_S_S_S_S_S_S_S_S_S_S_S_S_S_S_S_S_S_S_S_S_S_S_S_S_S_S_S_S_S_S_S_S_S_S_S_S_S_S_S_S_S_S_S_S_S_S_S_S_S_S_S_S_S_S_S_S_S_S_S_S_S_S_S_S_S_S_S_S_S_S_S_S_S_S_S_S_S_S_S_S_S_S_S_S_S_S_S_S_S_S_S_S_S_S_S_S_S_S_S_S_S_S_S_S_S_S_S_S_S_S_S_S_S_S_S_S_S_S_S_S_S_S_S_S_S_S_S_S_S_S_S_S_S_S_S_S_S_S_S_S_S_S_S_S_S_S_S_S_S_S_S_S_S_S_S_S_S_S_S_S_S_S_S_S_S_S_S_S_S_S_S_S_S_S_S_S_S_S_S_S_)
        /*0020*/ 	.word	0x00000000
.L_5:


//--------------------- .nv.compat                --------------------------
	.section	.nv.compat,"",@"SHT_CUDA_COMPAT_INFO"
	.align	4
        /*0000*/ 	.byte	0x02, 0x09, 0x00, 0x00, 0x02, 0x02, 0x01, 0x00, 0x02, 0x05, 0x05, 0x00, 0x03, 0x07, 0x01, 0x01
        /*0010*/ 	.byte	0x02, 0x03, 0x00, 0x00, 0x02, 0x06, 0x01, 0x00, 0x04, 0x0b, 0x08, 0x00, 0x09, 0x00, 0x00, 0x00
        /*0020*/ 	.byte	0x00, 0x00, 0x00, 0x00


//--------------------- .nv.info._Z4racePiS_S_S_S_S_S_S_S_S_S_S_S_S_S_S_S_S_S_S_S_S_S_S_S_S_S_S_S_S_S_S_S_S_S_S_S_S_S_S_S_S_S_S_S_S_S_S_S_S_S_S_S_S_S_S_S_S_S_S_S_S_S_S_S_S_S_S_S_S_S_S_S_S_S_S_S_S_S_S_S_S_S_S_S_S_S_S_S_S_S_S_S_S_S_S_S_S_S_S_S_S_S_S_S_S_S_S_S_S_S_S_S_S_S_S_S_S_S_S_S_S_S_S_S_S_S_S_S_S_S_S_S_S_S_S_S_S_S_S_S_S_S_S_S_S_S_S_S_S_S_S_S_S_S_S_S_S_S_S_S_S_S_S_S_S_S_S_S_S_S_S_S_S_S_S_S_S_S_S_S_S_S_S_S_S_S_S_S_S_S_S_S_S_S_S_S_S_S_S_S_S_S_S_S_S_S_S_S_S_S_S_S_S_S_S_S_S_S_S_S_S_S_S_S_S_S_S_S_S_S_S_S_S_S_S_S_S_S_S_S_S_S_S_S_S_S_S_S_S_S_S_S_S_S_S_S_S_S_S_S_S_S_S_S_S_S_S_S_S_S_S_S_S_S_S_S_S_S_S_S_S_S_S_S_S_S_S_S_S_S_S_S_S_S_S_S_S_S_S_S_S_S_S_S_S_S_S_S_S_S_S_S_S_S_S_S_S_S_S_S_S_S_S_S_S_S_S_S_S_S_S_S_S_S_S_S_S_S_S_S_S_S_S_S_S_S_S_S_S_S_S_S_S_S_S_S_S_S_S_S_S_S_S_S_S_S_S_S_S_S_S_S_S_S_S_S_S_S_S_S_S_S_S_S_S_S_S_S_S_S_S_S_S_S_S_S_S_S_S_S_S_S_S_S_S_S_S_S_S_S_S_S_S_S_S_S_S_S_S_S_S_S_S_S_S_S_S_S_S_S_S_S_S_S_S_S_S_S_S_S_S_S_S_S_S_S_S_S_S_S_S_S_S_S_S_S_S_S_S_S_S_S_S_S_S_S_S_S_S_S_S_S_S_S_S_S_S_S_S_S_S_S_S_S_S_S_S_S_S_S_S_S_S_S_S_S_S_S_S_S_S_S_S_S_S_S_S_S_S_S_S_ --------------------------
	.section	.nv.info._Z4racePiS_S_S_S_S_S_S_S_S_S_S_S_S_S_S_S_S_S_S_S_S_S_S_S_S_S_S_S_S_S_S_S_S_S_S_S_S_S_S_S_S_S_S_S_S_S_S_S_S_S_S_S_S_S_S_S_S_S_S_S_S_S_S_S_S_S_S_S_S_S_S_S_S_S_S_S_S_S_S_S_S_S_S_S_S_S_S_S_S_S_S_S_S_S_S_S_S_S_S_S_S_S_S_S_S_S_S_S_S_S_S_S_S_S_S_S_S_S_S_S_S_S_S_S_S_S_S_S_S_S_S_S_S_S_S_S_S_S_S_S_S_S_S_S_S_S_S_S_S_S_S_S_S_S_S_S_S_S_S_S_S_S_S_S_S_S_S_S_S_S_S_S_S_S_S_S_S_S_S_S_S_S_S_S_S_S_S_S_S_S_S_S_S_S_S_S_S_S_S_S_S_S_S_S_S_S_S_S_S_S_S_S_S_S_S_S_S_S_S_S_S_S_S_S_S_S_S_S_S_S_S_S_S_S_S_S_S_S_S_S_S_S_S_S_S_S_S_S_S_S_S_S_S_S_S_S_S_S_S_S_S_S_S_S_S_S_S_S_S_S_S_S_S_S_S_S_S_S_S_S_S_S_S_S_S_S_S_S_S_S_S_S_S_S_S_S_S_S_S_S_S_S_S_S_S_S_S_S_S_S_S_S_S_S_S_S_S_S_S_S_S_S_S_S_S_S_S_S_S_S_S_S_S_S_S_S_S_S_S_S_S_S_S_S_S_S_S_S_S_S_S_S_S_S_S_S_S_S_S_S_S_S_S_S_S_S_S_S_S_S_S_S_S_S_S_S_S_S_S_S_S_S_S_S_S_S_S_S_S_S_S_S_S_S_S_S_S_S_S_S_S_S_S_S_S_S_S_S_S_S_S_S_S_S_S_S_S_S_S_S_S_S_S_S_S_S_S_S_S_S_S_S_S_S_S_S_S_S_S_S_S_S_S_S_S_S_S_S_S_S_S_S_S_S_S_S_S_S_S_S_S_S_S_S_S_S_S_S_S_S_S_S_S_S_S_S_S_S_S_S_S_S_S_S_S_S_S_S_S_S_S_S_S_S_S_S_S_S_S_S_S_S_S_S_S_S_S_S_S_S_S_,"",@"SHT_CUDA_INFO"
	.sectionflags	@""
	.align	4


	//----- nvinfo : EIATTR_CUDA_API_VERSION
	.align		4
        /*0000*/ 	.byte	0x04, 0x37
        /*0002*/ 	.short	(.L_7 - .L_6)
.L_6:
        /*0004*/ 	.word	0x00000082


	//----- nvinfo : EIATTR_KPARAM_INFO
	.align		4
.L_7:
        /*0008*/ 	.byte	0x04, 0x17
        /*000a*/ 	.short	(.L_9 - .L_8)
.L_8:
        /*000c*/ 	.word	0x00000000
        /*0010*/ 	.short	0x01ff
        /*0012*/ 	.short	0x0ff8
        /*0014*/ 	.byte	0x00, 0xf5, 0x21, 0x00


	//----- nvinfo : EIATTR_KPARAM_INFO
	.align		4
.L_9:
        /*0018*/ 	.byte	0x04, 0x17
        /*001a*/ 	.short	(.L_11 - .L_10)
.L_10:
        /*001c*/ 	.word	0x00000000
        /*0020*/ 	.short	0x01fe
        /*0022*/ 	.short	0x0ff0
        /*0024*/ 	.byte	0x00, 0xf5, 0x21, 0x00


	//----- nvinfo : EIATTR_KPARAM_INFO
	.align		4
.L_11:
        /*0028*/ 	.byte	0x04, 0x17
        /*002a*/ 	.short	(.L_13 - .L_12)
.L_12:
        /*002c*/ 	.word	0x00000000
        /*0030*/ 	.short	0x01fd
        /*0032*/ 	.short	0x0fe8
        /*0034*/ 	.byte	0x00, 0xf5, 0x21, 0x00


	//----- nvinfo : EIATTR_KPARAM_INFO
	.align		4
.L_13:
        /*0038*/ 	.byte	0x04, 0x17
        /*003a*/ 	.short	(.L_15 - .L_14)
.L_14:
        /*003c*/ 	.word	0x00000000
        /*0040*/ 	.short	0x01fc
        /*0042*/ 	.short	0x0fe0
        /*0044*/ 	.byte	0x00, 0xf5, 0x21, 0x00


	//----- nvinfo : EIATTR_KPARAM_INFO
	.align		4
.L_15:
        /*0048*/ 	.byte	0x04, 0x17
        /*004a*/ 	.short	(.L_17 - .L_16)
.L_16:
        /*004c*/ 	.word	0x00000000
        /*0050*/ 	.short	0x01fb
        /*0052*/ 	.short	0x0fd8
        /*0054*/ 	.byte	0x00, 0xf5, 0x21, 0x00


	//----- nvinfo : EIATTR_KPARAM_INFO
	.align		4
.L_17:
        /*0058*/ 	.byte	0x04, 0x17
        /*005a*/ 	.short	(.L_19 - .L_18)
.L_18:
        /*005c*/ 	.word	0x00000000
        /*0060*/ 	.short	0x01fa
        /*0062*/ 	.short	0x0fd0
        /*0064*/ 	.byte	0x00, 0xf5, 0x21, 0x00


	//----- nvinfo : EIATTR_KPARAM_INFO
	.align		4
.L_19:
        /*0068*/ 	.byte	0x04, 0x17
        /*006a*/ 	.short	(.L_21 - .L_20)
.L_20:
        /*006c*/ 	.word	0x00000000
        /*0070*/ 	.short	0x01f9
        /*0072*/ 	.short	0x0fc8
        /*0074*/ 	.byte	0x00, 0xf5, 0x21, 0x00


	//----- nvinfo : EIATTR_KPARAM_INFO
	.align		4
.L_21:
        /*0078*/ 	.byte	0x04, 0x17
        /*007a*/ 	.short	(.L_23 - .L_22)
.L_22:
        /*007c*/ 	.word	0x00000000
        /*0080*/ 	.short	0x01f8
        /*0082*/ 	.short	0x0fc0
        /*0084*/ 	.byte	0x00, 0xf5, 0x21, 0x00


	//----- nvinfo : EIATTR_KPARAM_INFO
	.align		4
.L_23:
        /*0088*/ 	.byte	0x04, 0x17
        /*008a*/ 	.short	(.L_25 - .L_24)
.L_24:
        /*008c*/ 	.word	0x00000000
        /*0090*/ 	.short	0x01f7
        /*0092*/ 	.short	0x0fb8
        /*0094*/ 	.byte	0x00, 0xf5, 0x21, 0x00


	//----- nvinfo : EIATTR_KPARAM_INFO
	.align		4
.L_25:
        /*0098*/ 	.byte	0x04, 0x17
        /*009a*/ 	.short	(.L_27 - .L_26)
.L_26:
        /*009c*/ 	.word	0x00000000
        /*00a0*/ 	.short	0x01f6
        /*00a2*/ 	.short	0x0fb0
        /*00a4*/ 	.byte	0x00, 0xf5, 0x21, 0x00


	//----- nvinfo : EIATTR_KPARAM_INFO
	.align		4
.L_27:
        /*00a8*/ 	.byte	0x04, 0x17
        /*00aa*/ 	.short	(.L_29 - .L_28)
.L_28:
        /*00ac*/ 	.word	0x00000000
        /*00b0*/ 	.short	0x01f5
        /*00b2*/ 	.short	0x0fa8
        /*00b4*/ 	.byte	0x00, 0xf5, 0x21, 0x00


	//----- nvinfo : EIATTR_KPARAM_INFO
	.align		4
.L_29:
        /*00b8*/ 	.byte	0x04, 0x17
        /*00ba*/ 	.short	(.L_31 - .L_30)
.L_30:
        /*00bc*/ 	.word	0x00000000
        /*00c0*/ 	.short	0x01f4
        /*00c2*/ 	.short	0x0fa0
        /*00c4*/ 	.byte	0x00, 0xf5, 0x21, 0x00


	//----- nvinfo : EIATTR_KPARAM_INFO
	.align		4
.L_31:
        /*00c8*/ 	.byte	0x04, 0x17
        /*00ca*/ 	.short	(.L_33 - .L_32)
.L_32:
        /*00cc*/ 	.word	0x00000000
        /*00d0*/ 	.short	0x01f3
        /*00d2*/ 	.short	0x0f98
        /*00d4*/ 	.byte	0x00, 0xf5, 0x21, 0x00


	//----- nvinfo : EIATTR_KPARAM_INFO
	.align		4
.L_33:
        /*00d8*/ 	.byte	0x04, 0x17
        /*00da*/ 	.short	(.L_35 - .L_34)
.L_34:
        /*00dc*/ 	.word	0x00000000
        /*00e0*/ 	.short	0x01f2
        /*00e2*/ 	.short	0x0f90
        /*00e4*/ 	.byte	0x00, 0xf5, 0x21, 0x00


	//----- nvinfo : EIATTR_KPARAM_INFO
	.align		4
.L_35:
        /*00e8*/ 	.byte	0x04, 0x17
        /*00ea*/ 	.short	(.L_37 - .L_36)
.L_36:
        /*00ec*/ 	.word	0x00000000
        /*00f0*/ 	.short	0x01f1
        /*00f2*/ 	.short	0x0f88
        /*00f4*/ 	.byte	0x00, 0xf5, 0x21, 0x00


	//----- nvinfo : EIATTR_KPARAM_INFO
	.align		4
.L_37:
        /*00f8*/ 	.byte	0x04, 0x17
        /*00fa*/ 	.short	(.L_39 - .L_38)
.L_38:
        /*00fc*/ 	.word	0x00000000
        /*0100*/ 	.short	0x01f0
        /*0102*/ 	.short	0x0f80
        /*0104*/ 	.byte	0x00, 0xf5, 0x21, 0x00


	//----- nvinfo : EIATTR_KPARAM_INFO
	.align		4
.L_39:
        /*0108*/ 	.byte	0x04, 0x17
        /*010a*/ 	.short	(.L_41 - .L_40)
.L_40:
        /*010c*/ 	.word	0x00000000
        /*0110*/ 	.short	0x01ef
        /*0112*/ 	.short	0x0f78
        /*0114*/ 	.byte	0x00, 0xf5, 0x21, 0x00


	//----- nvinfo : EIATTR_KPARAM_INFO
	.align		4
.L_41:
        /*0118*/ 	.byte	0x04, 0x17
        /*011a*/ 	.short	(.L_43 - .L_42)
.L_42:
        /*011c*/ 	.word	0x00000000
        /*0120*/ 	.short	0x01ee
        /*0122*/ 	.short	0x0f70
        /*0124*/ 	.byte	0x00, 0xf5, 0x21, 0x00


	//----- nvinfo : EIATTR_KPARAM_INFO
	.align		4
.L_43:
        /*0128*/ 	.byte	0x04, 0x17
        /*012a*/ 	.short	(.L_45 - .L_44)
.L_44:
        /*012c*/ 	.word	0x00000000
        /*0130*/ 	.short	0x01ed
        /*0132*/ 	.short	0x0f68
        /*0134*/ 	.byte	0x00, 0xf5, 0x21, 0x00


	//----- nvinfo : EIATTR_KPARAM_INFO
	.align		4
.L_45:
        /*0138*/ 	.byte	0x04, 0x17
        /*013a*/ 	.short	(.L_47 - .L_46)
.L_46:
        /*013c*/ 	.word	0x00000000
        /*0140*/ 	.short	0x01ec
        /*0142*/ 	.short	0x0f60
        /*0144*/ 	.byte	0x00, 0xf5, 0x21, 0x00


	//----- nvinfo : EIATTR_KPARAM_INFO
	.align		4
.L_47:
        /*0148*/ 	.byte	0x04, 0x17
        /*014a*/ 	.short	(.L_49 - .L_48)
.L_48:
        /*014c*/ 	.word	0x00000000
        /*0150*/ 	.short	0x01eb
        /*0152*/ 	.short	0x0f58
        /*0154*/ 	.byte	0x00, 0xf5, 0x21, 0x00


	//----- nvinfo : EIATTR_KPARAM_INFO
	.align		4
.L_49:
        /*0158*/ 	.byte	0x04, 0x17
        /*015a*/ 	.short	(.L_51 - .L_50)
.L_50:
        /*015c*/ 	.word	0x00000000
        /*0160*/ 	.short	0x01ea
        /*0162*/ 	.short	0x0f50
        /*0164*/ 	.byte	0x00, 0xf5, 0x21, 0x00


	//----- nvinfo : EIATTR_KPARAM_INFO
	.align		4
.L_51:
        /*0168*/ 	.byte	0x04, 0x17
        /*016a*/ 	.short	(.L_53 - .L_52)
.L_52:
        /*016c*/ 	.word	0x00000000
        /*0170*/ 	.short	0x01e9
        /*0172*/ 	.short	0x0f48
        /*0174*/ 	.byte	0x00, 0xf5, 0x21, 0x00


	//----- nvinfo : EIATTR_KPARAM_INFO
	.align		4
.L_53:
        /*0178*/ 	.byte	0x04, 0x17
        /*017a*/ 	.short	(.L_55 - .L_54)
.L_54:
        /*017c*/ 	.word	0x00000000
        /*0180*/ 	.short	0x01e8
        /*0182*/ 	.short	0x0f40
        /*0184*/ 	.byte	0x00, 0xf5, 0x21, 0x00


	//----- nvinfo : EIATTR_KPARAM_INFO
	.align		4
.L_55:
        /*0188*/ 	.byte	0x04, 0x17
        /*018a*/ 	.short	(.L_57 - .L_56)
.L_56:
        /*018c*/ 	.word	0x00000000
        /*0190*/ 	.short	0x01e7
        /*0192*/ 	.short	0x0f38
        /*0194*/ 	.byte	0x00, 0xf5, 0x21, 0x00


	//----- nvinfo : EIATTR_KPARAM_INFO
	.align		4
.L_57:
        /*0198*/ 	.byte	0x04, 0x17
        /*019a*/ 	.short	(.L_59 - .L_58)
.L_58:
        /*019c*/ 	.word	0x00000000
        /*01a0*/ 	.short	0x01e6
        /*01a2*/ 	.short	0x0f30
        /*01a4*/ 	.byte	0x00, 0xf5, 0x21, 0x00


	//----- nvinfo : EIATTR_KPARAM_INFO
	.align		4
.L_59:
        /*01a8*/ 	.byte	0x04, 0x17
        /*01aa*/ 	.short	(.L_61 - .L_60)
.L_60:
        /*01ac*/ 	.word	0x00000000
        /*01b0*/ 	.short	0x01e5
        /*01b2*/ 	.short	0x0f28
        /*01b4*/ 	.byte	0x00, 0xf5, 0x21, 0x00


	//----- nvinfo : EIATTR_KPARAM_INFO
	.align		4
.L_61:
        /*01b8*/ 	.byte	0x04, 0x17
        /*01ba*/ 	.short	(.L_63 - .L_62)
.L_62:
        /*01bc*/ 	.word	0x00000000
        /*01c0*/ 	.short	0x01e4
        /*01c2*/ 	.short	0x0f20
        /*01c4*/ 	.byte	0x00, 0xf5, 0x21, 0x00


	//----- nvinfo : EIATTR_KPARAM_INFO
	.align		4
.L_63:
        /*01c8*/ 	.byte	0x04, 0x17
        /*01ca*/ 	.short	(.L_65 - .L_64)
.L_64:
        /*01cc*/ 	.word	0x00000000
        /*01d0*/ 	.short	0x01e3
        /*01d2*/ 	.short	0x0f18
        /*01d4*/ 	.byte	0x00, 0xf5, 0x21, 0x00


	//----- nvinfo : EIATTR_KPARAM_INFO
	.align		4
.L_65:
        /*01d8*/ 	.byte	0x04, 0x17
        /*01da*/ 	.short	(.L_67 - .L_66)
.L_66:
        /*01dc*/ 	.word	0x00000000
        /*01e0*/ 	.short	0x01e2
        /*01e2*/ 	.short	0x0f10
        /*01e4*/ 	.byte	0x00, 0xf5, 0x21, 0x00


	//----- nvinfo : EIATTR_KPARAM_INFO
	.align		4
.L_67:
        /*01e8*/ 	.byte	0x04, 0x17
        /*01ea*/ 	.short	(.L_69 - .L_68)
.L_68:
        /*01ec*/ 	.word	0x00000000
        /*01f0*/ 	.short	0x01e1
        /*01f2*/ 	.short	0x0f08
        /*01f4*/ 	.byte	0x00, 0xf5, 0x21, 0x00


	//----- nvinfo : EIATTR_KPARAM_INFO
	.align		4
.L_69:
        /*01f8*/ 	.byte	0x04, 0x17
        /*01fa*/ 	.short	(.L_71 - .L_70)
.L_70:
        /*01fc*/ 	.word	0x00000000
        /*0200*/ 	.short	0x01e0
        /*0202*/ 	.short	0x0f00
        /*0204*/ 	.byte	0x00, 0xf5, 0x21, 0x00


	//----- nvinfo : EIATTR_KPARAM_INFO
	.align		4
.L_71:
        /*0208*/ 	.byte	0x04, 0x17
        /*020a*/ 	.short	(.L_73 - .L_72)
.L_72:
        /*020c*/ 	.word	0x00000000
        /*0210*/ 	.short	0x01df
        /*0212*/ 	.short	0x0ef8
        /*0214*/ 	.byte	0x00, 0xf5, 0x21, 0x00


	//----- nvinfo : EIATTR_KPARAM_INFO
	.align		4
.L_73:
        /*0218*/ 	.byte	0x04, 0x17
        /*021a*/ 	.short	(.L_75 - .L_74)
.L_74:
        /*021c*/ 	.word	0x00000000
        /*0220*/ 	.short	0x01de
        /*0222*/ 	.short	0x0ef0
        /*0224*/ 	.byte	0x00, 0xf5, 0x21, 0x00


	//----- nvinfo : EIATTR_KPARAM_INFO
	.align		4
.L_75:
        /*0228*/ 	.byte	0x04, 0x17
        /*022a*/ 	.short	(.L_77 - .L_76)
.L_76:
        /*022c*/ 	.word	0x00000000
        /*0230*/ 	.short	0x01dd
        /*0232*/ 	.short	0x0ee8
        /*0234*/ 	.byte	0x00, 0xf5, 0x21, 0x00


	//----- nvinfo : EIATTR_KPARAM_INFO
	.align		4
.L_77:
        /*0238*/ 	.byte	0x04, 0x17
        /*023a*/ 	.short	(.L_79 - .L_78)
.L_78:
        /*023c*/ 	.word	0x00000000
        /*0240*/ 	.short	0x01dc
        /*0242*/ 	.short	0x0ee0
        /*0244*/ 	.byte	0x00, 0xf5, 0x21, 0x00


	//----- nvinfo : EIATTR_KPARAM_INFO
	.align		4
.L_79:
        /*0248*/ 	.byte	0x04, 0x17
        /*024a*/ 	.short	(.L_81 - .L_80)
.L_80:
        /*024c*/ 	.word	0x00000000
        /*0250*/ 	.short	0x01db
        /*0252*/ 	.short	0x0ed8
        /*0254*/ 	.byte	0x00, 0xf5, 0x21, 0x00


	//----- nvinfo : EIATTR_KPARAM_INFO
	.align		4
.L_81:
        /*0258*/ 	.byte	0x04, 0x17
        /*025a*/ 	.short	(.L_83 - .L_82)
.L_82:
        /*025c*/ 	.word	0x00000000
        /*0260*/ 	.short	0x01da
        /*0262*/ 	.short	0x0ed0
        /*0264*/ 	.byte	0x00, 0xf5, 0x21, 0x00


	//----- nvinfo : EIATTR_KPARAM_INFO
	.align		4
.L_83:
        /*0268*/ 	.byte	0x04, 0x17
        /*026a*/ 	.short	(.L_85 - .L_84)
.L_84:
        /*026c*/ 	.word	0x00000000
        /*0270*/ 	.short	0x01d9
        /*0272*/ 	.short	0x0ec8
        /*0274*/ 	.byte	0x00, 0xf5, 0x21, 0x00


	//----- nvinfo : EIATTR_KPARAM_INFO
	.align		4
.L_85:
        /*0278*/ 	.byte	0x04, 0x17
        /*027a*/ 	.short	(.L_87 - .L_86)
.L_86:
        /*027c*/ 	.word	0x00000000
        /*0280*/ 	.short	0x01d8
        /*0282*/ 	.short	0x0ec0
        /*0284*/ 	.byte	0x00, 0xf5, 0x21, 0x00


	//----- nvinfo : EIATTR_KPARAM_INFO
	.align		4
.L_87:
        /*0288*/ 	.byte	0x04, 0x17
        /*028a*/ 	.short	(.L_89 - .L_88)
.L_88:
        /*028c*/ 	.word	0x00000000
        /*0290*/ 	.short	0x01d7
        /*0292*/ 	.short	0x0eb8
        /*0294*/ 	.byte	0x00, 0xf5, 0x21, 0x00


	//----- nvinfo : EIATTR_KPARAM_INFO
	.align		4
.L_89:
        /*0298*/ 	.byte	0x04, 0x17
        /*029a*/ 	.short	(.L_91 - .L_90)
.L_90:
        /*029c*/ 	.word	0x00000000
        /*02a0*/ 	.short	0x01d6
        /*02a2*/ 	.short	0x0eb0
        /*02a4*/ 	.byte	0x00, 0xf5, 0x21, 0x00


	//----- nvinfo : EIATTR_KPARAM_INFO
	.align		4
.L_91:
        /*02a8*/ 	.byte	0x04, 0x17
        /*02aa*/ 	.short	(.L_93 - .L_92)
.L_92:
        /*02ac*/ 	.word	0x00000000
        /*02b0*/ 	.short	0x01d5
        /*02b2*/ 	.short	0x0ea8
        /*02b4*/ 	.byte	0x00, 0xf5, 0x21, 0x00


	//----- nvinfo : EIATTR_KPARAM_INFO
	.align		4
.L_93:
        /*02b8*/ 	.byte	0x04, 0x17
        /*02ba*/ 	.short	(.L_95 - .L_94)
.L_94:
        /*02bc*/ 	.word	0x00000000
        /*02c0*/ 	.short	0x01d4
        /*02c2*/ 	.short	0x0ea0
        /*02c4*/ 	.byte	0x00, 0xf5, 0x21, 0x00


	//----- nvinfo : EIATTR_KPARAM_INFO
	.align		4
.L_95:
        /*02c8*/ 	.byte	0x04, 0x17
        /*02ca*/ 	.short	(.L_97 - .L_96)
.L_96:
        /*02cc*/ 	.word	0x00000000
        /*02d0*/ 	.short	0x01d3
        /*02d2*/ 	.short	0x0e98
        /*02d4*/ 	.byte	0x00, 0xf5, 0x21, 0x00


	//----- nvinfo : EIATTR_KPARAM_INFO
	.align		4
.L_97:
        /*02d8*/ 	.byte	0x04, 0x17
        /*02da*/ 	.short	(.L_99 - .L_98)
.L_98:
        /*02dc*/ 	.word	0x00000000
        /*02e0*/ 	.short	0x01d2
        /*02e2*/ 	.short	0x0e90
        /*02e4*/ 	.byte	0x00, 0xf5, 0x21, 0x00


	//----- nvinfo : EIATTR_KPARAM_INFO
	.align		4
.L_99:
        /*02e8*/ 	.byte	0x04, 0x17
        /*02ea*/ 	.short	(.L_101 - .L_100)
.L_100:
        /*02ec*/ 	.word	0x00000000
        /*02f0*/ 	.short	0x01d1
        /*02f2*/ 	.short	0x0e88
        /*02f4*/ 	.byte	0x00, 0xf5, 0x21, 0x00


	//----- nvinfo : EIATTR_KPARAM_INFO
	.align		4
.L_101:
        /*02f8*/ 	.byte	0x04, 0x17
        /*02fa*/ 	.short	(.L_103 - .L_102)
.L_102:
        /*02fc*/ 	.word	0x00000000
        /*0300*/ 	.short	0x01d0
        /*0302*/ 	.short	0x0e80
        /*0304*/ 	.byte	0x00, 0xf5, 0x21, 0x00


	//----- nvinfo : EIATTR_KPARAM_INFO
	.align		4
.L_103:
        /*0308*/ 	.byte	0x04, 0x17
        /*030a*/ 	.short	(.L_105 - .L_104)
.L_104:
        /*030c*/ 	.word	0x00000000
        /*0310*/ 	.short	0x01cf
        /*0312*/ 	.short	0x0e78
        /*0314*/ 	.byte	0x00, 0xf5, 0x21, 0x00


	//----- nvinfo : EIATTR_KPARAM_INFO
	.align		4
.L_105:
        /*0318*/ 	.byte	0x04, 0x17
        /*031a*/ 	.short	(.L_107 - .L_106)
.L_106:
        /*031c*/ 	.word	0x00000000
        /*0320*/ 	.short	0x01ce
        /*0322*/ 	.short	0x0e70
        /*0324*/ 	.byte	0x00, 0xf5, 0x21, 0x00


	//----- nvinfo : EIATTR_KPARAM_INFO
	.align		4
.L_107:
        /*0328*/ 	.byte	0x04, 0x17
        /*032a*/ 	.short	(.L_109 - .L_108)
.L_108:
        /*032c*/ 	.word	0x00000000
        /*0330*/ 	.short	0x01cd
        /*0332*/ 	.short	0x0e68
        /*0334*/ 	.byte	0x00, 0xf5, 0x21, 0x00


	//----- nvinfo : EIATTR_KPARAM_INFO
	.align		4
.L_109:
        /*0338*/ 	.byte	0x04, 0x17
        /*033a*/ 	.short	(.L_111 - .L_110)
.L_110:
        /*033c*/ 	.word	0x00000000
        /*0340*/ 	.short	0x01cc
        /*0342*/ 	.short	0x0e60
        /*0344*/ 	.byte	0x00, 0xf5, 0x21, 0x00


	//----- nvinfo : EIATTR_KPARAM_INFO
	.align		4
.L_111:
        /*0348*/ 	.byte	0x04, 0x17
        /*034a*/ 	.short	(.L_113 - .L_112)
.L_112:
        /*034c*/ 	.word	0x00000000
        /*0350*/ 	.short	0x01cb
        /*0352*/ 	.short	0x0e58
        /*0354*/ 	.byte	0x00, 0xf5, 0x21, 0x00


	//----- nvinfo : EIATTR_KPARAM_INFO
	.align		4
.L_113:
        /*0358*/ 	.byte	0x04, 0x17
        /*035a*/ 	.short	(.L_115 - .L_114)
.L_114:
        /*035c*/ 	.word	0x00000000
        /*0360*/ 	.short	0x01ca
        /*0362*/ 	.short	0x0e50
        /*0364*/ 	.byte	0x00, 0xf5, 0x21, 0x00


	//----- nvinfo : EIATTR_KPARAM_INFO
	.align		4
.L_115:
        /*0368*/ 	.byte	0x04, 0x17
        /*036a*/ 	.short	(.L_117 - .L_116)
.L_116:
        /*036c*/ 	.word	0x00000000
        /*0370*/ 	.short	0x01c9
        /*0372*/ 	.short	0x0e48
        /*0374*/ 	.byte	0x00, 0xf5, 0x21, 0x00


	//----- nvinfo : EIATTR_KPARAM_INFO
	.align		4
.L_117:
        /*0378*/ 	.byte	0x04, 0x17
        /*037a*/ 	.short	(.L_119 - .L_118)
.L_118:
        /*037c*/ 	.word	0x00000000
        /*0380*/ 	.short	0x01c8
        /*0382*/ 	.short	0x0e40
        /*0384*/ 	.byte	0x00, 0xf5, 0x21, 0x00


	//----- nvinfo : EIATTR_KPARAM_INFO
	.align		4
.L_119:
        /*0388*/ 	.byte	0x04, 0x17
        /*038a*/ 	.short	(.L_121 - .L_120)
.L_120:
        /*038c*/ 	.word	0x00000000
        /*0390*/ 	.short	0x01c7
        /*0392*/ 	.short	0x0e38
        /*0394*/ 	.byte	0x00, 0xf5, 0x21, 0x00


	//----- nvinfo : EIATTR_KPARAM_INFO
	.align		4
.L_121:
        /*0398*/ 	.byte	0x04, 0x17
        /*039a*/ 	.short	(.L_123 - .L_122)
.L_122:
        /*039c*/ 	.word	0x00000000
        /*03a0*/ 	.short	0x01c6
        /*03a2*/ 	.short	0x0e30
        /*03a4*/ 	.byte	0x00, 0xf5, 0x21, 0x00


	//----- nvinfo : EIATTR_KPARAM_INFO
	.align		4
.L_123:
        /*03a8*/ 	.byte	0x04, 0x17
        /*03aa*/ 	.short	(.L_125 - .L_124)
.L_124:
        /*03ac*/ 	.word	0x00000000
        /*03b0*/ 	.short	0x01c5
        /*03b2*/ 	.short	0x0e28
        /*03b4*/ 	.byte	0x00, 0xf5, 0x21, 0x00


	//----- nvinfo : EIATTR_KPARAM_INFO
	.align		4
.L_125:
        /*03b8*/ 	.byte	0x04, 0x17
        /*03ba*/ 	.short	(.L_127 - .L_126)
.L_126:
        /*03bc*/ 	.word	0x00000000
        /*03c0*/ 	.short	0x01c4
        /*03c2*/ 	.short	0x0e20
        /*03c4*/ 	.byte	0x00, 0xf5, 0x21, 0x00


	//----- nvinfo : EIATTR_KPARAM_INFO
	.align		4
.L_127:
        /*03c8*/ 	.byte	0x04, 0x17
        /*03ca*/ 	.short	(.L_129 - .L_128)
.L_128:
        /*03cc*/ 	.word	0x00000000
        /*03d0*/ 	.short	0x01c3
        /*03d2*/ 	.short	0x0e18
        /*03d4*/ 	.byte	0x00, 0xf5, 0x21, 0x00


	//----- nvinfo : EIATTR_KPARAM_INFO
	.align		4
.L_129:
        /*03d8*/ 	.byte	0x04, 0x17
        /*03da*/ 	.short	(.L_131 - .L_130)
.L_130:
        /*03dc*/ 	.word	0x00000000
        /*03e0*/ 	.short	0x01c2
        /*03e2*/ 	.short	0x0e10
        /*03e4*/ 	.byte	0x00, 0xf5, 0x21, 0x00


	//----- nvinfo : EIATTR_KPARAM_INFO
	.align		4
.L_131:
        /*03e8*/ 	.byte	0x04, 0x17
        /*03ea*/ 	.short	(.L_133 - .L_132)
.L_132:
        /*03ec*/ 	.word	0x00000000
        /*03f0*/ 	.short	0x01c1
        /*03f2*/ 	.short	0x0e08
        /*03f4*/ 	.byte	0x00, 0xf5, 0x21, 0x00


	//----- nvinfo : EIATTR_KPARAM_INFO
	.align		4
.L_133:
        /*03f8*/ 	.byte	0x04, 0x17
        /*03fa*/ 	.short	(.L_135 - .L_134)
.L_134:
        /*03fc*/ 	.word	0x00000000
        /*0400*/ 	.short	0x01c0
        /*0402*/ 	.short	0x0e00
        /*0404*/ 	.byte	0x00, 0xf5, 0x21, 0x00


	//----- nvinfo : EIATTR_KPARAM_INFO
	.align		4
.L_135:
        /*0408*/ 	.byte	0x04, 0x17
        /*040a*/ 	.short	(.L_137 - .L_136)
.L_136:
        /*040c*/ 	.word	0x00000000
        /*0410*/ 	.short	0x01bf
        /*0412*/ 	.short	0x0df8
        /*0414*/ 	.byte	0x00, 0xf5, 0x21, 0x00


	//----- nvinfo : EIATTR_KPARAM_INFO
	.align		4
.L_137:
        /*0418*/ 	.byte	0x04, 0x17
        /*041a*/ 	.short	(.L_139 - .L_138)
.L_138:
        /*041c*/ 	.word	0x00000000
        /*0420*/ 	.short	0x01be
        /*0422*/ 	.short	0x0df0
        /*0424*/ 	.byte	0x00, 0xf5, 0x21, 0x00


	//----- nvinfo : EIATTR_KPARAM_INFO
	.align		4
.L_139:
        /*0428*/ 	.byte	0x04, 0x17
        /*042a*/ 	.short	(.L_141 - .L_140)
.L_140:
        /*042c*/ 	.word	0x00000000
        /*0430*/ 	.short	0x01bd
        /*0432*/ 	.short	0x0de8
        /*0434*/ 	.byte	0x00, 0xf5, 0x21, 0x00


	//----- nvinfo : EIATTR_KPARAM_INFO
	.align		4
.L_141:
        /*0438*/ 	.byte	0x04, 0x17
        /*043a*/ 	.short	(.L_143 - .L_142)
.L_142:
        /*043c*/ 	.word	0x00000000
        /*0440*/ 	.short	0x01bc
        /*0442*/ 	.short	0x0de0
        /*0444*/ 	.byte	0x00, 0xf5, 0x21, 0x00


	//----- nvinfo : EIATTR_KPARAM_INFO
	.align		4
.L_143:
        /*0448*/ 	.byte	0x04, 0x17
        /*044a*/ 	.short	(.L_145 - .L_144)
.L_144:
        /*044c*/ 	.word	0x00000000
        /*0450*/ 	.short	0x01bb
        /*0452*/ 	.short	0x0dd8
        /*0454*/ 	.byte	0x00, 0xf5, 0x21, 0x00


	//----- nvinfo : EIATTR_KPARAM_INFO
	.align		4
.L_145:
        /*0458*/ 	.byte	0x04, 0x17
        /*045a*/ 	.short	(.L_147 - .L_146)
.L_146:
        /*045c*/ 	.word	0x00000000
        /*0460*/ 	.short	0x01ba
        /*0462*/ 	.short	0x0dd0
        /*0464*/ 	.byte	0x00, 0xf5, 0x21, 0x00


	//----- nvinfo : EIATTR_KPARAM_INFO
	.align		4
.L_147:
        /*0468*/ 	.byte	0x04, 0x17
        /*046a*/ 	.short	(.L_149 - .L_148)
.L_148:
        /*046c*/ 	.word	0x00000000
        /*0470*/ 	.short	0x01b9
        /*0472*/ 	.short	0x0dc8
        /*0474*/ 	.byte	0x00, 0xf5, 0x21, 0x00


	//----- nvinfo : EIATTR_KPARAM_INFO
	.align		4
.L_149:
        /*0478*/ 	.byte	0x04, 0x17
        /*047a*/ 	.short	(.L_151 - .L_150)
.L_150:
        /*047c*/ 	.word	0x00000000
        /*0480*/ 	.short	0x01b8
        /*0482*/ 	.short	0x0dc0
        /*0484*/ 	.byte	0x00, 0xf5, 0x21, 0x00


	//----- nvinfo : EIATTR_KPARAM_INFO
	.align		4
.L_151:
        /*0488*/ 	.byte	0x04, 0x17
        /*048a*/ 	.short	(.L_153 - .L_152)
.L_152:
        /*048c*/ 	.word	0x00000000
        /*0490*/ 	.short	0x01b7
        /*0492*/ 	.short	0x0db8
        /*0494*/ 	.byte	0x00, 0xf5, 0x21, 0x00


	//----- nvinfo : EIATTR_KPARAM_INFO
	.align		4
.L_153:
        /*0498*/ 	.byte	0x04, 0x17
        /*049a*/ 	.short	(.L_155 - .L_154)
.L_154:
        /*049c*/ 	.word	0x00000000
        /*04a0*/ 	.short	0x01b6
        /*04a2*/ 	.short	0x0db0
        /*04a4*/ 	.byte	0x00, 0xf5, 0x21, 0x00


	//----- nvinfo : EIATTR_KPARAM_INFO
	.align		4
.L_155:
        /*04a8*/ 	.byte	0x04, 0x17
        /*04aa*/ 	.short	(.L_157 - .L_156)
.L_156:
        /*04ac*/ 	.word	0x00000000
        /*04b0*/ 	.short	0x01b5
        /*04b2*/ 	.short	0x0da8
        /*04b4*/ 	.byte	0x00, 0xf5, 0x21, 0x00


	//----- nvinfo : EIATTR_KPARAM_INFO
	.align		4
.L_157:
        /*04b8*/ 	.byte	0x04, 0x17
        /*04ba*/ 	.short	(.L_159 - .L_158)
.L_158:
        /*04bc*/ 	.word	0x00000000
        /*04c0*/ 	.short	0x01b4
        /*04c2*/ 	.short	0x0da0
        /*04c4*/ 	.byte	0x00, 0xf5, 0x21, 0x00


	//----- nvinfo : EIATTR_KPARAM_INFO
	.align		4
.L_159:
        /*04c8*/ 	.byte	0x04, 0x17
        /*04ca*/ 	.short	(.L_161 - .L_160)
.L_160:
        /*04cc*/ 	.word	0x00000000
        /*04d0*/ 	.short	0x01b3
        /*04d2*/ 	.short	0x0d98
        /*04d4*/ 	.byte	0x00, 0xf5, 0x21, 0x00


	//----- nvinfo : EIATTR_KPARAM_INFO
	.align		4
.L_161:
        /*04d8*/ 	.byte	0x04, 0x17
        /*04da*/ 	.short	(.L_163 - .L_162)
.L_162:
        /*04dc*/ 	.word	0x00000000
        /*04e0*/ 	.short	0x01b2
        /*04e2*/ 	.short	0x0d90
        /*04e4*/ 	.byte	0x00, 0xf5, 0x21, 0x00


	//----- nvinfo : EIATTR_KPARAM_INFO
	.align		4
.L_163:
        /*04e8*/ 	.byte	0x04, 0x17
        /*04ea*/ 	.short	(.L_165 - .L_164)
.L_164:
        /*04ec*/ 	.word	0x00000000
        /*04f0*/ 	.short	0x01b1
        /*04f2*/ 	.short	0x0d88
        /*04f4*/ 	.byte	0x00, 0xf5, 0x21, 0x00


	//----- nvinfo : EIATTR_KPARAM_INFO
	.align		4
.L_165:
        /*04f8*/ 	.byte	0x04, 0x17
        /*04fa*/ 	.short	(.L_167 - .L_166)
.L_166:
        /*04fc*/ 	.word	0x00000000
        /*0500*/ 	.short	0x01b0
        /*0502*/ 	.short	0x0d80
        /*0504*/ 	.byte	0x00, 0xf5, 0x21, 0x00


	//----- nvinfo : EIATTR_KPARAM_INFO
	.align		4
.L_167:
        /*0508*/ 	.byte	0x04, 0x17
        /*050a*/ 	.short	(.L_169 - .L_168)
.L_168:
        /*050c*/ 	.word	0x00000000
        /*0510*/ 	.short	0x01af
        /*0512*/ 	.short	0x0d78
        /*0514*/ 	.byte	0x00, 0xf5, 0x21, 0x00


	//----- nvinfo : EIATTR_KPARAM_INFO
	.align		4
.L_169:
        /*0518*/ 	.byte	0x04, 0x17
        /*051a*/ 	.short	(.L_171 - .L_170)
.L_170:
        /*051c*/ 	.word	0x00000000
        /*0520*/ 	.short	0x01ae
        /*0522*/ 	.short	0x0d70
        /*0524*/ 	.byte	0x00, 0xf5, 0x21, 0x00


	//----- nvinfo : EIATTR_KPARAM_INFO
	.align		4
.L_171:
        /*0528*/ 	.byte	0x04, 0x17
        /*052a*/ 	.short	(.L_173 - .L_172)
.L_172:
        /*052c*/ 	.word	0x00000000
        /*0530*/ 	.short	0x01ad
        /*0532*/ 	.short	0x0d68
        /*0534*/ 	.byte	0x00, 0xf5, 0x21, 0x00


	//----- nvinfo : EIATTR_KPARAM_INFO
	.align		4
.L_173:
        /*0538*/ 	.byte	0x04, 0x17
        /*053a*/ 	.short	(.L_175 - .L_174)
.L_174:
        /*053c*/ 	.word	0x00000000
        /*0540*/ 	.short	0x01ac
        /*0542*/ 	.short	0x0d60
        /*0544*/ 	.byte	0x00, 0xf5, 0x21, 0x00


	//----- nvinfo : EIATTR_KPARAM_INFO
	.align		4
.L_175:
        /*0548*/ 	.byte	0x04, 0x17
        /*054a*/ 	.short	(.L_177 - .L_176)
.L_176:
        /*054c*/ 	.word	0x00000000
        /*0550*/ 	.short	0x01ab
        /*0552*/ 	.short	0x0d58
        /*0554*/ 	.byte	0x00, 0xf5, 0x21, 0x00


	//----- nvinfo : EIATTR_KPARAM_INFO
	.align		4
.L_177:
        /*0558*/ 	.byte	0x04, 0x17
        /*055a*/ 	.short	(.L_179 - .L_178)
.L_178:
        /*055c*/ 	.word	0x00000000
        /*0560*/ 	.short	0x01aa
        /*0562*/ 	.short	0x0d50
        /*0564*/ 	.byte	0x00, 0xf5, 0x21, 0x00


	//----- nvinfo : EIATTR_KPARAM_INFO
	.align		4
.L_179:
        /*0568*/ 	.byte	0x04, 0x17
        /*056a*/ 	.short	(.L_181 - .L_180)
.L_180:
        /*056c*/ 	.word	0x00000000
        /*0570*/ 	.short	0x01a9
        /*0572*/ 	.short	0x0d48
        /*0574*/ 	.byte	0x00, 0xf5, 0x21, 0x00


	//----- nvinfo : EIATTR_KPARAM_INFO
	.align		4
.L_181:
        /*0578*/ 	.byte	0x04, 0x17
        /*057a*/ 	.short	(.L_183 - .L_182)
.L_182:
        /*057c*/ 	.word	0x00000000
        /*0580*/ 	.short	0x01a8
        /*0582*/ 	.short	0x0d40
        /*0584*/ 	.byte	0x00, 0xf5, 0x21, 0x00


	//----- nvinfo : EIATTR_KPARAM_INFO
	.align		4
.L_183:
        /*0588*/ 	.byte	0x04, 0x17
        /*058a*/ 	.short	(.L_185 - .L_184)
.L_184:
        /*058c*/ 	.word	0x00000000
        /*0590*/ 	.short	0x01a7
        /*0592*/ 	.short	0x0d38
        /*0594*/ 	.byte	0x00, 0xf5, 0x21, 0x00


	//----- nvinfo : EIATTR_KPARAM_INFO
	.align		4
.L_185:
        /*0598*/ 	.byte	0x04, 0x17
        /*059a*/ 	.short	(.L_187 - .L_186)
.L_186:
        /*059c*/ 	.word	0x00000000
        /*05a0*/ 	.short	0x01a6
        /*05a2*/ 	.short	0x0d30
        /*05a4*/ 	.byte	0x00, 0xf5, 0x21, 0x00


	//----- nvinfo : EIATTR_KPARAM_INFO
	.align		4
.L_187:
        /*05a8*/ 	.byte	0x04, 0x17
        /*05aa*/ 	.short	(.L_189 - .L_188)
.L_188:
        /*05ac*/ 	.word	0x00000000
        /*05b0*/ 	.short	0x01a5
        /*05b2*/ 	.short	0x0d28
        /*05b4*/ 	.byte	0x00, 0xf5, 0x21, 0x00


	//----- nvinfo : EIATTR_KPARAM_INFO
	.align		4
.L_189:
        /*05b8*/ 	.byte	0x04, 0x17
        /*05ba*/ 	.short	(.L_191 - .L_190)
.L_190:
        /*05bc*/ 	.word	0x00000000
        /*05c0*/ 	.short	0x01a4
        /*05c2*/ 	.short	0x0d20
        /*05c4*/ 	.byte	0x00, 0xf5, 0x21, 0x00


	//----- nvinfo : EIATTR_KPARAM_INFO
	.align		4
.L_191:
        /*05c8*/ 	.byte	0x04, 0x17
        /*05ca*/ 	.short	(.L_193 - .L_192)
.L_192:
        /*05cc*/ 	.word	0x00000000
        /*05d0*/ 	.short	0x01a3
        /*05d2*/ 	.short	0x0d18
        /*05d4*/ 	.byte	0x00, 0xf5, 0x21, 0x00


	//----- nvinfo : EIATTR_KPARAM_INFO
	.align		4
.L_193:
        /*05d8*/ 	.byte	0x04, 0x17
        /*05da*/ 	.short	(.L_195 - .L_194)
.L_194:
        /*05dc*/ 	.word	0x00000000
        /*05e0*/ 	.short	0x01a2
        /*05e2*/ 	.short	0x0d10
        /*05e4*/ 	.byte	0x00, 0xf5, 0x21, 0x00


	//----- nvinfo : EIATTR_KPARAM_INFO
	.align		4
.L_195:
        /*05e8*/ 	.byte	0x04, 0x17
        /*05ea*/ 	.short	(.L_197 - .L_196)
.L_196:
        /*05ec*/ 	.word	0x00000000
        /*05f0*/ 	.short	0x01a1
        /*05f2*/ 	.short	0x0d08
        /*05f4*/ 	.byte	0x00, 0xf5, 0x21, 0x00


	//----- nvinfo : EIATTR_KPARAM_INFO
	.align		4
.L_197:
        /*05f8*/ 	.byte	0x04, 0x17
        /*05fa*/ 	.short	(.L_199 - .L_198)
.L_198:
        /*05fc*/ 	.word	0x00000000
        /*0600*/ 	.short	0x01a0
        /*0602*/ 	.short	0x0d00
        /*0604*/ 	.byte	0x00, 0xf5, 0x21, 0x00


	//----- nvinfo : EIATTR_KPARAM_INFO
	.align		4
.L_199:
        /*0608*/ 	.byte	0x04, 0x17
        /*060a*/ 	.short	(.L_201 - .L_200)
.L_200:
        /*060c*/ 	.word	0x00000000
        /*0610*/ 	.short	0x019f
        /*0612*/ 	.short	0x0cf8
        /*0614*/ 	.byte	0x00, 0xf5, 0x21, 0x00


	//----- nvinfo : EIATTR_KPARAM_INFO
	.align		4
.L_201:
        /*0618*/ 	.byte	0x04, 0x17
        /*061a*/ 	.short	(.L_203 - .L_202)
.L_202:
        /*061c*/ 	.word	0x00000000
        /*0620*/ 	.short	0x019e
        /*0622*/ 	.short	0x0cf0
        /*0624*/ 	.byte	0x00, 0xf5, 0x21, 0x00


	//----- nvinfo : EIATTR_KPARAM_INFO
	.align		4
.L_203:
        /*0628*/ 	.byte	0x04, 0x17
        /*062a*/ 	.short	(.L_205 - .L_204)
.L_204:
        /*062c*/ 	.word	0x00000000
        /*0630*/ 	.short	0x019d
        /*0632*/ 	.short	0x0ce8
        /*0634*/ 	.byte	0x00, 0xf5, 0x21, 0x00


	//----- nvinfo : EIATTR_KPARAM_INFO
	.align		4
.L_205:
        /*0638*/ 	.byte	0x04, 0x17
        /*063a*/ 	.short	(.L_207 - .L_206)
.L_206:
        /*063c*/ 	.word	0x00000000
        /*0640*/ 	.short	0x019c
        /*0642*/ 	.short	0x0ce0
        /*0644*/ 	.byte	0x00, 0xf5, 0x21, 0x00


	//----- nvinfo : EIATTR_KPARAM_INFO
	.align		4
.L_207:
        /*0648*/ 	.byte	0x04, 0x17
        /*064a*/ 	.short	(.L_209 - .L_208)
.L_208:
        /*064c*/ 	.word	0x00000000
        /*0650*/ 	.short	0x019b
        /*0652*/ 	.short	0x0cd8
        /*0654*/ 	.byte	0x00, 0xf5, 0x21, 0x00


	//----- nvinfo : EIATTR_KPARAM_INFO
	.align		4
.L_209:
        /*0658*/ 	.byte	0x04, 0x17
        /*065a*/ 	.short	(.L_211 - .L_210)
.L_210:
        /*065c*/ 	.word	0x00000000
        /*0660*/ 	.short	0x019a
        /*0662*/ 	.short	0x0cd0
        /*0664*/ 	.byte	0x00, 0xf5, 0x21, 0x00


	//----- nvinfo : EIATTR_KPARAM_INFO
	.align		4
.L_211:
        /*0668*/ 	.byte	0x04, 0x17
        /*066a*/ 	.short	(.L_213 - .L_212)
.L_212:
        /*066c*/ 	.word	0x00000000
        /*0670*/ 	.short	0x0199
        /*0672*/ 	.short	0x0cc8
        /*0674*/ 	.byte	0x00, 0xf5, 0x21, 0x00


	//----- nvinfo : EIATTR_KPARAM_INFO
	.align		4
.L_213:
        /*0678*/ 	.byte	0x04, 0x17
        /*067a*/ 	.short	(.L_215 - .L_214)
.L_214:
        /*067c*/ 	.word	0x00000000
        /*0680*/ 	.short	0x0198
        /*0682*/ 	.short	0x0cc0
        /*0684*/ 	.byte	0x00, 0xf5, 0x21, 0x00


	//----- nvinfo : EIATTR_KPARAM_INFO
	.align		4
.L_215:
        /*0688*/ 	.byte	0x04, 0x17
        /*068a*/ 	.short	(.L_217 - .L_216)
.L_216:
        /*068c*/ 	.word	0x00000000
        /*0690*/ 	.short	0x0197
        /*0692*/ 	.short	0x0cb8
        /*0694*/ 	.byte	0x00, 0xf5, 0x21, 0x00


	//----- nvinfo : EIATTR_KPARAM_INFO
	.align		4
.L_217:
        /*0698*/ 	.byte	0x04, 0x17
        /*069a*/ 	.short	(.L_219 - .L_218)
.L_218:
        /*069c*/ 	.word	0x00000000
        /*06a0*/ 	.short	0x0196
        /*06a2*/ 	.short	0x0cb0
        /*06a4*/ 	.byte	0x00, 0xf5, 0x21, 0x00


	//----- nvinfo : EIATTR_KPARAM_INFO
	.align		4
.L_219:
        /*06a8*/ 	.byte	0x04, 0x17
        /*06aa*/ 	.short	(.L_221 - .L_220)
.L_220:
        /*06ac*/ 	.word	0x00000000
        /*06b0*/ 	.short	0x0195
        /*06b2*/ 	.short	0x0ca8
        /*06b4*/ 	.byte	0x00, 0xf5, 0x21, 0x00


	//----- nvinfo : EIATTR_KPARAM_INFO
	.align		4
.L_221:
        /*06b8*/ 	.byte	0x04, 0x17
        /*06ba*/ 	.short	(.L_223 - .L_222)
.L_222:
        /*06bc*/ 	.word	0x00000000
        /*06c0*/ 	.short	0x0194
        /*06c2*/ 	.short	0x0ca0
        /*06c4*/ 	.byte	0x00, 0xf5, 0x21, 0x00


	//----- nvinfo : EIATTR_KPARAM_INFO
	.align		4
.L_223:
        /*06c8*/ 	.byte	0x04, 0x17
        /*06ca*/ 	.short	(.L_225 - .L_224)
.L_224:
        /*06cc*/ 	.word	0x00000000
        /*06d0*/ 	.short	0x0193
        /*06d2*/ 	.short	0x0c98
        /*06d4*/ 	.byte	0x00, 0xf5, 0x21, 0x00


	//----- nvinfo : EIATTR_KPARAM_INFO
	.align		4
.L_225:
        /*06d8*/ 	.byte	0x04, 0x17
        /*06da*/ 	.short	(.L_227 - .L_226)
.L_226:
        /*06dc*/ 	.word	0x00000000
        /*06e0*/ 	.short	0x0192
        /*06e2*/ 	.short	0x0c90
        /*06e4*/ 	.byte	0x00, 0xf5, 0x21, 0x00


	//----- nvinfo : EIATTR_KPARAM_INFO
	.align		4
.L_227:
        /*06e8*/ 	.byte	0x04, 0x17
        /*06ea*/ 	.short	(.L_229 - .L_228)
.L_228:
        /*06ec*/ 	.word	0x00000000
        /*06f0*/ 	.short	0x0191
        /*06f2*/ 	.short	0x0c88
        /*06f4*/ 	.byte	0x00, 0xf5, 0x21, 0x00


	//----- nvinfo : EIATTR_KPARAM_INFO
	.align		4
.L_229:
        /*06f8*/ 	.byte	0x04, 0x17
        /*06fa*/ 	.short	(.L_231 - .L_230)
.L_230:
        /*06fc*/ 	.word	0x00000000
        /*0700*/ 	.short	0x0190
        /*0702*/ 	.short	0x0c80
        /*0704*/ 	.byte	0x00, 0xf5, 0x21, 0x00


	//----- nvinfo : EIATTR_KPARAM_INFO
	.align		4
.L_231:
        /*0708*/ 	.byte	0x04, 0x17
        /*070a*/ 	.short	(.L_233 - .L_232)
.L_232:
        /*070c*/ 	.word	0x00000000
        /*0710*/ 	.short	0x018f
        /*0712*/ 	.short	0x0c78
        /*0714*/ 	.byte	0x00, 0xf5, 0x21, 0x00


	//----- nvinfo : EIATTR_KPARAM_INFO
	.align		4
.L_233:
        /*0718*/ 	.byte	0x04, 0x17
        /*071a*/ 	.short	(.L_235 - .L_234)
.L_234:
        /*071c*/ 	.word	0x00000000
        /*0720*/ 	.short	0x018e
        /*0722*/ 	.short	0x0c70
        /*0724*/ 	.byte	0x00, 0xf5, 0x21, 0x00


	//----- nvinfo : EIATTR_KPARAM_INFO
	.align		4
.L_235:
        /*0728*/ 	.byte	0x04, 0x17
        /*072a*/ 	.short	(.L_237 - .L_236)
.L_236:
        /*072c*/ 	.word	0x00000000
        /*0730*/ 	.short	0x018d
        /*0732*/ 	.short	0x0c68
        /*0734*/ 	.byte	0x00, 0xf5, 0x21, 0x00


	//----- nvinfo : EIATTR_KPARAM_INFO
	.align		4
.L_237:
        /*0738*/ 	.byte	0x04, 0x17
        /*073a*/ 	.short	(.L_239 - .L_238)
.L_238:
        /*073c*/ 	.word	0x00000000
        /*0740*/ 	.short	0x018c
        /*0742*/ 	.short	0x0c60
        /*0744*/ 	.byte	0x00, 0xf5, 0x21, 0x00


	//----- nvinfo : EIATTR_KPARAM_INFO
	.align		4
.L_239:
        /*0748*/ 	.byte	0x04, 0x17
        /*074a*/ 	.short	(.L_241 - .L_240)
.L_240:
        /*074c*/ 	.word	0x00000000
        /*0750*/ 	.short	0x018b
        /*0752*/ 	.short	0x0c58
        /*0754*/ 	.byte	0x00, 0xf5, 0x21, 0x00


	//----- nvinfo : EIATTR_KPARAM_INFO
	.align		4
.L_241:
        /*0758*/ 	.byte	0x04, 0x17
        /*075a*/ 	.short	(.L_243 - .L_242)
.L_242:
        /*075c*/ 	.word	0x00000000
        /*0760*/ 	.short	0x018a
        /*0762*/ 	.short	0x0c50
        /*0764*/ 	.byte	0x00, 0xf5, 0x21, 0x00


	//----- nvinfo : EIATTR_KPARAM_INFO
	.align		4
.L_243:
        /*0768*/ 	.byte	0x04, 0x17
        /*076a*/ 	.short	(.L_245 - .L_244)
.L_244:
        /*076c*/ 	.word	0x00000000
        /*0770*/ 	.short	0x0189
        /*0772*/ 	.short	0x0c48
        /*0774*/ 	.byte	0x00, 0xf5, 0x21, 0x00


	//----- nvinfo : EIATTR_KPARAM_INFO
	.align		4
.L_245:
        /*0778*/ 	.byte	0x04, 0x17
        /*077a*/ 	.short	(.L_247 - .L_246)
.L_246:
        /*077c*/ 	.word	0x00000000
        /*0780*/ 	.short	0x0188
        /*0782*/ 	.short	0x0c40
        /*0784*/ 	.byte	0x00, 0xf5, 0x21, 0x00


	//----- nvinfo : EIATTR_KPARAM_INFO
	.align		4
.L_247:
        /*0788*/ 	.byte	0x04, 0x17
        /*078a*/ 	.short	(.L_249 - .L_248)
.L_248:
        /*078c*/ 	.word	0x00000000
        /*0790*/ 	.short	0x0187
        /*0792*/ 	.short	0x0c38
        /*0794*/ 	.byte	0x00, 0xf5, 0x21, 0x00


	//----- nvinfo : EIATTR_KPARAM_INFO
	.align		4
.L_249:
        /*0798*/ 	.byte	0x04, 0x17
        /*079a*/ 	.short	(.L_251 - .L_250)
.L_250:
        /*079c*/ 	.word	0x00000000
        /*07a0*/ 	.short	0x0186
        /*07a2*/ 	.short	0x0c30
        /*07a4*/ 	.byte	0x00, 0xf5, 0x21, 0x00


	//----- nvinfo : EIATTR_KPARAM_INFO
	.align		4
.L_251:
        /*07a8*/ 	.byte	0x04, 0x17
        /*07aa*/ 	.short	(.L_253 - .L_252)
.L_252:
        /*07ac*/ 	.word	0x00000000
        /*07b0*/ 	.short	0x0185
        /*07b2*/ 	.short	0x0c28
        /*07b4*/ 	.byte	0x00, 0xf5, 0x21, 0x00


	//----- nvinfo : EIATTR_KPARAM_INFO
	.align		4
.L_253:
        /*07b8*/ 	.byte	0x04, 0x17
        /*07ba*/ 	.short	(.L_255 - .L_254)
.L_254:
        /*07bc*/ 	.word	0x00000000
        /*07c0*/ 	.short	0x0184
        /*07c2*/ 	.short	0x0c20
        /*07c4*/ 	.byte	0x00, 0xf5, 0x21, 0x00


	//----- nvinfo : EIATTR_KPARAM_INFO
	.align		4
.L_255:
        /*07c8*/ 	.byte	0x04, 0x17
        /*07ca*/ 	.short	(.L_257 - .L_256)
.L_256:
        /*07cc*/ 	.word	0x00000000
        /*07d0*/ 	.short	0x0183
        /*07d2*/ 	.short	0x0c18
        /*07d4*/ 	.byte	0x00, 0xf5, 0x21, 0x00


	//----- nvinfo : EIATTR_KPARAM_INFO
	.align		4
.L_257:
        /*07d8*/ 	.byte	0x04, 0x17
        /*07da*/ 	.short	(.L_259 - .L_258)
.L_258:
        /*07dc*/ 	.word	0x00000000
        /*07e0*/ 	.short	0x0182
        /*07e2*/ 	.short	0x0c10
        /*07e4*/ 	.byte	0x00, 0xf5, 0x21, 0x00


	//----- nvinfo : EIATTR_KPARAM_INFO
	.align		4
.L_259:
        /*07e8*/ 	.byte	0x04, 0x17
        /*07ea*/ 	.short	(.L_261 - .L_260)
.L_260:
        /*07ec*/ 	.word	0x00000000
        /*07f0*/ 	.short	0x0181
        /*07f2*/ 	.short	0x0c08
        /*07f4*/ 	.byte	0x00, 0xf5, 0x21, 0x00


	//----- nvinfo : EIATTR_KPARAM_INFO
	.align		4
.L_261:
        /*07f8*/ 	.byte	0x04, 0x17
        /*07fa*/ 	.short	(.L_263 - .L_262)
.L_262:
        /*07fc*/ 	.word	0x00000000
        /*0800*/ 	.short	0x0180
        /*0802*/ 	.short	0x0c00
        /*0804*/ 	.byte	0x00, 0xf5, 0x21, 0x00


	//----- nvinfo : EIATTR_KPARAM_INFO
	.align		4
.L_263:
        /*0808*/ 	.byte	0x04, 0x17
        /*080a*/ 	.short	(.L_265 - .L_264)
.L_264:
        /*080c*/ 	.word	0x00000000
        /*0810*/ 	.short	0x017f
        /*0812*/ 	.short	0x0bf8
        /*0814*/ 	.byte	0x00, 0xf5, 0x21, 0x00


	//----- nvinfo : EIATTR_KPARAM_INFO
	.align		4
.L_265:
        /*0818*/ 	.byte	0x04, 0x17
        /*081a*/ 	.short	(.L_267 - .L_266)
.L_266:
        /*081c*/ 	.word	0x00000000
        /*0820*/ 	.short	0x017e
        /*0822*/ 	.short	0x0bf0
        /*0824*/ 	.byte	0x00, 0xf5, 0x21, 0x00


	//----- nvinfo : EIATTR_KPARAM_INFO
	.align		4
.L_267:
        /*0828*/ 	.byte	0x04, 0x17
        /*082a*/ 	.short	(.L_269 - .L_268)
.L_268:
        /*082c*/ 	.word	0x00000000
        /*0830*/ 	.short	0x017d
        /*0832*/ 	.short	0x0be8
        /*0834*/ 	.byte	0x00, 0xf5, 0x21, 0x00


	//----- nvinfo : EIATTR_KPARAM_INFO
	.align		4
.L_269:
        /*0838*/ 	.byte	0x04, 0x17
        /*083a*/ 	.short	(.L_271 - .L_270)
.L_270:
        /*083c*/ 	.word	0x00000000
        /*0840*/ 	.short	0x017c
        /*0842*/ 	.short	0x0be0
        /*0844*/ 	.byte	0x00, 0xf5, 0x21, 0x00


	//----- nvinfo : EIATTR_KPARAM_INFO
	.align		4
.L_271:
        /*0848*/ 	.byte	0x04, 0x17
        /*084a*/ 	.short	(.L_273 - .L_272)
.L_272:
        /*084c*/ 	.word	0x00000000
        /*0850*/ 	.short	0x017b
        /*0852*/ 	.short	0x0bd8
        /*0854*/ 	.byte	0x00, 0xf5, 0x21, 0x00


	//----- nvinfo : EIATTR_KPARAM_INFO
	.align		4
.L_273:
        /*0858*/ 	.byte	0x04, 0x17
        /*085a*/ 	.short	(.L_275 - .L_274)
.L_274:
        /*085c*/ 	.word	0x00000000
        /*0860*/ 	.short	0x017a
        /*0862*/ 	.short	0x0bd0
        /*0864*/ 	.byte	0x00, 0xf5, 0x21, 0x00


	//----- nvinfo : EIATTR_KPARAM_INFO
	.align		4
.L_275:
        /*0868*/ 	.byte	0x04, 0x17
        /*086a*/ 	.short	(.L_277 - .L_276)
.L_276:
        /*086c*/ 	.word	0x00000000
        /*0870*/ 	.short	0x0179
        /*0872*/ 	.short	0x0bc8
        /*0874*/ 	.byte	0x00, 0xf5, 0x21, 0x00


	//----- nvinfo : EIATTR_KPARAM_INFO
	.align		4
.L_277:
        /*0878*/ 	.byte	0x04, 0x17
        /*087a*/ 	.short	(.L_279 - .L_278)
.L_278:
        /*087c*/ 	.word	0x00000000
        /*0880*/ 	.short	0x0178
        /*0882*/ 	.short	0x0bc0
        /*0884*/ 	.byte	0x00, 0xf5, 0x21, 0x00


	//----- nvinfo : EIATTR_KPARAM_INFO
	.align		4
.L_279:
        /*0888*/ 	.byte	0x04, 0x17
        /*088a*/ 	.short	(.L_281 - .L_280)
.L_280:
        /*088c*/ 	.word	0x00000000
        /*0890*/ 	.short	0x0177
        /*0892*/ 	.short	0x0bb8
        /*0894*/ 	.byte	0x00, 0xf5, 0x21, 0x00


	//----- nvinfo : EIATTR_KPARAM_INFO
	.align		4
.L_281:
        /*0898*/ 	.byte	0x04, 0x17
        /*089a*/ 	.short	(.L_283 - .L_282)
.L_282:
        /*089c*/ 	.word	0x00000000
        /*08a0*/ 	.short	0x0176
        /*08a2*/ 	.short	0x0bb0
        /*08a4*/ 	.byte	0x00, 0xf5, 0x21, 0x00


	//----- nvinfo : EIATTR_KPARAM_INFO
	.align		4
.L_283:
        /*08a8*/ 	.byte	0x04, 0x17
        /*08aa*/ 	.short	(.L_285 - .L_284)
.L_284:
        /*08ac*/ 	.word	0x00000000
        /*08b0*/ 	.short	0x0175
        /*08b2*/ 	.short	0x0ba8
        /*08b4*/ 	.byte	0x00, 0xf5, 0x21, 0x00


	//----- nvinfo : EIATTR_KPARAM_INFO
	.align		4
.L_285:
        /*08b8*/ 	.byte	0x04, 0x17
        /*08ba*/ 	.short	(.L_287 - .L_286)
.L_286:
        /*08bc*/ 	.word	0x00000000
        /*08c0*/ 	.short	0x0174
        /*08c2*/ 	.short	0x0ba0
        /*08c4*/ 	.byte	0x00, 0xf5, 0x21, 0x00


	//----- nvinfo : EIATTR_KPARAM_INFO
	.align		4
.L_287:
        /*08c8*/ 	.byte	0x04, 0x17
        /*08ca*/ 	.short	(.L_289 - .L_288)
.L_288:
        /*08cc*/ 	.word	0x00000000
        /*08d0*/ 	.short	0x0173
        /*08d2*/ 	.short	0x0b98
        /*08d4*/ 	.byte	0x00, 0xf5, 0x21, 0x00


	//----- nvinfo : EIATTR_KPARAM_INFO
	.align		4
.L_289:
        /*08d8*/ 	.byte	0x04, 0x17
        /*08da*/ 	.short	(.L_291 - .L_290)
.L_290:
        /*08dc*/ 	.word	0x00000000
        /*08e0*/ 	.short	0x0172
        /*08e2*/ 	.short	0x0b90
        /*08e4*/ 	.byte	0x00, 0xf5, 0x21, 0x00


	//----- nvinfo : EIATTR_KPARAM_INFO
	.align		4
.L_291:
        /*08e8*/ 	.byte	0x04, 0x17
        /*08ea*/ 	.short	(.L_293 - .L_292)
.L_292:
        /*08ec*/ 	.word	0x00000000
        /*08f0*/ 	.short	0x0171
        /*08f2*/ 	.short	0x0b88
        /*08f4*/ 	.byte	0x00, 0xf5, 0x21, 0x00


	//----- nvinfo : EIATTR_KPARAM_INFO
	.align		4
.L_293:
        /*08f8*/ 	.byte	0x04, 0x17
        /*08fa*/ 	.short	(.L_295 - .L_294)
.L_294:
        /*08fc*/ 	.word	0x00000000
        /*0900*/ 	.short	0x0170
        /*0902*/ 	.short	0x0b80
        /*0904*/ 	.byte	0x00, 0xf5, 0x21, 0x00


	//----- nvinfo : EIATTR_KPARAM_INFO
	.align		4
.L_295:
        /*0908*/ 	.byte	0x04, 0x17
        /*090a*/ 	.short	(.L_297 - .L_296)
.L_296:
        /*090c*/ 	.word	0x00000000
        /*0910*/ 	.short	0x016f
        /*0912*/ 	.short	0x0b78
        /*0914*/ 	.byte	0x00, 0xf5, 0x21, 0x00


	//----- nvinfo : EIATTR_KPARAM_INFO
	.align		4
.L_297:
        /*0918*/ 	.byte	0x04, 0x17
        /*091a*/ 	.short	(.L_299 - .L_298)
.L_298:
        /*091c*/ 	.word	0x00000000
        /*0920*/ 	.short	0x016e
        /*0922*/ 	.short	0x0b70
        /*0924*/ 	.byte	0x00, 0xf5, 0x21, 0x00


	//----- nvinfo : EIATTR_KPARAM_INFO
	.align		4
.L_299:
        /*0928*/ 	.byte	0x04, 0x17
        /*092a*/ 	.short	(.L_301 - .L_300)
.L_300:
        /*092c*/ 	.word	0x00000000
        /*0930*/ 	.short	0x016d
        /*0932*/ 	.short	0x0b68
        /*0934*/ 	.byte	0x00, 0xf5, 0x21, 0x00


	//----- nvinfo : EIATTR_KPARAM_INFO
	.align		4
.L_301:
        /*0938*/ 	.byte	0x04, 0x17
        /*093a*/ 	.short	(.L_303 - .L_302)
.L_302:
        /*093c*/ 	.word	0x00000000
        /*0940*/ 	.short	0x016c
        /*0942*/ 	.short	0x0b60
        /*0944*/ 	.byte	0x00, 0xf5, 0x21, 0x00


	//----- nvinfo : EIATTR_KPARAM_INFO
	.align		4
.L_303:
        /*0948*/ 	.byte	0x04, 0x17
        /*094a*/ 	.short	(.L_305 - .L_304)
.L_304:
        /*094c*/ 	.word	0x00000000
        /*0950*/ 	.short	0x016b
        /*0952*/ 	.short	0x0b58
        /*0954*/ 	.byte	0x00, 0xf5, 0x21, 0x00


	//----- nvinfo : EIATTR_KPARAM_INFO
	.align		4
.L_305:
        /*0958*/ 	.byte	0x04, 0x17
        /*095a*/ 	.short	(.L_307 - .L_306)
.L_306:
        /*095c*/ 	.word	0x00000000
        /*0960*/ 	.short	0x016a
        /*0962*/ 	.short	0x0b50
        /*0964*/ 	.byte	0x00, 0xf5, 0x21, 0x00


	//----- nvinfo : EIATTR_KPARAM_INFO
	.align		4
.L_307:
        /*0968*/ 	.byte	0x04, 0x17
        /*096a*/ 	.short	(.L_309 - .L_308)
.L_308:
        /*096c*/ 	.word	0x00000000
        /*0970*/ 	.short	0x0169
        /*0972*/ 	.short	0x0b48
        /*0974*/ 	.byte	0x00, 0xf5, 0x21, 0x00


	//----- nvinfo : EIATTR_KPARAM_INFO
	.align		4
.L_309:
        /*0978*/ 	.byte	0x04, 0x17
        /*097a*/ 	.short	(.L_311 - .L_310)
.L_310:
        /*097c*/ 	.word	0x00000000
        /*0980*/ 	.short	0x0168
        /*0982*/ 	.short	0x0b40
        /*0984*/ 	.byte	0x00, 0xf5, 0x21, 0x00


	//----- nvinfo : EIATTR_KPARAM_INFO
	.align		4
.L_311:
        /*0988*/ 	.byte	0x04, 0x17
        /*098a*/ 	.short	(.L_313 - .L_312)
.L_312:
        /*098c*/ 	.word	0x00000000
        /*0990*/ 	.short	0x0167
        /*0992*/ 	.short	0x0b38
        /*0994*/ 	.byte	0x00, 0xf5, 0x21, 0x00


	//----- nvinfo : EIATTR_KPARAM_INFO
	.align		4
.L_313:
        /*0998*/ 	.byte	0x04, 0x17
        /*099a*/ 	.short	(.L_315 - .L_314)
.L_314:
        /*099c*/ 	.word	0x00000000
        /*09a0*/ 	.short	0x0166
        /*09a2*/ 	.short	0x0b30
        /*09a4*/ 	.byte	0x00, 0xf5, 0x21, 0x00


	//----- nvinfo : EIATTR_KPARAM_INFO
	.align		4
.L_315:
        /*09a8*/ 	.byte	0x04, 0x17
        /*09aa*/ 	.short	(.L_317 - .L_316)
.L_316:
        /*09ac*/ 	.word	0x00000000
        /*09b0*/ 	.short	0x0165
        /*09b2*/ 	.short	0x0b28
        /*09b4*/ 	.byte	0x00, 0xf5, 0x21, 0x00


	//----- nvinfo : EIATTR_KPARAM_INFO
	.align		4
.L_317:
        /*09b8*/ 	.byte	0x04, 0x17
        /*09ba*/ 	.short	(.L_319 - .L_318)
.L_318:
        /*09bc*/ 	.word	0x00000000
        /*09c0*/ 	.short	0x0164
        /*09c2*/ 	.short	0x0b20
        /*09c4*/ 	.byte	0x00, 0xf5, 0x21, 0x00


	//----- nvinfo : EIATTR_KPARAM_INFO
	.align		4
.L_319:
        /*09c8*/ 	.byte	0x04, 0x17
        /*09ca*/ 	.short	(.L_321 - .L_320)
.L_320:
        /*09cc*/ 	.word	0x00000000
        /*09d0*/ 	.short	0x0163
        /*09d2*/ 	.short	0x0b18
        /*09d4*/ 	.byte	0x00, 0xf5, 0x21, 0x00


	//----- nvinfo : EIATTR_KPARAM_INFO
	.align		4
.L_321:
        /*09d8*/ 	.byte	0x04, 0x17
        /*09da*/ 	.short	(.L_323 - .L_322)
.L_322:
        /*09dc*/ 	.word	0x00000000
        /*09e0*/ 	.short	0x0162
        /*09e2*/ 	.short	0x0b10
        /*09e4*/ 	.byte	0x00, 0xf5, 0x21, 0x00


	//----- nvinfo : EIATTR_KPARAM_INFO
	.align		4
.L_323:
        /*09e8*/ 	.byte	0x04, 0x17
        /*09ea*/ 	.short	(.L_325 - .L_324)
.L_324:
        /*09ec*/ 	.word	0x00000000
        /*09f0*/ 	.short	0x0161
        /*09f2*/ 	.short	0x0b08
        /*09f4*/ 	.byte	0x00, 0xf5, 0x21, 0x00


	//----- nvinfo : EIATTR_KPARAM_INFO
	.align		4
.L_325:
        /*09f8*/ 	.byte	0x04, 0x17
        /*09fa*/ 	.short	(.L_327 - .L_326)
.L_326:
        /*09fc*/ 	.word	0x00000000
        /*0a00*/ 	.short	0x0160
        /*0a02*/ 	.short	0x0b00
        /*0a04*/ 	.byte	0x00, 0xf5, 0x21, 0x00


	//----- nvinfo : EIATTR_KPARAM_INFO
	.align		4
.L_327:
        /*0a08*/ 	.byte	0x04, 0x17
        /*0a0a*/ 	.short	(.L_329 - .L_328)
.L_328:
        /*0a0c*/ 	.word	0x00000000
        /*0a10*/ 	.short	0x015f
        /*0a12*/ 	.short	0x0af8
        /*0a14*/ 	.byte	0x00, 0xf5, 0x21, 0x00


	//----- nvinfo : EIATTR_KPARAM_INFO
	.align		4
.L_329:
        /*0a18*/ 	.byte	0x04, 0x17
        /*0a1a*/ 	.short	(.L_331 - .L_330)
.L_330:
        /*0a1c*/ 	.word	0x00000000
        /*0a20*/ 	.short	0x015e
        /*0a22*/ 	.short	0x0af0
        /*0a24*/ 	.byte	0x00, 0xf5, 0x21, 0x00


	//----- nvinfo : EIATTR_KPARAM_INFO
	.align		4
.L_331:
        /*0a28*/ 	.byte	0x04, 0x17
        /*0a2a*/ 	.short	(.L_333 - .L_332)
.L_332:
        /*0a2c*/ 	.word	0x00000000
        /*0a30*/ 	.short	0x015d
        /*0a32*/ 	.short	0x0ae8
        /*0a34*/ 	.byte	0x00, 0xf5, 0x21, 0x00


	//----- nvinfo : EIATTR_KPARAM_INFO
	.align		4
.L_333:
        /*0a38*/ 	.byte	0x04, 0x17
        /*0a3a*/ 	.short	(.L_335 - .L_334)
.L_334:
        /*0a3c*/ 	.word	0x00000000
        /*0a40*/ 	.short	0x015c
        /*0a42*/ 	.short	0x0ae0
        /*0a44*/ 	.byte	0x00, 0xf5, 0x21, 0x00


	//----- nvinfo : EIATTR_KPARAM_INFO
	.align		4
.L_335:
        /*0a48*/ 	.byte	0x04, 0x17
        /*0a4a*/ 	.short	(.L_337 - .L_336)
.L_336:
        /*0a4c*/ 	.word	0x00000000
        /*0a50*/ 	.short	0x015b
        /*0a52*/ 	.short	0x0ad8
        /*0a54*/ 	.byte	0x00, 0xf5, 0x21, 0x00


	//----- nvinfo : EIATTR_KPARAM_INFO
	.align		4
.L_337:
        /*0a58*/ 	.byte	0x04, 0x17
        /*0a5a*/ 	.short	(.L_339 - .L_338)
.L_338:
        /*0a5c*/ 	.word	0x00000000
        /*0a60*/ 	.short	0x015a
        /*0a62*/ 	.short	0x0ad0
        /*0a64*/ 	.byte	0x00, 0xf5, 0x21, 0x00


	//----- nvinfo : EIATTR_KPARAM_INFO
	.align		4
.L_339:
        /*0a68*/ 	.byte	0x04, 0x17
        /*0a6a*/ 	.short	(.L_341 - .L_340)
.L_340:
        /*0a6c*/ 	.word	0x00000000
        /*0a70*/ 	.short	0x0159
        /*0a72*/ 	.short	0x0ac8
        /*0a74*/ 	.byte	0x00, 0xf5, 0x21, 0x00


	//----- nvinfo : EIATTR_KPARAM_INFO
	.align		4
.L_341:
        /*0a78*/ 	.byte	0x04, 0x17
        /*0a7a*/ 	.short	(.L_343 - .L_342)
.L_342:
        /*0a7c*/ 	.word	0x00000000
        /*0a80*/ 	.short	0x0158
        /*0a82*/ 	.short	0x0ac0
        /*0a84*/ 	.byte	0x00, 0xf5, 0x21, 0x00


	//----- nvinfo : EIATTR_KPARAM_INFO
	.align		4
.L_343:
        /*0a88*/ 	.byte	0x04, 0x17
        /*0a8a*/ 	.short	(.L_345 - .L_344)
.L_344:
        /*0a8c*/ 	.word	0x00000000
        /*0a90*/ 	.short	0x0157
        /*0a92*/ 	.short	0x0ab8
        /*0a94*/ 	.byte	0x00, 0xf5, 0x21, 0x00


	//----- nvinfo : EIATTR_KPARAM_INFO
	.align		4
.L_345:
        /*0a98*/ 	.byte	0x04, 0x17
        /*0a9a*/ 	.short	(.L_347 - .L_346)
.L_346:
        /*0a9c*/ 	.word	0x00000000
        /*0aa0*/ 	.short	0x0156
        /*0aa2*/ 	.short	0x0ab0
        /*0aa4*/ 	.byte	0x00, 0xf5, 0x21, 0x00


	//----- nvinfo : EIATTR_KPARAM_INFO
	.align		4
.L_347:
        /*0aa8*/ 	.byte	0x04, 0x17
        /*0aaa*/ 	.short	(.L_349 - .L_348)
.L_348:
        /*0aac*/ 	.word	0x00000000
        /*0ab0*/ 	.short	0x0155
        /*0ab2*/ 	.short	0x0aa8
        /*0ab4*/ 	.byte	0x00, 0xf5, 0x21, 0x00


	//----- nvinfo : EIATTR_KPARAM_INFO
	.align		4
.L_349:
        /*0ab8*/ 	.byte	0x04, 0x17
        /*0aba*/ 	.short	(.L_351 - .L_350)
.L_350:
        /*0abc*/ 	.word	0x00000000
        /*0ac0*/ 	.short	0x0154
        /*0ac2*/ 	.short	0x0aa0
        /*0ac4*/ 	.byte	0x00, 0xf5, 0x21, 0x00


	//----- nvinfo : EIATTR_KPARAM_INFO
	.align		4
.L_351:
        /*0ac8*/ 	.byte	0x04, 0x17
        /*0aca*/ 	.short	(.L_353 - .L_352)
.L_352:
        /*0acc*/ 	.word	0x00000000
        /*0ad0*/ 	.short	0x0153
        /*0ad2*/ 	.short	0x0a98
        /*0ad4*/ 	.byte	0x00, 0xf5, 0x21, 0x00


	//----- nvinfo : EIATTR_KPARAM_INFO
	.align		4
.L_353:
        /*0ad8*/ 	.byte	0x04, 0x17
        /*0ada*/ 	.short	(.L_355 - .L_354)
.L_354:
        /*0adc*/ 	.word	0x00000000
        /*0ae0*/ 	.short	0x0152
        /*0ae2*/ 	.short	0x0a90
        /*0ae4*/ 	.byte	0x00, 0xf5, 0x21, 0x00


	//----- nvinfo : EIATTR_KPARAM_INFO
	.align		4
.L_355:
        /*0ae8*/ 	.byte	0x04, 0x17
        /*0aea*/ 	.short	(.L_357 - .L_356)
.L_356:
        /*0aec*/ 	.word	0x00000000
        /*0af0*/ 	.short	0x0151
        /*0af2*/ 	.short	0x0a88
        /*0af4*/ 	.byte	0x00, 0xf5, 0x21, 0x00


	//----- nvinfo : EIATTR_KPARAM_INFO
	.align		4
.L_357:
        /*0af8*/ 	.byte	0x04, 0x17
        /*0afa*/ 	.short	(.L_359 - .L_358)
.L_358:
        /*0afc*/ 	.word	0x00000000
        /*0b00*/ 	.short	0x0150
        /*0b02*/ 	.short	0x0a80
        /*0b04*/ 	.byte	0x00, 0xf5, 0x21, 0x00


	//----- nvinfo : EIATTR_KPARAM_INFO
	.align		4
.L_359:
        /*0b08*/ 	.byte	0x04, 0x17
        /*0b0a*/ 	.short	(.L_361 - .L_360)
.L_360:
        /*0b0c*/ 	.word	0x00000000
        /*0b10*/ 	.short	0x014f
        /*0b12*/ 	.short	0x0a78
        /*0b14*/ 	.byte	0x00, 0xf5, 0x21, 0x00


	//----- nvinfo : EIATTR_KPARAM_INFO
	.align		4
.L_361:
        /*0b18*/ 	.byte	0x04, 0x17
        /*0b1a*/ 	.short	(.L_363 - .L_362)
.L_362:
        /*0b1c*/ 	.word	0x00000000
        /*0b20*/ 	.short	0x014e
        /*0b22*/ 	.short	0x0a70
        /*0b24*/ 	.byte	0x00, 0xf5, 0x21, 0x00


	//----- nvinfo : EIATTR_KPARAM_INFO
	.align		4
.L_363:
        /*0b28*/ 	.byte	0x04, 0x17
        /*0b2a*/ 	.short	(.L_365 - .L_364)
.L_364:
        /*0b2c*/ 	.word	0x00000000
        /*0b30*/ 	.short	0x014d
        /*0b32*/ 	.short	0x0a68
        /*0b34*/ 	.byte	0x00, 0xf5, 0x21, 0x00


	//----- nvinfo : EIATTR_KPARAM_INFO
	.align		4
.L_365:
        /*0b38*/ 	.byte	0x04, 0x17
        /*0b3a*/ 	.short	(.L_367 - .L_366)
.L_366:
        /*0b3c*/ 	.word	0x00000000
        /*0b40*/ 	.short	0x014c
        /*0b42*/ 	.short	0x0a60
        /*0b44*/ 	.byte	0x00, 0xf5, 0x21, 0x00


	//----- nvinfo : EIATTR_KPARAM_INFO
	.align		4
.L_367:
        /*0b48*/ 	.byte	0x04, 0x17
        /*0b4a*/ 	.short	(.L_369 - .L_368)
.L_368:
        /*0b4c*/ 	.word	0x00000000
        /*0b50*/ 	.short	0x014b
        /*0b52*/ 	.short	0x0a58
        /*0b54*/ 	.byte	0x00, 0xf5, 0x21, 0x00


	//----- nvinfo : EIATTR_KPARAM_INFO
	.align		4
.L_369:
        /*0b58*/ 	.byte	0x04, 0x17
        /*0b5a*/ 	.short	(.L_371 - .L_370)
.L_370:
        /*0b5c*/ 	.word	0x00000000
        /*0b60*/ 	.short	0x014a
        /*0b62*/ 	.short	0x0a50
        /*0b64*/ 	.byte	0x00, 0xf5, 0x21, 0x00


	//----- nvinfo : EIATTR_KPARAM_INFO
	.align		4
.L_371:
        /*0b68*/ 	.byte	0x04, 0x17
        /*0b6a*/ 	.short	(.L_373 - .L_372)
.L_372:
        /*0b6c*/ 	.word	0x00000000
        /*0b70*/ 	.short	0x0149
        /*0b72*/ 	.short	0x0a48
        /*0b74*/ 	.byte	0x00, 0xf5, 0x21, 0x00


	//----- nvinfo : EIATTR_KPARAM_INFO
	.align		4
.L_373:
        /*0b78*/ 	.byte	0x04, 0x17
        /*0b7a*/ 	.short	(.L_375 - .L_374)
.L_374:
        /*0b7c*/ 	.word	0x00000000
        /*0b80*/ 	.short	0x0148
        /*0b82*/ 	.short	0x0a40
        /*0b84*/ 	.byte	0x00, 0xf5, 0x21, 0x00


	//----- nvinfo : EIATTR_KPARAM_INFO
	.align		4
.L_375:
        /*0b88*/ 	.byte	0x04, 0x17
        /*0b8a*/ 	.short	(.L_377 - .L_376)
.L_376:
        /*0b8c*/ 	.word	0x00000000
        /*0b90*/ 	.short	0x0147
        /*0b92*/ 	.short	0x0a38
        /*0b94*/ 	.byte	0x00, 0xf5, 0x21, 0x00


	//----- nvinfo : EIATTR_KPARAM_INFO
	.align		4
.L_377:
        /*0b98*/ 	.byte	0x04, 0x17
        /*0b9a*/ 	.short	(.L_379 - .L_378)
.L_378:
        /*0b9c*/ 	.word	0x00000000
        /*0ba0*/ 	.short	0x0146
        /*0ba2*/ 	.short	0x0a30
        /*0ba4*/ 	.byte	0x00, 0xf5, 0x21, 0x00


	//----- nvinfo : EIATTR_KPARAM_INFO
	.align		4
.L_379:
        /*0ba8*/ 	.byte	0x04, 0x17
        /*0baa*/ 	.short	(.L_381 - .L_380)
.L_380:
        /*0bac*/ 	.word	0x00000000
        /*0bb0*/ 	.short	0x0145
        /*0bb2*/ 	.short	0x0a28
        /*0bb4*/ 	.byte	0x00, 0xf5, 0x21, 0x00


	//----- nvinfo : EIATTR_KPARAM_INFO
	.align		4
.L_381:
        /*0bb8*/ 	.byte	0x04, 0x17
        /*0bba*/ 	.short	(.L_383 - .L_382)
.L_382:
        /*0bbc*/ 	.word	0x00000000
        /*0bc0*/ 	.short	0x0144
        /*0bc2*/ 	.short	0x0a20
        /*0bc4*/ 	.byte	0x00, 0xf5, 0x21, 0x00


	//----- nvinfo : EIATTR_KPARAM_INFO
	.align		4
.L_383:
        /*0bc8*/ 	.byte	0x04, 0x17
        /*0bca*/ 	.short	(.L_385 - .L_384)
.L_384:
        /*0bcc*/ 	.word	0x00000000
        /*0bd0*/ 	.short	0x0143
        /*0bd2*/ 	.short	0x0a18
        /*0bd4*/ 	.byte	0x00, 0xf5, 0x21, 0x00


	//----- nvinfo : EIATTR_KPARAM_INFO
	.align		4
.L_385:
        /*0bd8*/ 	.byte	0x04, 0x17
        /*0bda*/ 	.short	(.L_387 - .L_386)
.L_386:
        /*0bdc*/ 	.word	0x00000000
        /*0be0*/ 	.short	0x0142
        /*0be2*/ 	.short	0x0a10
        /*0be4*/ 	.byte	0x00, 0xf5, 0x21, 0x00


	//----- nvinfo : EIATTR_KPARAM_INFO
	.align		4
.L_387:
        /*0be8*/ 	.byte	0x04, 0x17
        /*0bea*/ 	.short	(.L_389 - .L_388)
.L_388:
        /*0bec*/ 	.word	0x00000000
        /*0bf0*/ 	.short	0x0141
        /*0bf2*/ 	.short	0x0a08
        /*0bf4*/ 	.byte	0x00, 0xf5, 0x21, 0x00


	//----- nvinfo : EIATTR_KPARAM_INFO
	.align		4
.L_389:
        /*0bf8*/ 	.byte	0x04, 0x17
        /*0bfa*/ 	.short	(.L_391 - .L_390)
.L_390:
        /*0bfc*/ 	.word	0x00000000
        /*0c00*/ 	.short	0x0140
        /*0c02*/ 	.short	0x0a00
        /*0c04*/ 	.byte	0x00, 0xf5, 0x21, 0x00


	//----- nvinfo : EIATTR_KPARAM_INFO
	.align		4
.L_391:
        /*0c08*/ 	.byte	0x04, 0x17
        /*0c0a*/ 	.short	(.L_393 - .L_392)
.L_392:
        /*0c0c*/ 	.word	0x00000000
        /*0c10*/ 	.short	0x013f
        /*0c12*/ 	.short	0x09f8
        /*0c14*/ 	.byte	0x00, 0xf5, 0x21, 0x00


	//----- nvinfo : EIATTR_KPARAM_INFO
	.align		4
.L_393:
        /*0c18*/ 	.byte	0x04, 0x17
        /*0c1a*/ 	.short	(.L_395 - .L_394)
.L_394:
        /*0c1c*/ 	.word	0x00000000
        /*0c20*/ 	.short	0x013e
        /*0c22*/ 	.short	0x09f0
        /*0c24*/ 	.byte	0x00, 0xf5, 0x21, 0x00


	//----- nvinfo : EIATTR_KPARAM_INFO
	.align		4
.L_395:
        /*0c28*/ 	.byte	0x04, 0x17
        /*0c2a*/ 	.short	(.L_397 - .L_396)
.L_396:
        /*0c2c*/ 	.word	0x00000000
        /*0c30*/ 	.short	0x013d
        /*0c32*/ 	.short	0x09e8
        /*0c34*/ 	.byte	0x00, 0xf5, 0x21, 0x00


	//----- nvinfo : EIATTR_KPARAM_INFO
	.align		4
.L_397:
        /*0c38*/ 	.byte	0x04, 0x17
        /*0c3a*/ 	.short	(.L_399 - .L_398)
.L_398:
        /*0c3c*/ 	.word	0x00000000
        /*0c40*/ 	.short	0x013c
        /*0c42*/ 	.short	0x09e0
        /*0c44*/ 	.byte	0x00, 0xf5, 0x21, 0x00


	//----- nvinfo : EIATTR_KPARAM_INFO
	.align		4
.L_399:
        /*0c48*/ 	.byte	0x04, 0x17
        /*0c4a*/ 	.short	(.L_401 - .L_400)
.L_400:
        /*0c4c*/ 	.word	0x00000000
        /*0c50*/ 	.short	0x013b
        /*0c52*/ 	.short	0x09d8
        /*0c54*/ 	.byte	0x00, 0xf5, 0x21, 0x00


	//----- nvinfo : EIATTR_KPARAM_INFO
	.align		4
.L_401:
        /*0c58*/ 	.byte	0x04, 0x17
        /*0c5a*/ 	.short	(.L_403 - .L_402)
.L_402:
        /*0c5c*/ 	.word	0x00000000
        /*0c60*/ 	.short	0x013a
        /*0c62*/ 	.short	0x09d0
        /*0c64*/ 	.byte	0x00, 0xf5, 0x21, 0x00


	//----- nvinfo : EIATTR_KPARAM_INFO
	.align		4
.L_403:
        /*0c68*/ 	.byte	0x04, 0x17
        /*0c6a*/ 	.short	(.L_405 - .L_404)
.L_404:
        /*0c6c*/ 	.word	0x00000000
        /*0c70*/ 	.short	0x0139
        /*0c72*/ 	.short	0x09c8
        /*0c74*/ 	.byte	0x00, 0xf5, 0x21, 0x00


	//----- nvinfo : EIATTR_KPARAM_INFO
	.align		4
.L_405:
        /*0c78*/ 	.byte	0x04, 0x17
        /*0c7a*/ 	.short	(.L_407 - .L_406)
.L_406:
        /*0c7c*/ 	.word	0x00000000
        /*0c80*/ 	.short	0x0138
        /*0c82*/ 	.short	0x09c0
        /*0c84*/ 	.byte	0x00, 0xf5, 0x21, 0x00


	//----- nvinfo : EIATTR_KPARAM_INFO
	.align		4
.L_407:
        /*0c88*/ 	.byte	0x04, 0x17
        /*0c8a*/ 	.short	(.L_409 - .L_408)
.L_408:
        /*0c8c*/ 	.word	0x00000000
        /*0c90*/ 	.short	0x0137
        /*0c92*/ 	.short	0x09b8
        /*0c94*/ 	.byte	0x00, 0xf5, 0x21, 0x00


	//----- nvinfo : EIATTR_KPARAM_INFO
	.align		4
.L_409:
        /*0c98*/ 	.byte	0x04, 0x17
        /*0c9a*/ 	.short	(.L_411 - .L_410)
.L_410:
        /*0c9c*/ 	.word	0x00000000
        /*0ca0*/ 	.short	0x0136
        /*0ca2*/ 	.short	0x09b0
        /*0ca4*/ 	.byte	0x00, 0xf5, 0x21, 0x00


	//----- nvinfo : EIATTR_KPARAM_INFO
	.align		4
.L_411:
        /*0ca8*/ 	.byte	0x04, 0x17
        /*0caa*/ 	.short	(.L_413 - .L_412)
.L_412:
        /*0cac*/ 	.word	0x00000000
        /*0cb0*/ 	.short	0x0135
        /*0cb2*/ 	.short	0x09a8
        /*0cb4*/ 	.byte	0x00, 0xf5, 0x21, 0x00


	//----- nvinfo : EIATTR_KPARAM_INFO
	.align		4
.L_413:
        /*0cb8*/ 	.byte	0x04, 0x17
        /*0cba*/ 	.short	(.L_415 - .L_414)
.L_414:
        /*0cbc*/ 	.word	0x00000000
        /*0cc0*/ 	.short	0x0134
        /*0cc2*/ 	.short	0x09a0
        /*0cc4*/ 	.byte	0x00, 0xf5, 0x21, 0x00


	//----- nvinfo : EIATTR_KPARAM_INFO
	.align		4
.L_415:
        /*0cc8*/ 	.byte	0x04, 0x17
        /*0cca*/ 	.short	(.L_417 - .L_416)
.L_416:
        /*0ccc*/ 	.word	0x00000000
        /*0cd0*/ 	.short	0x0133
        /*0cd2*/ 	.short	0x0998
        /*0cd4*/ 	.byte	0x00, 0xf5, 0x21, 0x00


	//----- nvinfo : EIATTR_KPARAM_INFO
	.align		4
.L_417:
        /*0cd8*/ 	.byte	0x04, 0x17
        /*0cda*/ 	.short	(.L_419 - .L_418)
.L_418:
        /*0cdc*/ 	.word	0x00000000
        /*0ce0*/ 	.short	0x0132
        /*0ce2*/ 	.short	0x0990
        /*0ce4*/ 	.byte	0x00, 0xf5, 0x21, 0x00


	//----- nvinfo : EIATTR_KPARAM_INFO
	.align		4
.L_419:
        /*0ce8*/ 	.byte	0x04, 0x17
        /*0cea*/ 	.short	(.L_421 - .L_420)
.L_420:
        /*0cec*/ 	.word	0x00000000
        /*0cf0*/ 	.short	0x0131
        /*0cf2*/ 	.short	0x0988
        /*0cf4*/ 	.byte	0x00, 0xf5, 0x21, 0x00


	//----- nvinfo : EIATTR_KPARAM_INFO
	.align		4
.L_421:
        /*0cf8*/ 	.byte	0x04, 0x17
        /*0cfa*/ 	.short	(.L_423 - .L_422)
.L_422:
        /*0cfc*/ 	.word	0x00000000
        /*0d00*/ 	.short	0x0130
        /*0d02*/ 	.short	0x0980
        /*0d04*/ 	.byte	0x00, 0xf5, 0x21, 0x00


	//----- nvinfo : EIATTR_KPARAM_INFO
	.align		4
.L_423:
        /*0d08*/ 	.byte	0x04, 0x17
        /*0d0a*/ 	.short	(.L_425 - .L_424)
.L_424:
        /*0d0c*/ 	.word	0x00000000
        /*0d10*/ 	.short	0x012f
        /*0d12*/ 	.short	0x0978
        /*0d14*/ 	.byte	0x00, 0xf5, 0x21, 0x00


	//----- nvinfo : EIATTR_KPARAM_INFO
	.align		4
.L_425:
        /*0d18*/ 	.byte	0x04, 0x17
        /*0d1a*/ 	.short	(.L_427 - .L_426)
.L_426:
        /*0d1c*/ 	.word	0x00000000
        /*0d20*/ 	.short	0x012e
        /*0d22*/ 	.short	0x0970
        /*0d24*/ 	.byte	0x00, 0xf5, 0x21, 0x00


	//----- nvinfo : EIATTR_KPARAM_INFO
	.align		4
.L_427:
        /*0d28*/ 	.byte	0x04, 0x17
        /*0d2a*/ 	.short	(.L_429 - .L_428)
.L_428:
        /*0d2c*/ 	.word	0x00000000
        /*0d30*/ 	.short	0x012d
        /*0d32*/ 	.short	0x0968
        /*0d34*/ 	.byte	0x00, 0xf5, 0x21, 0x00


	//----- nvinfo : EIATTR_KPARAM_INFO
	.align		4
.L_429:
        /*0d38*/ 	.byte	0x04, 0x17
        /*0d3a*/ 	.short	(.L_431 - .L_430)
.L_430:
        /*0d3c*/ 	.word	0x00000000
        /*0d40*/ 	.short	0x012c
        /*0d42*/ 	.short	0x0960
        /*0d44*/ 	.byte	0x00, 0xf5, 0x21, 0x00


	//----- nvinfo : EIATTR_KPARAM_INFO
	.align		4
.L_431:
        /*0d48*/ 	.byte	0x04, 0x17
        /*0d4a*/ 	.short	(.L_433 - .L_432)
.L_432:
        /*0d4c*/ 	.word	0x00000000
        /*0d50*/ 	.short	0x012b
        /*0d52*/ 	.short	0x0958
        /*0d54*/ 	.byte	0x00, 0xf5, 0x21, 0x00


	//----- nvinfo : EIATTR_KPARAM_INFO
	.align		4
.L_433:
        /*0d58*/ 	.byte	0x04, 0x17
        /*0d5a*/ 	.short	(.L_435 - .L_434)
.L_434:
        /*0d5c*/ 	.word	0x00000000
        /*0d60*/ 	.short	0x012a
        /*0d62*/ 	.short	0x0950
        /*0d64*/ 	.byte	0x00, 0xf5, 0x21, 0x00


	//----- nvinfo : EIATTR_KPARAM_INFO
	.align		4
.L_435:
        /*0d68*/ 	.byte	0x04, 0x17
        /*0d6a*/ 	.short	(.L_437 - .L_436)
.L_436:
        /*0d6c*/ 	.word	0x00000000
        /*0d70*/ 	.short	0x0129
        /*0d72*/ 	.short	0x0948
        /*0d74*/ 	.byte	0x00, 0xf5, 0x21, 0x00


	//----- nvinfo : EIATTR_KPARAM_INFO
	.align		4
.L_437:
        /*0d78*/ 	.byte	0x04, 0x17
        /*0d7a*/ 	.short	(.L_439 - .L_438)
.L_438:
        /*0d7c*/ 	.word	0x00000000
        /*0d80*/ 	.short	0x0128
        /*0d82*/ 	.short	0x0940
        /*0d84*/ 	.byte	0x00, 0xf5, 0x21, 0x00


	//----- nvinfo : EIATTR_KPARAM_INFO
	.align		4
.L_439:
        /*0d88*/ 	.byte	0x04, 0x17
        /*0d8a*/ 	.short	(.L_441 - .L_440)
.L_440:
        /*0d8c*/ 	.word	0x00000000
        /*0d90*/ 	.short	0x0127
        /*0d92*/ 	.short	0x0938
        /*0d94*/ 	.byte	0x00, 0xf5, 0x21, 0x00


	//----- nvinfo : EIATTR_KPARAM_INFO
	.align		4
.L_441:
        /*0d98*/ 	.byte	0x04, 0x17
        /*0d9a*/ 	.short	(.L_443 - .L_442)
.L_442:
        /*0d9c*/ 	.word	0x00000000
        /*0da0*/ 	.short	0x0126
        /*0da2*/ 	.short	0x0930
        /*0da4*/ 	.byte	0x00, 0xf5, 0x21, 0x00


	//----- nvinfo : EIATTR_KPARAM_INFO
	.align		4
.L_443:
        /*0da8*/ 	.byte	0x04, 0x17
        /*0daa*/ 	.short	(.L_445 - .L_444)
.L_444:
        /*0dac*/ 	.word	0x00000000
        /*0db0*/ 	.short	0x0125
        /*0db2*/ 	.short	0x0928
        /*0db4*/ 	.byte	0x00, 0xf5, 0x21, 0x00


	//----- nvinfo : EIATTR_KPARAM_INFO
	.align		4
.L_445:
        /*0db8*/ 	.byte	0x04, 0x17
        /*0dba*/ 	.short	(.L_447 - .L_446)
.L_446:
        /*0dbc*/ 	.word	0x00000000
        /*0dc0*/ 	.short	0x0124
        /*0dc2*/ 	.short	0x0920
        /*0dc4*/ 	.byte	0x00, 0xf5, 0x21, 0x00


	//----- nvinfo : EIATTR_KPARAM_INFO
	.align		4
.L_447:
        /*0dc8*/ 	.byte	0x04, 0x17
        /*0dca*/ 	.short	(.L_449 - .L_448)
.L_448:
        /*0dcc*/ 	.word	0x00000000
        /*0dd0*/ 	.short	0x0123
        /*0dd2*/ 	.short	0x0918
        /*0dd4*/ 	.byte	0x00, 0xf5, 0x21, 0x00


	//----- nvinfo : EIATTR_KPARAM_INFO
	.align		4
.L_449:
        /*0dd8*/ 	.byte	0x04, 0x17
        /*0dda*/ 	.short	(.L_451 - .L_450)
.L_450:
        /*0ddc*/ 	.word	0x00000000
        /*0de0*/ 	.short	0x0122
        /*0de2*/ 	.short	0x0910
        /*0de4*/ 	.byte	0x00, 0xf5, 0x21, 0x00


	//----- nvinfo : EIATTR_KPARAM_INFO
	.align		4
.L_451:
        /*0de8*/ 	.byte	0x04, 0x17
        /*0dea*/ 	.short	(.L_453 - .L_452)
.L_452:
        /*0dec*/ 	.word	0x00000000
        /*0df0*/ 	.short	0x0121
        /*0df2*/ 	.short	0x0908
        /*0df4*/ 	.byte	0x00, 0xf5, 0x21, 0x00


	//----- nvinfo : EIATTR_KPARAM_INFO
	.align		4
.L_453:
        /*0df8*/ 	.byte	0x04, 0x17
        /*0dfa*/ 	.short	(.L_455 - .L_454)
.L_454:
        /*0dfc*/ 	.word	0x00000000
        /*0e00*/ 	.short	0x0120
        /*0e02*/ 	.short	0x0900
        /*0e04*/ 	.byte	0x00, 0xf5, 0x21, 0x00


	//----- nvinfo : EIATTR_KPARAM_INFO
	.align		4
.L_455:
        /*0e08*/ 	.byte	0x04, 0x17
        /*0e0a*/ 	.short	(.L_457 - .L_456)
.L_456:
        /*0e0c*/ 	.word	0x00000000
        /*0e10*/ 	.short	0x011f
        /*0e12*/ 	.short	0x08f8
        /*0e14*/ 	.byte	0x00, 0xf5, 0x21, 0x00


	//----- nvinfo : EIATTR_KPARAM_INFO
	.align		4
.L_457:
        /*0e18*/ 	.byte	0x04, 0x17
        /*0e1a*/ 	.short	(.L_459 - .L_458)
.L_458:
        /*0e1c*/ 	.word	0x00000000
        /*0e20*/ 	.short	0x011e
        /*0e22*/ 	.short	0x08f0
        /*0e24*/ 	.byte	0x00, 0xf5, 0x21, 0x00


	//----- nvinfo : EIATTR_KPARAM_INFO
	.align		4
.L_459:
        /*0e28*/ 	.byte	0x04, 0x17
        /*0e2a*/ 	.short	(.L_461 - .L_460)
.L_460:
        /*0e2c*/ 	.word	0x00000000
        /*0e30*/ 	.short	0x011d
        /*0e32*/ 	.short	0x08e8
        /*0e34*/ 	.byte	0x00, 0xf5, 0x21, 0x00


	//----- nvinfo : EIATTR_KPARAM_INFO
	.align		4
.L_461:
        /*0e38*/ 	.byte	0x04, 0x17
        /*0e3a*/ 	.short	(.L_463 - .L_462)
.L_462:
        /*0e3c*/ 	.word	0x00000000
        /*0e40*/ 	.short	0x011c
        /*0e42*/ 	.short	0x08e0
        /*0e44*/ 	.byte	0x00, 0xf5, 0x21, 0x00


	//----- nvinfo : EIATTR_KPARAM_INFO
	.align		4
.L_463:
        /*0e48*/ 	.byte	0x04, 0x17
        /*0e4a*/ 	.short	(.L_465 - .L_464)
.L_464:
        /*0e4c*/ 	.word	0x00000000
        /*0e50*/ 	.short	0x011b
        /*0e52*/ 	.short	0x08d8
        /*0e54*/ 	.byte	0x00, 0xf5, 0x21, 0x00


	//----- nvinfo : EIATTR_KPARAM_INFO
	.align		4
.L_465:
        /*0e58*/ 	.byte	0x04, 0x17
        /*0e5a*/ 	.short	(.L_467 - .L_466)
.L_466:
        /*0e5c*/ 	.word	0x00000000
        /*0e60*/ 	.short	0x011a
        /*0e62*/ 	.short	0x08d0
        /*0e64*/ 	.byte	0x00, 0xf5, 0x21, 0x00


	//----- nvinfo : EIATTR_KPARAM_INFO
	.align		4
.L_467:
        /*0e68*/ 	.byte	0x04, 0x17
        /*0e6a*/ 	.short	(.L_469 - .L_468)
.L_468:
        /*0e6c*/ 	.word	0x00000000
        /*0e70*/ 	.short	0x0119
        /*0e72*/ 	.short	0x08c8
        /*0e74*/ 	.byte	0x00, 0xf5, 0x21, 0x00


	//----- nvinfo : EIATTR_KPARAM_INFO
	.align		4
.L_469:
        /*0e78*/ 	.byte	0x04, 0x17
        /*0e7a*/ 	.short	(.L_471 - .L_470)
.L_470:
        /*0e7c*/ 	.word	0x00000000
        /*0e80*/ 	.short	0x0118
        /*0e82*/ 	.short	0x08c0
        /*0e84*/ 	.byte	0x00, 0xf5, 0x21, 0x00


	//----- nvinfo : EIATTR_KPARAM_INFO
	.align		4
.L_471:
        /*0e88*/ 	.byte	0x04, 0x17
        /*0e8a*/ 	.short	(.L_473 - .L_472)
.L_472:
        /*0e8c*/ 	.word	0x00000000
        /*0e90*/ 	.short	0x0117
        /*0e92*/ 	.short	0x08b8
        /*0e94*/ 	.byte	0x00, 0xf5, 0x21, 0x00


	//----- nvinfo : EIATTR_KPARAM_INFO
	.align		4
.L_473:
        /*0e98*/ 	.byte	0x04, 0x17
        /*0e9a*/ 	.short	(.L_475 - .L_474)
.L_474:
        /*0e9c*/ 	.word	0x00000000
        /*0ea0*/ 	.short	0x0116
        /*0ea2*/ 	.short	0x08b0
        /*0ea4*/ 	.byte	0x00, 0xf5, 0x21, 0x00


	//----- nvinfo : EIATTR_KPARAM_INFO
	.align		4
.L_475:
        /*0ea8*/ 	.byte	0x04, 0x17
        /*0eaa*/ 	.short	(.L_477 - .L_476)
.L_476:
        /*0eac*/ 	.word	0x00000000
        /*0eb0*/ 	.short	0x0115
        /*0eb2*/ 	.short	0x08a8
        /*0eb4*/ 	.byte	0x00, 0xf5, 0x21, 0x00


	//----- nvinfo : EIATTR_KPARAM_INFO
	.align		4
.L_477:
        /*0eb8*/ 	.byte	0x04, 0x17
        /*0eba*/ 	.short	(.L_479 - .L_478)
.L_478:
        /*0ebc*/ 	.word	0x00000000
        /*0ec0*/ 	.short	0x0114
        /*0ec2*/ 	.short	0x08a0
        /*0ec4*/ 	.byte	0x00, 0xf5, 0x21, 0x00


	//----- nvinfo : EIATTR_KPARAM_INFO
	.align		4
.L_479:
        /*0ec8*/ 	.byte	0x04, 0x17
        /*0eca*/ 	.short	(.L_481 - .L_480)
.L_480:
        /*0ecc*/ 	.word	0x00000000
        /*0ed0*/ 	.short	0x0113
        /*0ed2*/ 	.short	0x0898
        /*0ed4*/ 	.byte	0x00, 0xf5, 0x21, 0x00


	//----- nvinfo : EIATTR_KPARAM_INFO
	.align		4
.L_481:
        /*0ed8*/ 	.byte	0x04, 0x17
        /*0eda*/ 	.short	(.L_483 - .L_482)
.L_482:
        /*0edc*/ 	.word	0x00000000
        /*0ee0*/ 	.short	0x0112
        /*0ee2*/ 	.short	0x0890
        /*0ee4*/ 	.byte	0x00, 0xf5, 0x21, 0x00


	//----- nvinfo : EIATTR_KPARAM_INFO
	.align		4
.L_483:
        /*0ee8*/ 	.byte	0x04, 0x17
        /*0eea*/ 	.short	(.L_485 - .L_484)
.L_484:
        /*0eec*/ 	.word	0x00000000
        /*0ef0*/ 	.short	0x0111
        /*0ef2*/ 	.short	0x0888
        /*0ef4*/ 	.byte	0x00, 0xf5, 0x21, 0x00


	//----- nvinfo : EIATTR_KPARAM_INFO
	.align		4
.L_485:
        /*0ef8*/ 	.byte	0x04, 0x17
        /*0efa*/ 	.short	(.L_487 - .L_486)
.L_486:
        /*0efc*/ 	.word	0x00000000
        /*0f00*/ 	.short	0x0110
        /*0f02*/ 	.short	0x0880
        /*0f04*/ 	.byte	0x00, 0xf5, 0x21, 0x00


	//----- nvinfo : EIATTR_KPARAM_INFO
	.align		4
.L_487:
        /*0f08*/ 	.byte	0x04, 0x17
        /*0f0a*/ 	.short	(.L_489 - .L_488)
.L_488:
        /*0f0c*/ 	.word	0x00000000
        /*0f10*/ 	.short	0x010f
        /*0f12*/ 	.short	0x0878
        /*0f14*/ 	.byte	0x00, 0xf5, 0x21, 0x00


	//----- nvinfo : EIATTR_KPARAM_INFO
	.align		4
.L_489:
        /*0f18*/ 	.byte	0x04, 0x17
        /*0f1a*/ 	.short	(.L_491 - .L_490)
.L_490:
        /*0f1c*/ 	.word	0x00000000
        /*0f20*/ 	.short	0x010e
        /*0f22*/ 	.short	0x0870
        /*0f24*/ 	.byte	0x00, 0xf5, 0x21, 0x00


	//----- nvinfo : EIATTR_KPARAM_INFO
	.align		4
.L_491:
        /*0f28*/ 	.byte	0x04, 0x17
        /*0f2a*/ 	.short	(.L_493 - .L_492)
.L_492:
        /*0f2c*/ 	.word	0x00000000
        /*0f30*/ 	.short	0x010d
        /*0f32*/ 	.short	0x0868
        /*0f34*/ 	.byte	0x00, 0xf5, 0x21, 0x00


	//----- nvinfo : EIATTR_KPARAM_INFO
	.align		4
.L_493:
        /*0f38*/ 	.byte	0x04, 0x17
        /*0f3a*/ 	.short	(.L_495 - .L_494)
.L_494:
        /*0f3c*/ 	.word	0x00000000
        /*0f40*/ 	.short	0x010c
        /*0f42*/ 	.short	0x0860
        /*0f44*/ 	.byte	0x00, 0xf5, 0x21, 0x00


	//----- nvinfo : EIATTR_KPARAM_INFO
	.align		4
.L_495:
        /*0f48*/ 	.byte	0x04, 0x17
        /*0f4a*/ 	.short	(.L_497 - .L_496)
.L_496:
        /*0f4c*/ 	.word	0x00000000
        /*0f50*/ 	.short	0x010b
        /*0f52*/ 	.short	0x0858
        /*0f54*/ 	.byte	0x00, 0xf5, 0x21, 0x00


	//----- nvinfo : EIATTR_KPARAM_INFO
	.align		4
.L_497:
        /*0f58*/ 	.byte	0x04, 0x17
        /*0f5a*/ 	.short	(.L_499 - .L_498)
.L_498:
        /*0f5c*/ 	.word	0x00000000
        /*0f60*/ 	.short	0x010a
        /*0f62*/ 	.short	0x0850
        /*0f64*/ 	.byte	0x00, 0xf5, 0x21, 0x00


	//----- nvinfo : EIATTR_KPARAM_INFO
	.align		4
.L_499:
        /*0f68*/ 	.byte	0x04, 0x17
        /*0f6a*/ 	.short	(.L_501 - .L_500)
.L_500:
        /*0f6c*/ 	.word	0x00000000
        /*0f70*/ 	.short	0x0109
        /*0f72*/ 	.short	0x0848
        /*0f74*/ 	.byte	0x00, 0xf5, 0x21, 0x00


	//----- nvinfo : EIATTR_KPARAM_INFO
	.align		4
.L_501:
        /*0f78*/ 	.byte	0x04, 0x17
        /*0f7a*/ 	.short	(.L_503 - .L_502)
.L_502:
        /*0f7c*/ 	.word	0x00000000
        /*0f80*/ 	.short	0x0108
        /*0f82*/ 	.short	0x0840
        /*0f84*/ 	.byte	0x00, 0xf5, 0x21, 0x00


	//----- nvinfo : EIATTR_KPARAM_INFO
	.align		4
.L_503:
        /*0f88*/ 	.byte	0x04, 0x17
        /*0f8a*/ 	.short	(.L_505 - .L_504)
.L_504:
        /*0f8c*/ 	.word	0x00000000
        /*0f90*/ 	.short	0x0107
        /*0f92*/ 	.short	0x0838
        /*0f94*/ 	.byte	0x00, 0xf5, 0x21, 0x00


	//----- nvinfo : EIATTR_KPARAM_INFO
	.align		4
.L_505:
        /*0f98*/ 	.byte	0x04, 0x17
        /*0f9a*/ 	.short	(.L_507 - .L_506)
.L_506:
        /*0f9c*/ 	.word	0x00000000
        /*0fa0*/ 	.short	0x0106
        /*0fa2*/ 	.short	0x0830
        /*0fa4*/ 	.byte	0x00, 0xf5, 0x21, 0x00


	//----- nvinfo : EIATTR_KPARAM_INFO
	.align		4
.L_507:
        /*0fa8*/ 	.byte	0x04, 0x17
        /*0faa*/ 	.short	(.L_509 - .L_508)
.L_508:
        /*0fac*/ 	.word	0x00000000
        /*0fb0*/ 	.short	0x0105
        /*0fb2*/ 	.short	0x0828
        /*0fb4*/ 	.byte	0x00, 0xf5, 0x21, 0x00


	//----- nvinfo : EIATTR_KPARAM_INFO
	.align		4
.L_509:
        /*0fb8*/ 	.byte	0x04, 0x17
        /*0fba*/ 	.short	(.L_511 - .L_510)
.L_510:
        /*0fbc*/ 	.word	0x00000000
        /*0fc0*/ 	.short	0x0104
        /*0fc2*/ 	.short	0x0820
        /*0fc4*/ 	.byte	0x00, 0xf5, 0x21, 0x00


	//----- nvinfo : EIATTR_KPARAM_INFO
	.align		4
.L_511:
        /*0fc8*/ 	.byte	0x04, 0x17
        /*0fca*/ 	.short	(.L_513 - .L_512)
.L_512:
        /*0fcc*/ 	.word	0x00000000
        /*0fd0*/ 	.short	0x0103
        /*0fd2*/ 	.short	0x0818
        /*0fd4*/ 	.byte	0x00, 0xf5, 0x21, 0x00


	//----- nvinfo : EIATTR_KPARAM_INFO
	.align		4
.L_513:
        /*0fd8*/ 	.byte	0x04, 0x17
        /*0fda*/ 	.short	(.L_515 - .L_514)
.L_514:
        /*0fdc*/ 	.word	0x00000000
        /*0fe0*/ 	.short	0x0102
        /*0fe2*/ 	.short	0x0810
        /*0fe4*/ 	.byte	0x00, 0xf5, 0x21, 0x00


	//----- nvinfo : EIATTR_KPARAM_INFO
	.align		4
.L_515:
        /*0fe8*/ 	.byte	0x04, 0x17
        /*0fea*/ 	.short	(.L_517 - .L_516)
.L_516:
        /*0fec*/ 	.word	0x00000000
        /*0ff0*/ 	.short	0x0101
        /*0ff2*/ 	.short	0x0808
        /*0ff4*/ 	.byte	0x00, 0xf5, 0x21, 0x00


	//----- nvinfo : EIATTR_KPARAM_INFO
	.align		4
.L_517:
        /*0ff8*/ 	.byte	0x04, 0x17
        /*0ffa*/ 	.short	(.L_519 - .L_518)
.L_518:
        /*0ffc*/ 	.word	0x00000000
        /*1000*/ 	.short	0x0100
        /*1002*/ 	.short	0x0800
        /*1004*/ 	.byte	0x00, 0xf5, 0x21, 0x00


	//----- nvinfo : EIATTR_KPARAM_INFO
	.align		4
.L_519:
        /*1008*/ 	.byte	0x04, 0x17
        /*100a*/ 	.short	(.L_521 - .L_520)
.L_520:
        /*100c*/ 	.word	0x00000000
        /*1010*/ 	.short	0x00ff
        /*1012*/ 	.short	0x07f8
        /*1014*/ 	.byte	0x00, 0xf5, 0x21, 0x00


	//----- nvinfo : EIATTR_KPARAM_INFO
	.align		4
.L_521:
        /*1018*/ 	.byte	0x04, 0x17
        /*101a*/ 	.short	(.L_523 - .L_522)
.L_522:
        /*101c*/ 	.word	0x00000000
        /*1020*/ 	.short	0x00fe
        /*1022*/ 	.short	0x07f0
        /*1024*/ 	.byte	0x00, 0xf5, 0x21, 0x00


	//----- nvinfo : EIATTR_KPARAM_INFO
	.align		4
.L_523:
        /*1028*/ 	.byte	0x04, 0x17
        /*102a*/ 	.short	(.L_525 - .L_524)
.L_524:
        /*102c*/ 	.word	0x00000000
        /*1030*/ 	.short	0x00fd
        /*1032*/ 	.short	0x07e8
        /*1034*/ 	.byte	0x00, 0xf5, 0x21, 0x00


	//----- nvinfo : EIATTR_KPARAM_INFO
	.align		4
.L_525:
        /*1038*/ 	.byte	0x04, 0x17
        /*103a*/ 	.short	(.L_527 - .L_526)
.L_526:
        /*103c*/ 	.word	0x00000000
        /*1040*/ 	.short	0x00fc
        /*1042*/ 	.short	0x07e0
        /*1044*/ 	.byte	0x00, 0xf5, 0x21, 0x00


	//----- nvinfo : EIATTR_KPARAM_INFO
	.align		4
.L_527:
        /*1048*/ 	.byte	0x04, 0x17
        /*104a*/ 	.short	(.L_529 - .L_528)
.L_528:
        /*104c*/ 	.word	0x00000000
        /*1050*/ 	.short	0x00fb
        /*1052*/ 	.short	0x07d8
        /*1054*/ 	.byte	0x00, 0xf5, 0x21, 0x00


	//----- nvinfo : EIATTR_KPARAM_INFO
	.align		4
.L_529:
        /*1058*/ 	.byte	0x04, 0x17
        /*105a*/ 	.short	(.L_531 - .L_530)
.L_530:
        /*105c*/ 	.word	0x00000000
        /*1060*/ 	.short	0x00fa
        /*1062*/ 	.short	0x07d0
        /*1064*/ 	.byte	0x00, 0xf5, 0x21, 0x00


	//----- nvinfo : EIATTR_KPARAM_INFO
	.align		4
.L_531:
        /*1068*/ 	.byte	0x04, 0x17
        /*106a*/ 	.short	(.L_533 - .L_532)
.L_532:
        /*106c*/ 	.word	0x00000000
        /*1070*/ 	.short	0x00f9
        /*1072*/ 	.short	0x07c8
        /*1074*/ 	.byte	0x00, 0xf5, 0x21, 0x00


	//----- nvinfo : EIATTR_KPARAM_INFO
	.align		4
.L_533:
        /*1078*/ 	.byte	0x04, 0x17
        /*107a*/ 	.short	(.L_535 - .L_534)
.L_534:
        /*107c*/ 	.word	0x00000000
        /*1080*/ 	.short	0x00f8
        /*1082*/ 	.short	0x07c0
        /*1084*/ 	.byte	0x00, 0xf5, 0x21, 0x00


	//----- nvinfo : EIATTR_KPARAM_INFO
	.align		4
.L_535:
        /*1088*/ 	.byte	0x04, 0x17
        /*108a*/ 	.short	(.L_537 - .L_536)
.L_536:
        /*108c*/ 	.word	0x00000000
        /*1090*/ 	.short	0x00f7
        /*1092*/ 	.short	0x07b8
        /*1094*/ 	.byte	0x00, 0xf5, 0x21, 0x00


	//----- nvinfo : EIATTR_KPARAM_INFO
	.align		4
.L_537:
        /*1098*/ 	.byte	0x04, 0x17
        /*109a*/ 	.short	(.L_539 - .L_538)
.L_538:
        /*109c*/ 	.word	0x00000000
        /*10a0*/ 	.short	0x00f6
        /*10a2*/ 	.short	0x07b0
        /*10a4*/ 	.byte	0x00, 0xf5, 0x21, 0x00


	//----- nvinfo : EIATTR_KPARAM_INFO
	.align		4
.L_539:
        /*10a8*/ 	.byte	0x04, 0x17
        /*10aa*/ 	.short	(.L_541 - .L_540)
.L_540:
        /*10ac*/ 	.word	0x00000000
        /*10b0*/ 	.short	0x00f5
        /*10b2*/ 	.short	0x07a8
        /*10b4*/ 	.byte	0x00, 0xf5, 0x21, 0x00


	//----- nvinfo : EIATTR_KPARAM_INFO
	.align		4
.L_541:
        /*10b8*/ 	.byte	0x04, 0x17
        /*10ba*/ 	.short	(.L_543 - .L_542)
.L_542:
        /*10bc*/ 	.word	0x00000000
        /*10c0*/ 	.short	0x00f4
        /*10c2*/ 	.short	0x07a0
        /*10c4*/ 	.byte	0x00, 0xf5, 0x21, 0x00


	//----- nvinfo : EIATTR_KPARAM_INFO
	.align		4
.L_543:
        /*10c8*/ 	.byte	0x04, 0x17
        /*10ca*/ 	.short	(.L_545 - .L_544)
.L_544:
        /*10cc*/ 	.word	0x00000000
        /*10d0*/ 	.short	0x00f3
        /*10d2*/ 	.short	0x0798
        /*10d4*/ 	.byte	0x00, 0xf5, 0x21, 0x00


	//----- nvinfo : EIATTR_KPARAM_INFO
	.align		4
.L_545:
        /*10d8*/ 	.byte	0x04, 0x17
        /*10da*/ 	.short	(.L_547 - .L_546)
.L_546:
        /*10dc*/ 	.word	0x00000000
        /*10e0*/ 	.short	0x00f2
        /*10e2*/ 	.short	0x0790
        /*10e4*/ 	.byte	0x00, 0xf5, 0x21, 0x00


	//----- nvinfo : EIATTR_KPARAM_INFO
	.align		4
.L_547:
        /*10e8*/ 	.byte	0x04, 0x17
        /*10ea*/ 	.short	(.L_549 - .L_548)
.L_548:
        /*10ec*/ 	.word	0x00000000
        /*10f0*/ 	.short	0x00f1
        /*10f2*/ 	.short	0x0788
        /*10f4*/ 	.byte	0x00, 0xf5, 0x21, 0x00


	//----- nvinfo : EIATTR_KPARAM_INFO
	.align		4
.L_549:
        /*10f8*/ 	.byte	0x04, 0x17
        /*10fa*/ 	.short	(.L_551 - .L_550)
.L_550:
        /*10fc*/ 	.word	0x00000000
        /*1100*/ 	.short	0x00f0
        /*1102*/ 	.short	0x0780
        /*1104*/ 	.byte	0x00, 0xf5, 0x21, 0x00


	//----- nvinfo : EIATTR_KPARAM_INFO
	.align		4
.L_551:
        /*1108*/ 	.byte	0x04, 0x17
        /*110a*/ 	.short	(.L_553 - .L_552)
.L_552:
        /*110c*/ 	.word	0x00000000
        /*1110*/ 	.short	0x00ef
        /*1112*/ 	.short	0x0778
        /*1114*/ 	.byte	0x00, 0xf5, 0x21, 0x00


	//----- nvinfo : EIATTR_KPARAM_INFO
	.align		4
.L_553:
        /*1118*/ 	.byte	0x04, 0x17
        /*111a*/ 	.short	(.L_555 - .L_554)
.L_554:
        /*111c*/ 	.word	0x00000000
        /*1120*/ 	.short	0x00ee
        /*1122*/ 	.short	0x0770
        /*1124*/ 	.byte	0x00, 0xf5, 0x21, 0x00


	//----- nvinfo : EIATTR_KPARAM_INFO
	.align		4
.L_555:
        /*1128*/ 	.byte	0x04, 0x17
        /*112a*/ 	.short	(.L_557 - .L_556)
.L_556:
        /*112c*/ 	.word	0x00000000
        /*1130*/ 	.short	0x00ed
        /*1132*/ 	.short	0x0768
        /*1134*/ 	.byte	0x00, 0xf5, 0x21, 0x00


	//----- nvinfo : EIATTR_KPARAM_INFO
	.align		4
.L_557:
        /*1138*/ 	.byte	0x04, 0x17
        /*113a*/ 	.short	(.L_559 - .L_558)
.L_558:
        /*113c*/ 	.word	0x00000000
        /*1140*/ 	.short	0x00ec
        /*1142*/ 	.short	0x0760
        /*1144*/ 	.byte	0x00, 0xf5, 0x21, 0x00


	//----- nvinfo : EIATTR_KPARAM_INFO
	.align		4
.L_559:
        /*1148*/ 	.byte	0x04, 0x17
        /*114a*/ 	.short	(.L_561 - .L_560)
.L_560:
        /*114c*/ 	.word	0x00000000
        /*1150*/ 	.short	0x00eb
        /*1152*/ 	.short	0x0758
        /*1154*/ 	.byte	0x00, 0xf5, 0x21, 0x00


	//----- nvinfo : EIATTR_KPARAM_INFO
	.align		4
.L_561:
        /*1158*/ 	.byte	0x04, 0x17
        /*115a*/ 	.short	(.L_563 - .L_562)
.L_562:
        /*115c*/ 	.word	0x00000000
        /*1160*/ 	.short	0x00ea
        /*1162*/ 	.short	0x0750
        /*1164*/ 	.byte	0x00, 0xf5, 0x21, 0x00


	//----- nvinfo : EIATTR_KPARAM_INFO
	.align		4
.L_563:
        /*1168*/ 	.byte	0x04, 0x17
        /*116a*/ 	.short	(.L_565 - .L_564)
.L_564:
        /*116c*/ 	.word	0x00000000
        /*1170*/ 	.short	0x00e9
        /*1172*/ 	.short	0x0748
        /*1174*/ 	.byte	0x00, 0xf5, 0x21, 0x00


	//----- nvinfo : EIATTR_KPARAM_INFO
	.align		4
.L_565:
        /*1178*/ 	.byte	0x04, 0x17
        /*117a*/ 	.short	(.L_567 - .L_566)
.L_566:
        /*117c*/ 	.word	0x00000000
        /*1180*/ 	.short	0x00e8
        /*1182*/ 	.short	0x0740
        /*1184*/ 	.byte	0x00, 0xf5, 0x21, 0x00


	//----- nvinfo : EIATTR_KPARAM_INFO
	.align		4
.L_567:
        /*1188*/ 	.byte	0x04, 0x17
        /*118a*/ 	.short	(.L_569 - .L_568)
.L_568:
        /*118c*/ 	.word	0x00000000
        /*1190*/ 	.short	0x00e7
        /*1192*/ 	.short	0x0738
        /*1194*/ 	.byte	0x00, 0xf5, 0x21, 0x00


	//----- nvinfo : EIATTR_KPARAM_INFO
	.align		4
.L_569:
        /*1198*/ 	.byte	0x04, 0x17
        /*119a*/ 	.short	(.L_571 - .L_570)
.L_570:
        /*119c*/ 	.word	0x00000000
        /*11a0*/ 	.short	0x00e6
        /*11a2*/ 	.short	0x0730
        /*11a4*/ 	.byte	0x00, 0xf5, 0x21, 0x00


	//----- nvinfo : EIATTR_KPARAM_INFO
	.align		4
.L_571:
        /*11a8*/ 	.byte	0x04, 0x17
        /*11aa*/ 	.short	(.L_573 - .L_572)
.L_572:
        /*11ac*/ 	.word	0x00000000
        /*11b0*/ 	.short	0x00e5
        /*11b2*/ 	.short	0x0728
        /*11b4*/ 	.byte	0x00, 0xf5, 0x21, 0x00


	//----- nvinfo : EIATTR_KPARAM_INFO
	.align		4
.L_573:
        /*11b8*/ 	.byte	0x04, 0x17
        /*11ba*/ 	.short	(.L_575 - .L_574)
.L_574:
        /*11bc*/ 	.word	0x00000000
        /*11c0*/ 	.short	0x00e4
        /*11c2*/ 	.short	0x0720
        /*11c4*/ 	.byte	0x00, 0xf5, 0x21, 0x00


	//----- nvinfo : EIATTR_KPARAM_INFO
	.align		4
.L_575:
        /*11c8*/ 	.byte	0x04, 0x17
        /*11ca*/ 	.short	(.L_577 - .L_576)
.L_576:
        /*11cc*/ 	.word	0x00000000
        /*11d0*/ 	.short	0x00e3
        /*11d2*/ 	.short	0x0718
        /*11d4*/ 	.byte	0x00, 0xf5, 0x21, 0x00


	//----- nvinfo : EIATTR_KPARAM_INFO
	.align		4
.L_577:
        /*11d8*/ 	.byte	0x04, 0x17
        /*11da*/ 	.short	(.L_579 - .L_578)
.L_578:
        /*11dc*/ 	.word	0x00000000
        /*11e0*/ 	.short	0x00e2
        /*11e2*/ 	.short	0x0710
        /*11e4*/ 	.byte	0x00, 0xf5, 0x21, 0x00


	//----- nvinfo : EIATTR_KPARAM_INFO
	.align		4
.L_579:
        /*11e8*/ 	.byte	0x04, 0x17
        /*11ea*/ 	.short	(.L_581 - .L_580)
.L_580:
        /*11ec*/ 	.word	0x00000000
        /*11f0*/ 	.short	0x00e1
        /*11f2*/ 	.short	0x0708
        /*11f4*/ 	.byte	0x00, 0xf5, 0x21, 0x00


	//----- nvinfo : EIATTR_KPARAM_INFO
	.align		4
.L_581:
        /*11f8*/ 	.byte	0x04, 0x17
        /*11fa*/ 	.short	(.L_583 - .L_582)
.L_582:
        /*11fc*/ 	.word	0x00000000
        /*1200*/ 	.short	0x00e0
        /*1202*/ 	.short	0x0700
        /*1204*/ 	.byte	0x00, 0xf5, 0x21, 0x00


	//----- nvinfo : EIATTR_KPARAM_INFO
	.align		4
.L_583:
        /*1208*/ 	.byte	0x04, 0x17
        /*120a*/ 	.short	(.L_585 - .L_584)
.L_584:
        /*120c*/ 	.word	0x00000000
        /*1210*/ 	.short	0x00df
        /*1212*/ 	.short	0x06f8
        /*1214*/ 	.byte	0x00, 0xf5, 0x21, 0x00


	//----- nvinfo : EIATTR_KPARAM_INFO
	.align		4
.L_585:
        /*1218*/ 	.byte	0x04, 0x17
        /*121a*/ 	.short	(.L_587 - .L_586)
.L_586:
        /*121c*/ 	.word	0x00000000
        /*1220*/ 	.short	0x00de
        /*1222*/ 	.short	0x06f0
        /*1224*/ 	.byte	0x00, 0xf5, 0x21, 0x00


	//----- nvinfo : EIATTR_KPARAM_INFO
	.align		4
.L_587:
        /*1228*/ 	.byte	0x04, 0x17
        /*122a*/ 	.short	(.L_589 - .L_588)
.L_588:
        /*122c*/ 	.word	0x00000000
        /*1230*/ 	.short	0x00dd
        /*1232*/ 	.short	0x06e8
        /*1234*/ 	.byte	0x00, 0xf5, 0x21, 0x00


	//----- nvinfo : EIATTR_KPARAM_INFO
	.align		4
.L_589:
        /*1238*/ 	.byte	0x04, 0x17
        /*123a*/ 	.short	(.L_591 - .L_590)
.L_590:
        /*123c*/ 	.word	0x00000000
        /*1240*/ 	.short	0x00dc
        /*1242*/ 	.short	0x06e0
        /*1244*/ 	.byte	0x00, 0xf5, 0x21, 0x00


	//----- nvinfo : EIATTR_KPARAM_INFO
	.align		4
.L_591:
        /*1248*/ 	.byte	0x04, 0x17
        /*124a*/ 	.short	(.L_593 - .L_592)
.L_592:
        /*124c*/ 	.word	0x00000000
        /*1250*/ 	.short	0x00db
        /*1252*/ 	.short	0x06d8
        /*1254*/ 	.byte	0x00, 0xf5, 0x21, 0x00


	//----- nvinfo : EIATTR_KPARAM_INFO
	.align		4
.L_593:
        /*1258*/ 	.byte	0x04, 0x17
        /*125a*/ 	.short	(.L_595 - .L_594)
.L_594:
        /*125c*/ 	.word	0x00000000
        /*1260*/ 	.short	0x00da
        /*1262*/ 	.short	0x06d0
        /*1264*/ 	.byte	0x00, 0xf5, 0x21, 0x00


	//----- nvinfo : EIATTR_KPARAM_INFO
	.align		4
.L_595:
        /*1268*/ 	.byte	0x04, 0x17
        /*126a*/ 	.short	(.L_597 - .L_596)
.L_596:
        /*126c*/ 	.word	0x00000000
        /*1270*/ 	.short	0x00d9
        /*1272*/ 	.short	0x06c8
        /*1274*/ 	.byte	0x00, 0xf5, 0x21, 0x00


	//----- nvinfo : EIATTR_KPARAM_INFO
	.align		4
.L_597:
        /*1278*/ 	.byte	0x04, 0x17
        /*127a*/ 	.short	(.L_599 - .L_598)
.L_598:
        /*127c*/ 	.word	0x00000000
        /*1280*/ 	.short	0x00d8
        /*1282*/ 	.short	0x06c0
        /*1284*/ 	.byte	0x00, 0xf5, 0x21, 0x00


	//----- nvinfo : EIATTR_KPARAM_INFO
	.align		4
.L_599:
        /*1288*/ 	.byte	0x04, 0x17
        /*128a*/ 	.short	(.L_601 - .L_600)
.L_600:
        /*128c*/ 	.word	0x00000000
        /*1290*/ 	.short	0x00d7
        /*1292*/ 	.short	0x06b8
        /*1294*/ 	.byte	0x00, 0xf5, 0x21, 0x00


	//----- nvinfo : EIATTR_KPARAM_INFO
	.align		4
.L_601:
        /*1298*/ 	.byte	0x04, 0x17
        /*129a*/ 	.short	(.L_603 - .L_602)
.L_602:
        /*129c*/ 	.word	0x00000000
        /*12a0*/ 	.short	0x00d6
        /*12a2*/ 	.short	0x06b0
        /*12a4*/ 	.byte	0x00, 0xf5, 0x21, 0x00


	//----- nvinfo : EIATTR_KPARAM_INFO
	.align		4
.L_603:
        /*12a8*/ 	.byte	0x04, 0x17
        /*12aa*/ 	.short	(.L_605 - .L_604)
.L_604:
        /*12ac*/ 	.word	0x00000000
        /*12b0*/ 	.short	0x00d5
        /*12b2*/ 	.short	0x06a8
        /*12b4*/ 	.byte	0x00, 0xf5, 0x21, 0x00


	//----- nvinfo : EIATTR_KPARAM_INFO
	.align		4
.L_605:
        /*12b8*/ 	.byte	0x04, 0x17
        /*12ba*/ 	.short	(.L_607 - .L_606)
.L_606:
        /*12bc*/ 	.word	0x00000000
        /*12c0*/ 	.short	0x00d4
        /*12c2*/ 	.short	0x06a0
        /*12c4*/ 	.byte	0x00, 0xf5, 0x21, 0x00


	//----- nvinfo : EIATTR_KPARAM_INFO
	.align		4
.L_607:
        /*12c8*/ 	.byte	0x04, 0x17
        /*12ca*/ 	.short	(.L_609 - .L_608)
.L_608:
        /*12cc*/ 	.word	0x00000000
        /*12d0*/ 	.short	0x00d3
        /*12d2*/ 	.short	0x0698
        /*12d4*/ 	.byte	0x00, 0xf5, 0x21, 0x00


	//----- nvinfo : EIATTR_KPARAM_INFO
	.align		4
.L_609:
        /*12d8*/ 	.byte	0x04, 0x17
        /*12da*/ 	.short	(.L_611 - .L_610)
.L_610:
        /*12dc*/ 	.word	0x00000000
        /*12e0*/ 	.short	0x00d2
        /*12e2*/ 	.short	0x0690
        /*12e4*/ 	.byte	0x00, 0xf5, 0x21, 0x00


	//----- nvinfo : EIATTR_KPARAM_INFO
	.align		4
.L_611:
        /*12e8*/ 	.byte	0x04, 0x17
        /*12ea*/ 	.short	(.L_613 - .L_612)
.L_612:
        /*12ec*/ 	.word	0x00000000
        /*12f0*/ 	.short	0x00d1
        /*12f2*/ 	.short	0x0688
        /*12f4*/ 	.byte	0x00, 0xf5, 0x21, 0x00


	//----- nvinfo : EIATTR_KPARAM_INFO
	.align		4
.L_613:
        /*12f8*/ 	.byte	0x04, 0x17
        /*12fa*/ 	.short	(.L_615 - .L_614)
.L_614:
        /*12fc*/ 	.word	0x00000000
        /*1300*/ 	.short	0x00d0
        /*1302*/ 	.short	0x0680
        /*1304*/ 	.byte	0x00, 0xf5, 0x21, 0x00


	//----- nvinfo : EIATTR_KPARAM_INFO
	.align		4
.L_615:
        /*1308*/ 	.byte	0x04, 0x17
        /*130a*/ 	.short	(.L_617 - .L_616)
.L_616:
        /*130c*/ 	.word	0x00000000
        /*1310*/ 	.short	0x00cf
        /*1312*/ 	.short	0x0678
        /*1314*/ 	.byte	0x00, 0xf5, 0x21, 0x00


	//----- nvinfo : EIATTR_KPARAM_INFO
	.align		4
.L_617:
        /*1318*/ 	.byte	0x04, 0x17
        /*131a*/ 	.short	(.L_619 - .L_618)
.L_618:
        /*131c*/ 	.word	0x00000000
        /*1320*/ 	.short	0x00ce
        /*1322*/ 	.short	0x0670
        /*1324*/ 	.byte	0x00, 0xf5, 0x21, 0x00


	//----- nvinfo : EIATTR_KPARAM_INFO
	.align		4
.L_619:
        /*1328*/ 	.byte	0x04, 0x17
        /*132a*/ 	.short	(.L_621 - .L_620)
.L_620:
        /*132c*/ 	.word	0x00000000
        /*1330*/ 	.short	0x00cd
        /*1332*/ 	.short	0x0668
        /*1334*/ 	.byte	0x00, 0xf5, 0x21, 0x00


	//----- nvinfo : EIATTR_KPARAM_INFO
	.align		4
.L_621:
        /*1338*/ 	.byte	0x04, 0x17
        /*133a*/ 	.short	(.L_623 - .L_622)
.L_622:
        /*133c*/ 	.word	0x00000000
        /*1340*/ 	.short	0x00cc
        /*1342*/ 	.short	0x0660
        /*1344*/ 	.byte	0x00, 0xf5, 0x21, 0x00


	//----- nvinfo : EIATTR_KPARAM_INFO
	.align		4
.L_623:
        /*1348*/ 	.byte	0x04, 0x17
        /*134a*/ 	.short	(.L_625 - .L_624)
.L_624:
        /*134c*/ 	.word	0x00000000
        /*1350*/ 	.short	0x00cb
        /*1352*/ 	.short	0x0658
        /*1354*/ 	.byte	0x00, 0xf5, 0x21, 0x00


	//----- nvinfo : EIATTR_KPARAM_INFO
	.align		4
.L_625:
        /*1358*/ 	.byte	0x04, 0x17
        /*135a*/ 	.short	(.L_627 - .L_626)
.L_626:
        /*135c*/ 	.word	0x00000000
        /*1360*/ 	.short	0x00ca
        /*1362*/ 	.short	0x0650
        /*1364*/ 	.byte	0x00, 0xf5, 0x21, 0x00


	//----- nvinfo : EIATTR_KPARAM_INFO
	.align		4
.L_627:
        /*1368*/ 	.byte	0x04, 0x17
        /*136a*/ 	.short	(.L_629 - .L_628)
.L_628:
        /*136c*/ 	.word	0x00000000
        /*1370*/ 	.short	0x00c9
        /*1372*/ 	.short	0x0648
        /*1374*/ 	.byte	0x00, 0xf5, 0x21, 0x00


	//----- nvinfo : EIATTR_KPARAM_INFO
	.align		4
.L_629:
        /*1378*/ 	.byte	0x04, 0x17
        /*137a*/ 	.short	(.L_631 - .L_630)
.L_630:
        /*137c*/ 	.word	0x00000000
        /*1380*/ 	.short	0x00c8
        /*1382*/ 	.short	0x0640
        /*1384*/ 	.byte	0x00, 0xf5, 0x21, 0x00


	//----- nvinfo : EIATTR_KPARAM_INFO
	.align		4
.L_631:
        /*1388*/ 	.byte	0x04, 0x17
        /*138a*/ 	.short	(.L_633 - .L_632)
.L_632:
        /*138c*/ 	.word	0x00000000
        /*1390*/ 	.short	0x00c7
        /*1392*/ 	.short	0x0638
        /*1394*/ 	.byte	0x00, 0xf5, 0x21, 0x00


	//----- nvinfo : EIATTR_KPARAM_INFO
	.align		4
.L_633:
        /*1398*/ 	.byte	0x04, 0x17
        /*139a*/ 	.short	(.L_635 - .L_634)
.L_634:
        /*139c*/ 	.word	0x00000000
        /*13a0*/ 	.short	0x00c6
        /*13a2*/ 	.short	0x0630
        /*13a4*/ 	.byte	0x00, 0xf5, 0x21, 0x00


	//----- nvinfo : EIATTR_KPARAM_INFO
	.align		4
.L_635:
        /*13a8*/ 	.byte	0x04, 0x17
        /*13aa*/ 	.short	(.L_637 - .L_636)
.L_636:
        /*13ac*/ 	.word	0x00000000
        /*13b0*/ 	.short	0x00c5
        /*13b2*/ 	.short	0x0628
        /*13b4*/ 	.byte	0x00, 0xf5, 0x21, 0x00


	//----- nvinfo : EIATTR_KPARAM_INFO
	.align		4
.L_637:
        /*13b8*/ 	.byte	0x04, 0x17
        /*13ba*/ 	.short	(.L_639 - .L_638)
.L_638:
        /*13bc*/ 	.word	0x00000000
        /*13c0*/ 	.short	0x00c4
        /*13c2*/ 	.short	0x0620
        /*13c4*/ 	.byte	0x00, 0xf5, 0x21, 0x00


	//----- nvinfo : EIATTR_KPARAM_INFO
	.align		4
.L_639:
        /*13c8*/ 	.byte	0x04, 0x17
        /*13ca*/ 	.short	(.L_641 - .L_640)
.L_640:
        /*13cc*/ 	.word	0x00000000
        /*13d0*/ 	.short	0x00c3
        /*13d2*/ 	.short	0x0618
        /*13d4*/ 	.byte	0x00, 0xf5, 0x21, 0x00


	//----- nvinfo : EIATTR_KPARAM_INFO
	.align		4
.L_641:
        /*13d8*/ 	.byte	0x04, 0x17
        /*13da*/ 	.short	(.L_643 - .L_642)
.L_642:
        /*13dc*/ 	.word	0x00000000
        /*13e0*/ 	.short	0x00c2
        /*13e2*/ 	.short	0x0610
        /*13e4*/ 	.byte	0x00, 0xf5, 0x21, 0x00


	//----- nvinfo : EIATTR_KPARAM_INFO
	.align		4
.L_643:
        /*13e8*/ 	.byte	0x04, 0x17
        /*13ea*/ 	.short	(.L_645 - .L_644)
.L_644:
        /*13ec*/ 	.word	0x00000000
        /*13f0*/ 	.short	0x00c1
        /*13f2*/ 	.short	0x0608
        /*13f4*/ 	.byte	0x00, 0xf5, 0x21, 0x00


	//----- nvinfo : EIATTR_KPARAM_INFO
	.align		4
.L_645:
        /*13f8*/ 	.byte	0x04, 0x17
        /*13fa*/ 	.short	(.L_647 - .L_646)
.L_646:
        /*13fc*/ 	.word	0x00000000
        /*1400*/ 	.short	0x00c0
        /*1402*/ 	.short	0x0600
        /*1404*/ 	.byte	0x00, 0xf5, 0x21, 0x00


	//----- nvinfo : EIATTR_KPARAM_INFO
	.align		4
.L_647:
        /*1408*/ 	.byte	0x04, 0x17
        /*140a*/ 	.short	(.L_649 - .L_648)
.L_648:
        /*140c*/ 	.word	0x00000000
        /*1410*/ 	.short	0x00bf
        /*1412*/ 	.short	0x05f8
        /*1414*/ 	.byte	0x00, 0xf5, 0x21, 0x00


	//----- nvinfo : EIATTR_KPARAM_INFO
	.align		4
.L_649:
        /*1418*/ 	.byte	0x04, 0x17
        /*141a*/ 	.short	(.L_651 - .L_650)
.L_650:
        /*141c*/ 	.word	0x00000000
        /*1420*/ 	.short	0x00be
        /*1422*/ 	.short	0x05f0
        /*1424*/ 	.byte	0x00, 0xf5, 0x21, 0x00


	//----- nvinfo : EIATTR_KPARAM_INFO
	.align		4
.L_651:
        /*1428*/ 	.byte	0x04, 0x17
        /*142a*/ 	.short	(.L_653 - .L_652)
.L_652:
        /*142c*/ 	.word	0x00000000
        /*1430*/ 	.short	0x00bd
        /*1432*/ 	.short	0x05e8
        /*1434*/ 	.byte	0x00, 0xf5, 0x21, 0x00


	//----- nvinfo : EIATTR_KPARAM_INFO
	.align		4
.L_653:
        /*1438*/ 	.byte	0x04, 0x17
        /*143a*/ 	.short	(.L_655 - .L_654)
.L_654:
        /*143c*/ 	.word	0x00000000
        /*1440*/ 	.short	0x00bc
        /*1442*/ 	.short	0x05e0
        /*1444*/ 	.byte	0x00, 0xf5, 0x21, 0x00


	//----- nvinfo : EIATTR_KPARAM_INFO
	.align		4
.L_655:
        /*1448*/ 	.byte	0x04, 0x17
        /*144a*/ 	.short	(.L_657 - .L_656)
.L_656:
        /*144c*/ 	.word	0x00000000
        /*1450*/ 	.short	0x00bb
        /*1452*/ 	.short	0x05d8
        /*1454*/ 	.byte	0x00, 0xf5, 0x21, 0x00


	//----- nvinfo : EIATTR_KPARAM_INFO
	.align		4
.L_657:
        /*1458*/ 	.byte	0x04, 0x17
        /*145a*/ 	.short	(.L_659 - .L_658)
.L_658:
        /*145c*/ 	.word	0x00000000
        /*1460*/ 	.short	0x00ba
        /*1462*/ 	.short	0x05d0
        /*1464*/ 	.byte	0x00, 0xf5, 0x21, 0x00


	//----- nvinfo : EIATTR_KPARAM_INFO
	.align		4
.L_659:
        /*1468*/ 	.byte	0x04, 0x17
        /*146a*/ 	.short	(.L_661 - .L_660)
.L_660:
        /*146c*/ 	.word	0x00000000
        /*1470*/ 	.short	0x00b9
        /*1472*/ 	.short	0x05c8
        /*1474*/ 	.byte	0x00, 0xf5, 0x21, 0x00


	//----- nvinfo : EIATTR_KPARAM_INFO
	.align		4
.L_661:
        /*1478*/ 	.byte	0x04, 0x17
        /*147a*/ 	.short	(.L_663 - .L_662)
.L_662:
        /*147c*/ 	.word	0x00000000
        /*1480*/ 	.short	0x00b8
        /*1482*/ 	.short	0x05c0
        /*1484*/ 	.byte	0x00, 0xf5, 0x21, 0x00


	//----- nvinfo : EIATTR_KPARAM_INFO
	.align		4
.L_663:
        /*1488*/ 	.byte	0x04, 0x17
        /*148a*/ 	.short	(.L_665 - .L_664)
.L_664:
        /*148c*/ 	.word	0x00000000
        /*1490*/ 	.short	0x00b7
        /*1492*/ 	.short	0x05b8
        /*1494*/ 	.byte	0x00, 0xf5, 0x21, 0x00


	//----- nvinfo : EIATTR_KPARAM_INFO
	.align		4
.L_665:
        /*1498*/ 	.byte	0x04, 0x17
        /*149a*/ 	.short	(.L_667 - .L_666)
.L_666:
        /*149c*/ 	.word	0x00000000
        /*14a0*/ 	.short	0x00b6
        /*14a2*/ 	.short	0x05b0
        /*14a4*/ 	.byte	0x00, 0xf5, 0x21, 0x00


	//----- nvinfo : EIATTR_KPARAM_INFO
	.align		4
.L_667:
        /*14a8*/ 	.byte	0x04, 0x17
        /*14aa*/ 	.short	(.L_669 - .L_668)
.L_668:
        /*14ac*/ 	.word	0x00000000
        /*14b0*/ 	.short	0x00b5
        /*14b2*/ 	.short	0x05a8
        /*14b4*/ 	.byte	0x00, 0xf5, 0x21, 0x00


	//----- nvinfo : EIATTR_KPARAM_INFO
	.align		4
.L_669:
        /*14b8*/ 	.byte	0x04, 0x17
        /*14ba*/ 	.short	(.L_671 - .L_670)
.L_670:
        /*14bc*/ 	.word	0x00000000
        /*14c0*/ 	.short	0x00b4
        /*14c2*/ 	.short	0x05a0
        /*14c4*/ 	.byte	0x00, 0xf5, 0x21, 0x00


	//----- nvinfo : EIATTR_KPARAM_INFO
	.align		4
.L_671:
        /*14c8*/ 	.byte	0x04, 0x17
        /*14ca*/ 	.short	(.L_673 - .L_672)
.L_672:
        /*14cc*/ 	.word	0x00000000
        /*14d0*/ 	.short	0x00b3
        /*14d2*/ 	.short	0x0598
        /*14d4*/ 	.byte	0x00, 0xf5, 0x21, 0x00


	//----- nvinfo : EIATTR_KPARAM_INFO
	.align		4
.L_673:
        /*14d8*/ 	.byte	0x04, 0x17
        /*14da*/ 	.short	(.L_675 - .L_674)
.L_674:
        /*14dc*/ 	.word	0x00000000
        /*14e0*/ 	.short	0x00b2
        /*14e2*/ 	.short	0x0590
        /*14e4*/ 	.byte	0x00, 0xf5, 0x21, 0x00


	//----- nvinfo : EIATTR_KPARAM_INFO
	.align		4
.L_675:
        /*14e8*/ 	.byte	0x04, 0x17
        /*14ea*/ 	.short	(.L_677 - .L_676)
.L_676:
        /*14ec*/ 	.word	0x00000000
        /*14f0*/ 	.short	0x00b1
        /*14f2*/ 	.short	0x0588
        /*14f4*/ 	.byte	0x00, 0xf5, 0x21, 0x00


	//----- nvinfo : EIATTR_KPARAM_INFO
	.align		4
.L_677:
        /*14f8*/ 	.byte	0x04, 0x17
        /*14fa*/ 	.short	(.L_679 - .L_678)
.L_678:
        /*14fc*/ 	.word	0x00000000
        /*1500*/ 	.short	0x00b0
        /*1502*/ 	.short	0x0580
        /*1504*/ 	.byte	0x00, 0xf5, 0x21, 0x00


	//----- nvinfo : EIATTR_KPARAM_INFO
	.align		4
.L_679:
        /*1508*/ 	.byte	0x04, 0x17
        /*150a*/ 	.short	(.L_681 - .L_680)
.L_680:
        /*150c*/ 	.word	0x00000000
        /*1510*/ 	.short	0x00af
        /*1512*/ 	.short	0x0578
        /*1514*/ 	.byte	0x00, 0xf5, 0x21, 0x00


	//----- nvinfo : EIATTR_KPARAM_INFO
	.align		4
.L_681:
        /*1518*/ 	.byte	0x04, 0x17
        /*151a*/ 	.short	(.L_683 - .L_682)
.L_682:
        /*151c*/ 	.word	0x00000000
        /*1520*/ 	.short	0x00ae
        /*1522*/ 	.short	0x0570
        /*1524*/ 	.byte	0x00, 0xf5, 0x21, 0x00


	//----- nvinfo : EIATTR_KPARAM_INFO
	.align		4
.L_683:
        /*1528*/ 	.byte	0x04, 0x17
        /*152a*/ 	.short	(.L_685 - .L_684)
.L_684:
        /*152c*/ 	.word	0x00000000
        /*1530*/ 	.short	0x00ad
        /*1532*/ 	.short	0x0568
        /*1534*/ 	.byte	0x00, 0xf5, 0x21, 0x00


	//----- nvinfo : EIATTR_KPARAM_INFO
	.align		4
.L_685:
        /*1538*/ 	.byte	0x04, 0x17
        /*153a*/ 	.short	(.L_687 - .L_686)
.L_686:
        /*153c*/ 	.word	0x00000000
        /*1540*/ 	.short	0x00ac
        /*1542*/ 	.short	0x0560
        /*1544*/ 	.byte	0x00, 0xf5, 0x21, 0x00


	//----- nvinfo : EIATTR_KPARAM_INFO
	.align		4
.L_687:
        /*1548*/ 	.byte	0x04, 0x17
        /*154a*/ 	.short	(.L_689 - .L_688)
.L_688:
        /*154c*/ 	.word	0x00000000
        /*1550*/ 	.short	0x00ab
        /*1552*/ 	.short	0x0558
        /*1554*/ 	.byte	0x00, 0xf5, 0x21, 0x00


	//----- nvinfo : EIATTR_KPARAM_INFO
	.align		4
.L_689:
        /*1558*/ 	.byte	0x04, 0x17
        /*155a*/ 	.short	(.L_691 - .L_690)
.L_690:
        /*155c*/ 	.word	0x00000000
        /*1560*/ 	.short	0x00aa
        /*1562*/ 	.short	0x0550
        /*1564*/ 	.byte	0x00, 0xf5, 0x21, 0x00


	//----- nvinfo : EIATTR_KPARAM_INFO
	.align		4
.L_691:
        /*1568*/ 	.byte	0x04, 0x17
        /*156a*/ 	.short	(.L_693 - .L_692)
.L_692:
        /*156c*/ 	.word	0x00000000
        /*1570*/ 	.short	0x00a9
        /*1572*/ 	.short	0x0548
        /*1574*/ 	.byte	0x00, 0xf5, 0x21, 0x00


	//----- nvinfo : EIATTR_KPARAM_INFO
	.align		4
.L_693:
        /*1578*/ 	.byte	0x04, 0x17
        /*157a*/ 	.short	(.L_695 - .L_694)
.L_694:
        /*157c*/ 	.word	0x00000000
        /*1580*/ 	.short	0x00a8
        /*1582*/ 	.short	0x0540
        /*1584*/ 	.byte	0x00, 0xf5, 0x21, 0x00


	//----- nvinfo : EIATTR_KPARAM_INFO
	.align		4
.L_695:
        /*1588*/ 	.byte	0x04, 0x17
        /*158a*/ 	.short	(.L_697 - .L_696)
.L_696:
        /*158c*/ 	.word	0x00000000
        /*1590*/ 	.short	0x00a7
        /*1592*/ 	.short	0x0538
        /*1594*/ 	.byte	0x00, 0xf5, 0x21, 0x00


	//----- nvinfo : EIATTR_KPARAM_INFO
	.align		4
.L_697:
        /*1598*/ 	.byte	0x04, 0x17
        /*159a*/ 	.short	(.L_699 - .L_698)
.L_698:
        /*159c*/ 	.word	0x00000000
        /*15a0*/ 	.short	0x00a6
        /*15a2*/ 	.short	0x0530
        /*15a4*/ 	.byte	0x00, 0xf5, 0x21, 0x00


	//----- nvinfo : EIATTR_KPARAM_INFO
	.align		4
.L_699:
        /*15a8*/ 	.byte	0x04, 0x17
        /*15aa*/ 	.short	(.L_701 - .L_700)
.L_700:
        /*15ac*/ 	.word	0x00000000
        /*15b0*/ 	.short	0x00a5
        /*15b2*/ 	.short	0x0528
        /*15b4*/ 	.byte	0x00, 0xf5, 0x21, 0x00


	//----- nvinfo : EIATTR_KPARAM_INFO
	.align		4
.L_701:
        /*15b8*/ 	.byte	0x04, 0x17
        /*15ba*/ 	.short	(.L_703 - .L_702)
.L_702:
        /*15bc*/ 	.word	0x00000000
        /*15c0*/ 	.short	0x00a4
        /*15c2*/ 	.short	0x0520
        /*15c4*/ 	.byte	0x00, 0xf5, 0x21, 0x00


	//----- nvinfo : EIATTR_KPARAM_INFO
	.align		4
.L_703:
        /*15c8*/ 	.byte	0x04, 0x17
        /*15ca*/ 	.short	(.L_705 - .L_704)
.L_704:
        /*15cc*/ 	.word	0x00000000
        /*15d0*/ 	.short	0x00a3
        /*15d2*/ 	.short	0x0518
        /*15d4*/ 	.byte	0x00, 0xf5, 0x21, 0x00


	//----- nvinfo : EIATTR_KPARAM_INFO
	.align		4
.L_705:
        /*15d8*/ 	.byte	0x04, 0x17
        /*15da*/ 	.short	(.L_707 - .L_706)
.L_706:
        /*15dc*/ 	.word	0x00000000
        /*15e0*/ 	.short	0x00a2
        /*15e2*/ 	.short	0x0510
        /*15e4*/ 	.byte	0x00, 0xf5, 0x21, 0x00


	//----- nvinfo : EIATTR_KPARAM_INFO
	.align		4
.L_707:
        /*15e8*/ 	.byte	0x04, 0x17
        /*15ea*/ 	.short	(.L_709 - .L_708)
.L_708:
        /*15ec*/ 	.word	0x00000000
        /*15f0*/ 	.short	0x00a1
        /*15f2*/ 	.short	0x0508
        /*15f4*/ 	.byte	0x00, 0xf5, 0x21, 0x00


	//----- nvinfo : EIATTR_KPARAM_INFO
	.align		4
.L_709:
        /*15f8*/ 	.byte	0x04, 0x17
        /*15fa*/ 	.short	(.L_711 - .L_710)
.L_710:
        /*15fc*/ 	.word	0x00000000
        /*1600*/ 	.short	0x00a0
        /*1602*/ 	.short	0x0500
        /*1604*/ 	.byte	0x00, 0xf5, 0x21, 0x00


	//----- nvinfo : EIATTR_KPARAM_INFO
	.align		4
.L_711:
        /*1608*/ 	.byte	0x04, 0x17
        /*160a*/ 	.short	(.L_713 - .L_712)
.L_712:
        /*160c*/ 	.word	0x00000000
        /*1610*/ 	.short	0x009f
        /*1612*/ 	.short	0x04f8
        /*1614*/ 	.byte	0x00, 0xf5, 0x21, 0x00


	//----- nvinfo : EIATTR_KPARAM_INFO
	.align		4
.L_713:
        /*1618*/ 	.byte	0x04, 0x17
        /*161a*/ 	.short	(.L_715 - .L_714)
.L_714:
        /*161c*/ 	.word	0x00000000
        /*1620*/ 	.short	0x009e
        /*1622*/ 	.short	0x04f0
        /*1624*/ 	.byte	0x00, 0xf5, 0x21, 0x00


	//----- nvinfo : EIATTR_KPARAM_INFO
	.align		4
.L_715:
        /*1628*/ 	.byte	0x04, 0x17
        /*162a*/ 	.short	(.L_717 - .L_716)
.L_716:
        /*162c*/ 	.word	0x00000000
        /*1630*/ 	.short	0x009d
        /*1632*/ 	.short	0x04e8
        /*1634*/ 	.byte	0x00, 0xf5, 0x21, 0x00


	//----- nvinfo : EIATTR_KPARAM_INFO
	.align		4
.L_717:
        /*1638*/ 	.byte	0x04, 0x17
        /*163a*/ 	.short	(.L_719 - .L_718)
.L_718:
        /*163c*/ 	.word	0x00000000
        /*1640*/ 	.short	0x009c
        /*1642*/ 	.short	0x04e0
        /*1644*/ 	.byte	0x00, 0xf5, 0x21, 0x00


	//----- nvinfo : EIATTR_KPARAM_INFO
	.align		4
.L_719:
        /*1648*/ 	.byte	0x04, 0x17
        /*164a*/ 	.short	(.L_721 - .L_720)
.L_720:
        /*164c*/ 	.word	0x00000000
        /*1650*/ 	.short	0x009b
        /*1652*/ 	.short	0x04d8
        /*1654*/ 	.byte	0x00, 0xf5, 0x21, 0x00


	//----- nvinfo : EIATTR_KPARAM_INFO
	.align		4
.L_721:
        /*1658*/ 	.byte	0x04, 0x17
        /*165a*/ 	.short	(.L_723 - .L_722)
.L_722:
        /*165c*/ 	.word	0x00000000
        /*1660*/ 	.short	0x009a
        /*1662*/ 	.short	0x04d0
        /*1664*/ 	.byte	0x00, 0xf5, 0x21, 0x00


	//----- nvinfo : EIATTR_KPARAM_INFO
	.align		4
.L_723:
        /*1668*/ 	.byte	0x04, 0x17
        /*166a*/ 	.short	(.L_725 - .L_724)
.L_724:
        /*166c*/ 	.word	0x00000000
        /*1670*/ 	.short	0x0099
        /*1672*/ 	.short	0x04c8
        /*1674*/ 	.byte	0x00, 0xf5, 0x21, 0x00


	//----- nvinfo : EIATTR_KPARAM_INFO
	.align		4
.L_725:
        /*1678*/ 	.byte	0x04, 0x17
        /*167a*/ 	.short	(.L_727 - .L_726)
.L_726:
        /*167c*/ 	.word	0x00000000
        /*1680*/ 	.short	0x0098
        /*1682*/ 	.short	0x04c0
        /*1684*/ 	.byte	0x00, 0xf5, 0x21, 0x00


	//----- nvinfo : EIATTR_KPARAM_INFO
	.align		4
.L_727:
        /*1688*/ 	.byte	0x04, 0x17
        /*168a*/ 	.short	(.L_729 - .L_728)
.L_728:
        /*168c*/ 	.word	0x00000000
        /*1690*/ 	.short	0x0097
        /*1692*/ 	.short	0x04b8
        /*1694*/ 	.byte	0x00, 0xf5, 0x21, 0x00


	//----- nvinfo : EIATTR_KPARAM_INFO
	.align		4
.L_729:
        /*1698*/ 	.byte	0x04, 0x17
        /*169a*/ 	.short	(.L_731 - .L_730)
.L_730:
        /*169c*/ 	.word	0x00000000
        /*16a0*/ 	.short	0x0096
        /*16a2*/ 	.short	0x04b0
        /*16a4*/ 	.byte	0x00, 0xf5, 0x21, 0x00


	//----- nvinfo : EIATTR_KPARAM_INFO
	.align		4
.L_731:
        /*16a8*/ 	.byte	0x04, 0x17
        /*16aa*/ 	.short	(.L_733 - .L_732)
.L_732:
        /*16ac*/ 	.word	0x00000000
        /*16b0*/ 	.short	0x0095
        /*16b2*/ 	.short	0x04a8
        /*16b4*/ 	.byte	0x00, 0xf5, 0x21, 0x00


	//----- nvinfo : EIATTR_KPARAM_INFO
	.align		4
.L_733:
        /*16b8*/ 	.byte	0x04, 0x17
        /*16ba*/ 	.short	(.L_735 - .L_734)
.L_734:
        /*16bc*/ 	.word	0x00000000
        /*16c0*/ 	.short	0x0094
        /*16c2*/ 	.short	0x04a0
        /*16c4*/ 	.byte	0x00, 0xf5, 0x21, 0x00


	//----- nvinfo : EIATTR_KPARAM_INFO
	.align		4
.L_735:
        /*16c8*/ 	.byte	0x04, 0x17
        /*16ca*/ 	.short	(.L_737 - .L_736)
.L_736:
        /*16cc*/ 	.word	0x00000000
        /*16d0*/ 	.short	0x0093
        /*16d2*/ 	.short	0x0498
        /*16d4*/ 	.byte	0x00, 0xf5, 0x21, 0x00


	//----- nvinfo : EIATTR_KPARAM_INFO
	.align		4
.L_737:
        /*16d8*/ 	.byte	0x04, 0x17
        /*16da*/ 	.short	(.L_739 - .L_738)
.L_738:
        /*16dc*/ 	.word	0x00000000
        /*16e0*/ 	.short	0x0092
        /*16e2*/ 	.short	0x0490
        /*16e4*/ 	.byte	0x00, 0xf5, 0x21, 0x00


	//----- nvinfo : EIATTR_KPARAM_INFO
	.align		4
.L_739:
        /*16e8*/ 	.byte	0x04, 0x17
        /*16ea*/ 	.short	(.L_741 - .L_740)
.L_740:
        /*16ec*/ 	.word	0x00000000
        /*16f0*/ 	.short	0x0091
        /*16f2*/ 	.short	0x0488
        /*16f4*/ 	.byte	0x00, 0xf5, 0x21, 0x00


	//----- nvinfo : EIATTR_KPARAM_INFO
	.align		4
.L_741:
        /*16f8*/ 	.byte	0x04, 0x17
        /*16fa*/ 	.short	(.L_743 - .L_742)
.L_742:
        /*16fc*/ 	.word	0x00000000
        /*1700*/ 	.short	0x0090
        /*1702*/ 	.short	0x0480
        /*1704*/ 	.byte	0x00, 0xf5, 0x21, 0x00


	//----- nvinfo : EIATTR_KPARAM_INFO
	.align		4
.L_743:
        /*1708*/ 	.byte	0x04, 0x17
        /*170a*/ 	.short	(.L_745 - .L_744)
.L_744:
        /*170c*/ 	.word	0x00000000
        /*1710*/ 	.short	0x008f
        /*1712*/ 	.short	0x0478
        /*1714*/ 	.byte	0x00, 0xf5, 0x21, 0x00


	//----- nvinfo : EIATTR_KPARAM_INFO
	.align		4
.L_745:
        /*1718*/ 	.byte	0x04, 0x17
        /*171a*/ 	.short	(.L_747 - .L_746)
.L_746:
        /*171c*/ 	.word	0x00000000
        /*1720*/ 	.short	0x008e
        /*1722*/ 	.short	0x0470
        /*1724*/ 	.byte	0x00, 0xf5, 0x21, 0x00


	//----- nvinfo : EIATTR_KPARAM_INFO
	.align		4
.L_747:
        /*1728*/ 	.byte	0x04, 0x17
        /*172a*/ 	.short	(.L_749 - .L_748)
.L_748:
        /*172c*/ 	.word	0x00000000
        /*1730*/ 	.short	0x008d
        /*1732*/ 	.short	0x0468
        /*1734*/ 	.byte	0x00, 0xf5, 0x21, 0x00


	//----- nvinfo : EIATTR_KPARAM_INFO
	.align		4
.L_749:
        /*1738*/ 	.byte	0x04, 0x17
        /*173a*/ 	.short	(.L_751 - .L_750)
.L_750:
        /*173c*/ 	.word	0x00000000
        /*1740*/ 	.short	0x008c
        /*1742*/ 	.short	0x0460
        /*1744*/ 	.byte	0x00, 0xf5, 0x21, 0x00


	//----- nvinfo : EIATTR_KPARAM_INFO
	.align		4
.L_751:
        /*1748*/ 	.byte	0x04, 0x17
        /*174a*/ 	.short	(.L_753 - .L_752)
.L_752:
        /*174c*/ 	.word	0x00000000
        /*1750*/ 	.short	0x008b
        /*1752*/ 	.short	0x0458
        /*1754*/ 	.byte	0x00, 0xf5, 0x21, 0x00


	//----- nvinfo : EIATTR_KPARAM_INFO
	.align		4
.L_753:
        /*1758*/ 	.byte	0x04, 0x17
        /*175a*/ 	.short	(.L_755 - .L_754)
.L_754:
        /*175c*/ 	.word	0x00000000
        /*1760*/ 	.short	0x008a
        /*1762*/ 	.short	0x0450
        /*1764*/ 	.byte	0x00, 0xf5, 0x21, 0x00


	//----- nvinfo : EIATTR_KPARAM_INFO
	.align		4
.L_755:
        /*1768*/ 	.byte	0x04, 0x17
        /*176a*/ 	.short	(.L_757 - .L_756)
.L_756:
        /*176c*/ 	.word	0x00000000
        /*1770*/ 	.short	0x0089
        /*1772*/ 	.short	0x0448
        /*1774*/ 	.byte	0x00, 0xf5, 0x21, 0x00


	//----- nvinfo : EIATTR_KPARAM_INFO
	.align		4
.L_757:
        /*1778*/ 	.byte	0x04, 0x17
        /*177a*/ 	.short	(.L_759 - .L_758)
.L_758:
        /*177c*/ 	.word	0x00000000
        /*1780*/ 	.short	0x0088
        /*1782*/ 	.short	0x0440
        /*1784*/ 	.byte	0x00, 0xf5, 0x21, 0x00


	//----- nvinfo : EIATTR_KPARAM_INFO
	.align		4
.L_759:
        /*1788*/ 	.byte	0x04, 0x17
        /*178a*/ 	.short	(.L_761 - .L_760)
.L_760:
        /*178c*/ 	.word	0x00000000
        /*1790*/ 	.short	0x0087
        /*1792*/ 	.short	0x0438
        /*1794*/ 	.byte	0x00, 0xf5, 0x21, 0x00


	//----- nvinfo : EIATTR_KPARAM_INFO
	.align		4
.L_761:
        /*1798*/ 	.byte	0x04, 0x17
        /*179a*/ 	.short	(.L_763 - .L_762)
.L_762:
        /*179c*/ 	.word	0x00000000
        /*17a0*/ 	.short	0x0086
        /*17a2*/ 	.short	0x0430
        /*17a4*/ 	.byte	0x00, 0xf5, 0x21, 0x00


	//----- nvinfo : EIATTR_KPARAM_INFO
	.align		4
.L_763:
        /*17a8*/ 	.byte	0x04, 0x17
        /*17aa*/ 	.short	(.L_765 - .L_764)
.L_764:
        /*17ac*/ 	.word	0x00000000
        /*17b0*/ 	.short	0x0085
        /*17b2*/ 	.short	0x0428
        /*17b4*/ 	.byte	0x00, 0xf5, 0x21, 0x00


	//----- nvinfo : EIATTR_KPARAM_INFO
	.align		4
.L_765:
        /*17b8*/ 	.byte	0x04, 0x17
        /*17ba*/ 	.short	(.L_767 - .L_766)
.L_766:
        /*17bc*/ 	.word	0x00000000
        /*17c0*/ 	.short	0x0084
        /*17c2*/ 	.short	0x0420
        /*17c4*/ 	.byte	0x00, 0xf5, 0x21, 0x00


	//----- nvinfo : EIATTR_KPARAM_INFO
	.align		4
.L_767:
        /*17c8*/ 	.byte	0x04, 0x17
        /*17ca*/ 	.short	(.L_769 - .L_768)
.L_768:
        /*17cc*/ 	.word	0x00000000
        /*17d0*/ 	.short	0x0083
        /*17d2*/ 	.short	0x0418
        /*17d4*/ 	.byte	0x00, 0xf5, 0x21, 0x00


	//----- nvinfo : EIATTR_KPARAM_INFO
	.align		4
.L_769:
        /*17d8*/ 	.byte	0x04, 0x17
        /*17da*/ 	.short	(.L_771 - .L_770)
.L_770:
        /*17dc*/ 	.word	0x00000000
        /*17e0*/ 	.short	0x0082
        /*17e2*/ 	.short	0x0410
        /*17e4*/ 	.byte	0x00, 0xf5, 0x21, 0x00


	//----- nvinfo : EIATTR_KPARAM_INFO
	.align		4
.L_771:
        /*17e8*/ 	.byte	0x04, 0x17
        /*17ea*/ 	.short	(.L_773 - .L_772)
.L_772:
        /*17ec*/ 	.word	0x00000000
        /*17f0*/ 	.short	0x0081
        /*17f2*/ 	.short	0x0408
        /*17f4*/ 	.byte	0x00, 0xf5, 0x21, 0x00


	//----- nvinfo : EIATTR_KPARAM_INFO
	.align		4
.L_773:
        /*17f8*/ 	.byte	0x04, 0x17
        /*17fa*/ 	.short	(.L_775 - .L_774)
.L_774:
        /*17fc*/ 	.word	0x00000000
        /*1800*/ 	.short	0x0080
        /*1802*/ 	.short	0x0400
        /*1804*/ 	.byte	0x00, 0xf5, 0x21, 0x00


	//----- nvinfo : EIATTR_KPARAM_INFO
	.align		4
.L_775:
        /*1808*/ 	.byte	0x04, 0x17
        /*180a*/ 	.short	(.L_777 - .L_776)
.L_776:
        /*180c*/ 	.word	0x00000000
        /*1810*/ 	.short	0x007f
        /*1812*/ 	.short	0x03f8
        /*1814*/ 	.byte	0x00, 0xf5, 0x21, 0x00


	//----- nvinfo : EIATTR_KPARAM_INFO
	.align		4
.L_777:
        /*1818*/ 	.byte	0x04, 0x17
        /*181a*/ 	.short	(.L_779 - .L_778)
.L_778:
        /*181c*/ 	.word	0x00000000
        /*1820*/ 	.short	0x007e
        /*1822*/ 	.short	0x03f0
        /*1824*/ 	.byte	0x00, 0xf5, 0x21, 0x00


	//----- nvinfo : EIATTR_KPARAM_INFO
	.align		4
.L_779:
        /*1828*/ 	.byte	0x04, 0x17
        /*182a*/ 	.short	(.L_781 - .L_780)
.L_780:
        /*182c*/ 	.word	0x00000000
        /*1830*/ 	.short	0x007d
        /*1832*/ 	.short	0x03e8
        /*1834*/ 	.byte	0x00, 0xf5, 0x21, 0x00


	//----- nvinfo : EIATTR_KPARAM_INFO
	.align		4
.L_781:
        /*1838*/ 	.byte	0x04, 0x17
        /*183a*/ 	.short	(.L_783 - .L_782)
.L_782:
        /*183c*/ 	.word	0x00000000
        /*1840*/ 	.short	0x007c
        /*1842*/ 	.short	0x03e0
        /*1844*/ 	.byte	0x00, 0xf5, 0x21, 0x00


	//----- nvinfo : EIATTR_KPARAM_INFO
	.align		4
.L_783:
        /*1848*/ 	.byte	0x04, 0x17
        /*184a*/ 	.short	(.L_785 - .L_784)
.L_784:
        /*184c*/ 	.word	0x00000000
        /*1850*/ 	.short	0x007b
        /*1852*/ 	.short	0x03d8
        /*1854*/ 	.byte	0x00, 0xf5, 0x21, 0x00


	//----- nvinfo : EIATTR_KPARAM_INFO
	.align		4
.L_785:
        /*1858*/ 	.byte	0x04, 0x17
        /*185a*/ 	.short	(.L_787 - .L_786)
.L_786:
        /*185c*/ 	.word	0x00000000
        /*1860*/ 	.short	0x007a
        /*1862*/ 	.short	0x03d0
        /*1864*/ 	.byte	0x00, 0xf5, 0x21, 0x00


	//----- nvinfo : EIATTR_KPARAM_INFO
	.align		4
.L_787:
        /*1868*/ 	.byte	0x04, 0x17
        /*186a*/ 	.short	(.L_789 - .L_788)
.L_788:
        /*186c*/ 	.word	0x00000000
        /*1870*/ 	.short	0x0079
        /*1872*/ 	.short	0x03c8
        /*1874*/ 	.byte	0x00, 0xf5, 0x21, 0x00


	//----- nvinfo : EIATTR_KPARAM_INFO
	.align		4
.L_789:
        /*1878*/ 	.byte	0x04, 0x17
        /*187a*/ 	.short	(.L_791 - .L_790)
.L_790:
        /*187c*/ 	.word	0x00000000
        /*1880*/ 	.short	0x0078
        /*1882*/ 	.short	0x03c0
        /*1884*/ 	.byte	0x00, 0xf5, 0x21, 0x00


	//----- nvinfo : EIATTR_KPARAM_INFO
	.align		4
.L_791:
        /*1888*/ 	.byte	0x04, 0x17
        /*188a*/ 	.short	(.L_793 - .L_792)
.L_792:
        /*188c*/ 	.word	0x00000000
        /*1890*/ 	.short	0x0077
        /*1892*/ 	.short	0x03b8
        /*1894*/ 	.byte	0x00, 0xf5, 0x21, 0x00


	//----- nvinfo : EIATTR_KPARAM_INFO
	.align		4
.L_793:
        /*1898*/ 	.byte	0x04, 0x17
        /*189a*/ 	.short	(.L_795 - .L_794)
.L_794:
        /*189c*/ 	.word	0x00000000
        /*18a0*/ 	.short	0x0076
        /*18a2*/ 	.short	0x03b0
        /*18a4*/ 	.byte	0x00, 0xf5, 0x21, 0x00


	//----- nvinfo : EIATTR_KPARAM_INFO
	.align		4
.L_795:
        /*18a8*/ 	.byte	0x04, 0x17
        /*18aa*/ 	.short	(.L_797 - .L_796)
.L_796:
        /*18ac*/ 	.word	0x00000000
        /*18b0*/ 	.short	0x0075
        /*18b2*/ 	.short	0x03a8
        /*18b4*/ 	.byte	0x00, 0xf5, 0x21, 0x00


	//----- nvinfo : EIATTR_KPARAM_INFO
	.align		4
.L_797:
        /*18b8*/ 	.byte	0x04, 0x17
        /*18ba*/ 	.short	(.L_799 - .L_798)
.L_798:
        /*18bc*/ 	.word	0x00000000
        /*18c0*/ 	.short	0x0074
        /*18c2*/ 	.short	0x03a0
        /*18c4*/ 	.byte	0x00, 0xf5, 0x21, 0x00


	//----- nvinfo : EIATTR_KPARAM_INFO
	.align		4
.L_799:
        /*18c8*/ 	.byte	0x04, 0x17
        /*18ca*/ 	.short	(.L_801 - .L_800)
.L_800:
        /*18cc*/ 	.word	0x00000000
        /*18d0*/ 	.short	0x0073
        /*18d2*/ 	.short	0x0398
        /*18d4*/ 	.byte	0x00, 0xf5, 0x21, 0x00


	//----- nvinfo : EIATTR_KPARAM_INFO
	.align		4
.L_801:
        /*18d8*/ 	.byte	0x04, 0x17
        /*18da*/ 	.short	(.L_803 - .L_802)
.L_802:
        /*18dc*/ 	.word	0x00000000
        /*18e0*/ 	.short	0x0072
        /*18e2*/ 	.short	0x0390
        /*18e4*/ 	.byte	0x00, 0xf5, 0x21, 0x00


	//----- nvinfo : EIATTR_KPARAM_INFO
	.align		4
.L_803:
        /*18e8*/ 	.byte	0x04, 0x17
        /*18ea*/ 	.short	(.L_805 - .L_804)
.L_804:
        /*18ec*/ 	.word	0x00000000
        /*18f0*/ 	.short	0x0071
        /*18f2*/ 	.short	0x0388
        /*18f4*/ 	.byte	0x00, 0xf5, 0x21, 0x00


	//----- nvinfo : EIATTR_KPARAM_INFO
	.align		4
.L_805:
        /*18f8*/ 	.byte	0x04, 0x17
        /*18fa*/ 	.short	(.L_807 - .L_806)
.L_806:
        /*18fc*/ 	.word	0x00000000
        /*1900*/ 	.short	0x0070
        /*1902*/ 	.short	0x0380
        /*1904*/ 	.byte	0x00, 0xf5, 0x21, 0x00


	//----- nvinfo : EIATTR_KPARAM_INFO
	.align		4
.L_807:
        /*1908*/ 	.byte	0x04, 0x17
        /*190a*/ 	.short	(.L_809 - .L_808)
.L_808:
        /*190c*/ 	.word	0x00000000
        /*1910*/ 	.short	0x006f
        /*1912*/ 	.short	0x0378
        /*1914*/ 	.byte	0x00, 0xf5, 0x21, 0x00


	//----- nvinfo : EIATTR_KPARAM_INFO
	.align		4
.L_809:
        /*1918*/ 	.byte	0x04, 0x17
        /*191a*/ 	.short	(.L_811 - .L_810)
.L_810:
        /*191c*/ 	.word	0x00000000
        /*1920*/ 	.short	0x006e
        /*1922*/ 	.short	0x0370
        /*1924*/ 	.byte	0x00, 0xf5, 0x21, 0x00


	//----- nvinfo : EIATTR_KPARAM_INFO
	.align		4
.L_811:
        /*1928*/ 	.byte	0x04, 0x17
        /*192a*/ 	.short	(.L_813 - .L_812)
.L_812:
        /*192c*/ 	.word	0x00000000
        /*1930*/ 	.short	0x006d
        /*1932*/ 	.short	0x0368
        /*1934*/ 	.byte	0x00, 0xf5, 0x21, 0x00


	//----- nvinfo : EIATTR_KPARAM_INFO
	.align		4
.L_813:
        /*1938*/ 	.byte	0x04, 0x17
        /*193a*/ 	.short	(.L_815 - .L_814)
.L_814:
        /*193c*/ 	.word	0x00000000
        /*1940*/ 	.short	0x006c
        /*1942*/ 	.short	0x0360
        /*1944*/ 	.byte	0x00, 0xf5, 0x21, 0x00


	//----- nvinfo : EIATTR_KPARAM_INFO
	.align		4
.L_815:
        /*1948*/ 	.byte	0x04, 0x17
        /*194a*/ 	.short	(.L_817 - .L_816)
.L_816:
        /*194c*/ 	.word	0x00000000
        /*1950*/ 	.short	0x006b
        /*1952*/ 	.short	0x0358
        /*1954*/ 	.byte	0x00, 0xf5, 0x21, 0x00


	//----- nvinfo : EIATTR_KPARAM_INFO
	.align		4
.L_817:
        /*1958*/ 	.byte	0x04, 0x17
        /*195a*/ 	.short	(.L_819 - .L_818)
.L_818:
        /*195c*/ 	.word	0x00000000
        /*1960*/ 	.short	0x006a
        /*1962*/ 	.short	0x0350
        /*1964*/ 	.byte	0x00, 0xf5, 0x21, 0x00


	//----- nvinfo : EIATTR_KPARAM_INFO
	.align		4
.L_819:
        /*1968*/ 	.byte	0x04, 0x17
        /*196a*/ 	.short	(.L_821 - .L_820)
.L_820:
        /*196c*/ 	.word	0x00000000
        /*1970*/ 	.short	0x0069
        /*1972*/ 	.short	0x0348
        /*1974*/ 	.byte	0x00, 0xf5, 0x21, 0x00


	//----- nvinfo : EIATTR_KPARAM_INFO
	.align		4
.L_821:
        /*1978*/ 	.byte	0x04, 0x17
        /*197a*/ 	.short	(.L_823 - .L_822)
.L_822:
        /*197c*/ 	.word	0x00000000
        /*1980*/ 	.short	0x0068
        /*1982*/ 	.short	0x0340
        /*1984*/ 	.byte	0x00, 0xf5, 0x21, 0x00


	//----- nvinfo : EIATTR_KPARAM_INFO
	.align		4
.L_823:
        /*1988*/ 	.byte	0x04, 0x17
        /*198a*/ 	.short	(.L_825 - .L_824)
.L_824:
        /*198c*/ 	.word	0x00000000
        /*1990*/ 	.short	0x0067
        /*1992*/ 	.short	0x0338
        /*1994*/ 	.byte	0x00, 0xf5, 0x21, 0x00


	//----- nvinfo : EIATTR_KPARAM_INFO
	.align		4
.L_825:
        /*1998*/ 	.byte	0x04, 0x17
        /*199a*/ 	.short	(.L_827 - .L_826)
.L_826:
        /*199c*/ 	.word	0x00000000
        /*19a0*/ 	.short	0x0066
        /*19a2*/ 	.short	0x0330
        /*19a4*/ 	.byte	0x00, 0xf5, 0x21, 0x00


	//----- nvinfo : EIATTR_KPARAM_INFO
	.align		4
.L_827:
        /*19a8*/ 	.byte	0x04, 0x17
        /*19aa*/ 	.short	(.L_829 - .L_828)
.L_828:
        /*19ac*/ 	.word	0x00000000
        /*19b0*/ 	.short	0x0065
        /*19b2*/ 	.short	0x0328
        /*19b4*/ 	.byte	0x00, 0xf5, 0x21, 0x00


	//----- nvinfo : EIATTR_KPARAM_INFO
	.align		4
.L_829:
        /*19b8*/ 	.byte	0x04, 0x17
        /*19ba*/ 	.short	(.L_831 - .L_830)
.L_830:
        /*19bc*/ 	.word	0x00000000
        /*19c0*/ 	.short	0x0064
        /*19c2*/ 	.short	0x0320
        /*19c4*/ 	.byte	0x00, 0xf5, 0x21, 0x00


	//----- nvinfo : EIATTR_KPARAM_INFO
	.align		4
.L_831:
        /*19c8*/ 	.byte	0x04, 0x17
        /*19ca*/ 	.short	(.L_833 - .L_832)
.L_832:
        /*19cc*/ 	.word	0x00000000
        /*19d0*/ 	.short	0x0063
        /*19d2*/ 	.short	0x0318
        /*19d4*/ 	.byte	0x00, 0xf5, 0x21, 0x00


	//----- nvinfo : EIATTR_KPARAM_INFO
	.align		4
.L_833:
        /*19d8*/ 	.byte	0x04, 0x17
        /*19da*/ 	.short	(.L_835 - .L_834)
.L_834:
        /*19dc*/ 	.word	0x00000000
        /*19e0*/ 	.short	0x0062
        /*19e2*/ 	.short	0x0310
        /*19e4*/ 	.byte	0x00, 0xf5, 0x21, 0x00


	//----- nvinfo : EIATTR_KPARAM_INFO
	.align		4
.L_835:
        /*19e8*/ 	.byte	0x04, 0x17
        /*19ea*/ 	.short	(.L_837 - .L_836)
.L_836:
        /*19ec*/ 	.word	0x00000000
        /*19f0*/ 	.short	0x0061
        /*19f2*/ 	.short	0x0308
        /*19f4*/ 	.byte	0x00, 0xf5, 0x21, 0x00


	//----- nvinfo : EIATTR_KPARAM_INFO
	.align		4
.L_837:
        /*19f8*/ 	.byte	0x04, 0x17
        /*19fa*/ 	.short	(.L_839 - .L_838)
.L_838:
        /*19fc*/ 	.word	0x00000000
        /*1a00*/ 	.short	0x0060
        /*1a02*/ 	.short	0x0300
        /*1a04*/ 	.byte	0x00, 0xf5, 0x21, 0x00


	//----- nvinfo : EIATTR_KPARAM_INFO
	.align		4
.L_839:
        /*1a08*/ 	.byte	0x04, 0x17
        /*1a0a*/ 	.short	(.L_841 - .L_840)
.L_840:
        /*1a0c*/ 	.word	0x00000000
        /*1a10*/ 	.short	0x005f
        /*1a12*/ 	.short	0x02f8
        /*1a14*/ 	.byte	0x00, 0xf5, 0x21, 0x00


	//----- nvinfo : EIATTR_KPARAM_INFO
	.align		4
.L_841:
        /*1a18*/ 	.byte	0x04, 0x17
        /*1a1a*/ 	.short	(.L_843 - .L_842)
.L_842:
        /*1a1c*/ 	.word	0x00000000
        /*1a20*/ 	.short	0x005e
        /*1a22*/ 	.short	0x02f0
        /*1a24*/ 	.byte	0x00, 0xf5, 0x21, 0x00


	//----- nvinfo : EIATTR_KPARAM_INFO
	.align		4
.L_843:
        /*1a28*/ 	.byte	0x04, 0x17
        /*1a2a*/ 	.short	(.L_845 - .L_844)
.L_844:
        /*1a2c*/ 	.word	0x00000000
        /*1a30*/ 	.short	0x005d
        /*1a32*/ 	.short	0x02e8
        /*1a34*/ 	.byte	0x00, 0xf5, 0x21, 0x00


	//----- nvinfo : EIATTR_KPARAM_INFO
	.align		4
.L_845:
        /*1a38*/ 	.byte	0x04, 0x17
        /*1a3a*/ 	.short	(.L_847 - .L_846)
.L_846:
        /*1a3c*/ 	.word	0x00000000
        /*1a40*/ 	.short	0x005c
        /*1a42*/ 	.short	0x02e0
        /*1a44*/ 	.byte	0x00, 0xf5, 0x21, 0x00


	//----- nvinfo : EIATTR_KPARAM_INFO
	.align		4
.L_847:
        /*1a48*/ 	.byte	0x04, 0x17
        /*1a4a*/ 	.short	(.L_849 - .L_848)
.L_848:
        /*1a4c*/ 	.word	0x00000000
        /*1a50*/ 	.short	0x005b
        /*1a52*/ 	.short	0x02d8
        /*1a54*/ 	.byte	0x00, 0xf5, 0x21, 0x00


	//----- nvinfo : EIATTR_KPARAM_INFO
	.align		4
.L_849:
        /*1a58*/ 	.byte	0x04, 0x17
        /*1a5a*/ 	.short	(.L_851 - .L_850)
.L_850:
        /*1a5c*/ 	.word	0x00000000
        /*1a60*/ 	.short	0x005a
        /*1a62*/ 	.short	0x02d0
        /*1a64*/ 	.byte	0x00, 0xf5, 0x21, 0x00


	//----- nvinfo : EIATTR_KPARAM_INFO
	.align		4
.L_851:
        /*1a68*/ 	.byte	0x04, 0x17
        /*1a6a*/ 	.short	(.L_853 - .L_852)
.L_852:
        /*1a6c*/ 	.word	0x00000000
        /*1a70*/ 	.short	0x0059
        /*1a72*/ 	.short	0x02c8
        /*1a74*/ 	.byte	0x00, 0xf5, 0x21, 0x00


	//----- nvinfo : EIATTR_KPARAM_INFO
	.align		4
.L_853:
        /*1a78*/ 	.byte	0x04, 0x17
        /*1a7a*/ 	.short	(.L_855 - .L_854)
.L_854:
        /*1a7c*/ 	.word	0x00000000
        /*1a80*/ 	.short	0x0058
        /*1a82*/ 	.short	0x02c0
        /*1a84*/ 	.byte	0x00, 0xf5, 0x21, 0x00


	//----- nvinfo : EIATTR_KPARAM_INFO
	.align		4
.L_855:
        /*1a88*/ 	.byte	0x04, 0x17
        /*1a8a*/ 	.short	(.L_857 - .L_856)
.L_856:
        /*1a8c*/ 	.word	0x00000000
        /*1a90*/ 	.short	0x0057
        /*1a92*/ 	.short	0x02b8
        /*1a94*/ 	.byte	0x00, 0xf5, 0x21, 0x00


	//----- nvinfo : EIATTR_KPARAM_INFO
	.align		4
.L_857:
        /*1a98*/ 	.byte	0x04, 0x17
        /*1a9a*/ 	.short	(.L_859 - .L_858)
.L_858:
        /*1a9c*/ 	.word	0x00000000
        /*1aa0*/ 	.short	0x0056
        /*1aa2*/ 	.short	0x02b0
        /*1aa4*/ 	.byte	0x00, 0xf5, 0x21, 0x00


	//----- nvinfo : EIATTR_KPARAM_INFO
	.align		4
.L_859:
        /*1aa8*/ 	.byte	0x04, 0x17
        /*1aaa*/ 	.short	(.L_861 - .L_860)
.L_860:
        /*1aac*/ 	.word	0x00000000
        /*1ab0*/ 	.short	0x0055
        /*1ab2*/ 	.short	0x02a8
        /*1ab4*/ 	.byte	0x00, 0xf5, 0x21, 0x00


	//----- nvinfo : EIATTR_KPARAM_INFO
	.align		4
.L_861:
        /*1ab8*/ 	.byte	0x04, 0x17
        /*1aba*/ 	.short	(.L_863 - .L_862)
.L_862:
        /*1abc*/ 	.word	0x00000000
        /*1ac0*/ 	.short	0x0054
        /*1ac2*/ 	.short	0x02a0
        /*1ac4*/ 	.byte	0x00, 0xf5, 0x21, 0x00


	//----- nvinfo : EIATTR_KPARAM_INFO
	.align		4
.L_863:
        /*1ac8*/ 	.byte	0x04, 0x17
        /*1aca*/ 	.short	(.L_865 - .L_864)
.L_864:
        /*1acc*/ 	.word	0x00000000
        /*1ad0*/ 	.short	0x0053
        /*1ad2*/ 	.short	0x0298
        /*1ad4*/ 	.byte	0x00, 0xf5, 0x21, 0x00


	//----- nvinfo : EIATTR_KPARAM_INFO
	.align		4
.L_865:
        /*1ad8*/ 	.byte	0x04, 0x17
        /*1ada*/ 	.short	(.L_867 - .L_866)
.L_866:
        /*1adc*/ 	.word	0x00000000
        /*1ae0*/ 	.short	0x0052
        /*1ae2*/ 	.short	0x0290
        /*1ae4*/ 	.byte	0x00, 0xf5, 0x21, 0x00


	//----- nvinfo : EIATTR_KPARAM_INFO
	.align		4
.L_867:
        /*1ae8*/ 	.byte	0x04, 0x17
        /*1aea*/ 	.short	(.L_869 - .L_868)
.L_868:
        /*1aec*/ 	.word	0x00000000
        /*1af0*/ 	.short	0x0051
        /*1af2*/ 	.short	0x0288
        /*1af4*/ 	.byte	0x00, 0xf5, 0x21, 0x00


	//----- nvinfo : EIATTR_KPARAM_INFO
	.align		4
.L_869:
        /*1af8*/ 	.byte	0x04, 0x17
        /*1afa*/ 	.short	(.L_871 - .L_870)
.L_870:
        /*1afc*/ 	.word	0x00000000
        /*1b00*/ 	.short	0x0050
        /*1b02*/ 	.short	0x0280
        /*1b04*/ 	.byte	0x00, 0xf5, 0x21, 0x00


	//----- nvinfo : EIATTR_KPARAM_INFO
	.align		4
.L_871:
        /*1b08*/ 	.byte	0x04, 0x17
        /*1b0a*/ 	.short	(.L_873 - .L_872)
.L_872:
        /*1b0c*/ 	.word	0x00000000
        /*1b10*/ 	.short	0x004f
        /*1b12*/ 	.short	0x0278
        /*1b14*/ 	.byte	0x00, 0xf5, 0x21, 0x00


	//----- nvinfo : EIATTR_KPARAM_INFO
	.align		4
.L_873:
        /*1b18*/ 	.byte	0x04, 0x17
        /*1b1a*/ 	.short	(.L_875 - .L_874)
.L_874:
        /*1b1c*/ 	.word	0x00000000
        /*1b20*/ 	.short	0x004e
        /*1b22*/ 	.short	0x0270
        /*1b24*/ 	.byte	0x00, 0xf5, 0x21, 0x00


	//----- nvinfo : EIATTR_KPARAM_INFO
	.align		4
.L_875:
        /*1b28*/ 	.byte	0x04, 0x17
        /*1b2a*/ 	.short	(.L_877 - .L_876)
.L_876:
        /*1b2c*/ 	.word	0x00000000
        /*1b30*/ 	.short	0x004d
        /*1b32*/ 	.short	0x0268
        /*1b34*/ 	.byte	0x00, 0xf5, 0x21, 0x00


	//----- nvinfo : EIATTR_KPARAM_INFO
	.align		4
.L_877:
        /*1b38*/ 	.byte	0x04, 0x17
        /*1b3a*/ 	.short	(.L_879 - .L_878)
.L_878:
        /*1b3c*/ 	.word	0x00000000
        /*1b40*/ 	.short	0x004c
        /*1b42*/ 	.short	0x0260
        /*1b44*/ 	.byte	0x00, 0xf5, 0x21, 0x00


	//----- nvinfo : EIATTR_KPARAM_INFO
	.align		4
.L_879:
        /*1b48*/ 	.byte	0x04, 0x17
        /*1b4a*/ 	.short	(.L_881 - .L_880)
.L_880:
        /*1b4c*/ 	.word	0x00000000
        /*1b50*/ 	.short	0x004b
        /*1b52*/ 	.short	0x0258
        /*1b54*/ 	.byte	0x00, 0xf5, 0x21, 0x00


	//----- nvinfo : EIATTR_KPARAM_INFO
	.align		4
.L_881:
        /*1b58*/ 	.byte	0x04, 0x17
        /*1b5a*/ 	.short	(.L_883 - .L_882)
.L_882:
        /*1b5c*/ 	.word	0x00000000
        /*1b60*/ 	.short	0x004a
        /*1b62*/ 	.short	0x0250
        /*1b64*/ 	.byte	0x00, 0xf5, 0x21, 0x00


	//----- nvinfo : EIATTR_KPARAM_INFO
	.align		4
.L_883:
        /*1b68*/ 	.byte	0x04, 0x17
        /*1b6a*/ 	.short	(.L_885 - .L_884)
.L_884:
        /*1b6c*/ 	.word	0x00000000
        /*1b70*/ 	.short	0x0049
        /*1b72*/ 	.short	0x0248
        /*1b74*/ 	.byte	0x00, 0xf5, 0x21, 0x00


	//----- nvinfo : EIATTR_KPARAM_INFO
	.align		4
.L_885:
        /*1b78*/ 	.byte	0x04, 0x17
        /*1b7a*/ 	.short	(.L_887 - .L_886)
.L_886:
        /*1b7c*/ 	.word	0x00000000
        /*1b80*/ 	.short	0x0048
        /*1b82*/ 	.short	0x0240
        /*1b84*/ 	.byte	0x00, 0xf5, 0x21, 0x00


	//----- nvinfo : EIATTR_KPARAM_INFO
	.align		4
.L_887:
        /*1b88*/ 	.byte	0x04, 0x17
        /*1b8a*/ 	.short	(.L_889 - .L_888)
.L_888:
        /*1b8c*/ 	.word	0x00000000
        /*1b90*/ 	.short	0x0047
        /*1b92*/ 	.short	0x0238
        /*1b94*/ 	.byte	0x00, 0xf5, 0x21, 0x00


	//----- nvinfo : EIATTR_KPARAM_INFO
	.align		4
.L_889:
        /*1b98*/ 	.byte	0x04, 0x17
        /*1b9a*/ 	.short	(.L_891 - .L_890)
.L_890:
        /*1b9c*/ 	.word	0x00000000
        /*1ba0*/ 	.short	0x0046
        /*1ba2*/ 	.short	0x0230
        /*1ba4*/ 	.byte	0x00, 0xf5, 0x21, 0x00


	//----- nvinfo : EIATTR_KPARAM_INFO
	.align		4
.L_891:
        /*1ba8*/ 	.byte	0x04, 0x17
        /*1baa*/ 	.short	(.L_893 - .L_892)
.L_892:
        /*1bac*/ 	.word	0x00000000
        /*1bb0*/ 	.short	0x0045
        /*1bb2*/ 	.short	0x0228
        /*1bb4*/ 	.byte	0x00, 0xf5, 0x21, 0x00


	//----- nvinfo : EIATTR_KPARAM_INFO
	.align		4
.L_893:
        /*1bb8*/ 	.byte	0x04, 0x17
        /*1bba*/ 	.short	(.L_895 - .L_894)
.L_894:
        /*1bbc*/ 	.word	0x00000000
        /*1bc0*/ 	.short	0x0044
        /*1bc2*/ 	.short	0x0220
        /*1bc4*/ 	.byte	0x00, 0xf5, 0x21, 0x00


	//----- nvinfo : EIATTR_KPARAM_INFO
	.align		4
.L_895:
        /*1bc8*/ 	.byte	0x04, 0x17
        /*1bca*/ 	.short	(.L_897 - .L_896)
.L_896:
        /*1bcc*/ 	.word	0x00000000
        /*1bd0*/ 	.short	0x0043
        /*1bd2*/ 	.short	0x0218
        /*1bd4*/ 	.byte	0x00, 0xf5, 0x21, 0x00


	//----- nvinfo : EIATTR_KPARAM_INFO
	.align		4
.L_897:
        /*1bd8*/ 	.byte	0x04, 0x17
        /*1bda*/ 	.short	(.L_899 - .L_898)
.L_898:
        /*1bdc*/ 	.word	0x00000000
        /*1be0*/ 	.short	0x0042
        /*1be2*/ 	.short	0x0210
        /*1be4*/ 	.byte	0x00, 0xf5, 0x21, 0x00


	//----- nvinfo : EIATTR_KPARAM_INFO
	.align		4
.L_899:
        /*1be8*/ 	.byte	0x04, 0x17
        /*1bea*/ 	.short	(.L_901 - .L_900)
.L_900:
        /*1bec*/ 	.word	0x00000000
        /*1bf0*/ 	.short	0x0041
        /*1bf2*/ 	.short	0x0208
        /*1bf4*/ 	.byte	0x00, 0xf5, 0x21, 0x00


	//----- nvinfo : EIATTR_KPARAM_INFO
	.align		4
.L_901:
        /*1bf8*/ 	.byte	0x04, 0x17
        /*1bfa*/ 	.short	(.L_903 - .L_902)
.L_902:
        /*1bfc*/ 	.word	0x00000000
        /*1c00*/ 	.short	0x0040
        /*1c02*/ 	.short	0x0200
        /*1c04*/ 	.byte	0x00, 0xf5, 0x21, 0x00


	//----- nvinfo : EIATTR_KPARAM_INFO
	.align		4
.L_903:
        /*1c08*/ 	.byte	0x04, 0x17
        /*1c0a*/ 	.short	(.L_905 - .L_904)
.L_904:
        /*1c0c*/ 	.word	0x00000000
        /*1c10*/ 	.short	0x003f
        /*1c12*/ 	.short	0x01f8
        /*1c14*/ 	.byte	0x00, 0xf5, 0x21, 0x00


	//----- nvinfo : EIATTR_KPARAM_INFO
	.align		4
.L_905:
        /*1c18*/ 	.byte	0x04, 0x17
        /*1c1a*/ 	.short	(.L_907 - .L_906)
.L_906:
        /*1c1c*/ 	.word	0x00000000
        /*1c20*/ 	.short	0x003e
        /*1c22*/ 	.short	0x01f0
        /*1c24*/ 	.byte	0x00, 0xf5, 0x21, 0x00


	//----- nvinfo : EIATTR_KPARAM_INFO
	.align		4
.L_907:
        /*1c28*/ 	.byte	0x04, 0x17
        /*1c2a*/ 	.short	(.L_909 - .L_908)
.L_908:
        /*1c2c*/ 	.word	0x00000000
        /*1c30*/ 	.short	0x003d
        /*1c32*/ 	.short	0x01e8
        /*1c34*/ 	.byte	0x00, 0xf5, 0x21, 0x00


	//----- nvinfo : EIATTR_KPARAM_INFO
	.align		4
.L_909:
        /*1c38*/ 	.byte	0x04, 0x17
        /*1c3a*/ 	.short	(.L_911 - .L_910)
.L_910:
        /*1c3c*/ 	.word	0x00000000
        /*1c40*/ 	.short	0x003c
        /*1c42*/ 	.short	0x01e0
        /*1c44*/ 	.byte	0x00, 0xf5, 0x21, 0x00


	//----- nvinfo : EIATTR_KPARAM_INFO
	.align		4
.L_911:
        /*1c48*/ 	.byte	0x04, 0x17
        /*1c4a*/ 	.short	(.L_913 - .L_912)
.L_912:
        /*1c4c*/ 	.word	0x00000000
        /*1c50*/ 	.short	0x003b
        /*1c52*/ 	.short	0x01d8
        /*1c54*/ 	.byte	0x00, 0xf5, 0x21, 0x00


	//----- nvinfo : EIATTR_KPARAM_INFO
	.align		4
.L_913:
        /*1c58*/ 	.byte	0x04, 0x17
        /*1c5a*/ 	.short	(.L_915 - .L_914)
.L_914:
        /*1c5c*/ 	.word	0x00000000
        /*1c60*/ 	.short	0x003a
        /*1c62*/ 	.short	0x01d0
        /*1c64*/ 	.byte	0x00, 0xf5, 0x21, 0x00


	//----- nvinfo : EIATTR_KPARAM_INFO
	.align		4
.L_915:
        /*1c68*/ 	.byte	0x04, 0x17
        /*1c6a*/ 	.short	(.L_917 - .L_916)
.L_916:
        /*1c6c*/ 	.word	0x00000000
        /*1c70*/ 	.short	0x0039
        /*1c72*/ 	.short	0x01c8
        /*1c74*/ 	.byte	0x00, 0xf5, 0x21, 0x00


	//----- nvinfo : EIATTR_KPARAM_INFO
	.align		4
.L_917:
        /*1c78*/ 	.byte	0x04, 0x17
        /*1c7a*/ 	.short	(.L_919 - .L_918)
.L_918:
        /*1c7c*/ 	.word	0x00000000
        /*1c80*/ 	.short	0x0038
        /*1c82*/ 	.short	0x01c0
        /*1c84*/ 	.byte	0x00, 0xf5, 0x21, 0x00


	//----- nvinfo : EIATTR_KPARAM_INFO
	.align		4
.L_919:
        /*1c88*/ 	.byte	0x04, 0x17
        /*1c8a*/ 	.short	(.L_921 - .L_920)
.L_920:
        /*1c8c*/ 	.word	0x00000000
        /*1c90*/ 	.short	0x0037
        /*1c92*/ 	.short	0x01b8
        /*1c94*/ 	.byte	0x00, 0xf5, 0x21, 0x00


	//----- nvinfo : EIATTR_KPARAM_INFO
	.align		4
.L_921:
        /*1c98*/ 	.byte	0x04, 0x17
        /*1c9a*/ 	.short	(.L_923 - .L_922)
.L_922:
        /*1c9c*/ 	.word	0x00000000
        /*1ca0*/ 	.short	0x0036
        /*1ca2*/ 	.short	0x01b0
        /*1ca4*/ 	.byte	0x00, 0xf5, 0x21, 0x00


	//----- nvinfo : EIATTR_KPARAM_INFO
	.align		4
.L_923:
        /*1ca8*/ 	.byte	0x04, 0x17
        /*1caa*/ 	.short	(.L_925 - .L_924)
.L_924:
        /*1cac*/ 	.word	0x00000000
        /*1cb0*/ 	.short	0x0035
        /*1cb2*/ 	.short	0x01a8
        /*1cb4*/ 	.byte	0x00, 0xf5, 0x21, 0x00


	//----- nvinfo : EIATTR_KPARAM_INFO
	.align		4
.L_925:
        /*1cb8*/ 	.byte	0x04, 0x17
        /*1cba*/ 	.short	(.L_927 - .L_926)
.L_926:
        /*1cbc*/ 	.word	0x00000000
        /*1cc0*/ 	.short	0x0034
        /*1cc2*/ 	.short	0x01a0
        /*1cc4*/ 	.byte	0x00, 0xf5, 0x21, 0x00


	//----- nvinfo : EIATTR_KPARAM_INFO
	.align		4
.L_927:
        /*1cc8*/ 	.byte	0x04, 0x17
        /*1cca*/ 	.short	(.L_929 - .L_928)
.L_928:
        /*1ccc*/ 	.word	0x00000000
        /*1cd0*/ 	.short	0x0033
        /*1cd2*/ 	.short	0x0198
        /*1cd4*/ 	.byte	0x00, 0xf5, 0x21, 0x00


	//----- nvinfo : EIATTR_KPARAM_INFO
	.align		4
.L_929:
        /*1cd8*/ 	.byte	0x04, 0x17
        /*1cda*/ 	.short	(.L_931 - .L_930)
.L_930:
        /*1cdc*/ 	.word	0x00000000
        /*1ce0*/ 	.short	0x0032
        /*1ce2*/ 	.short	0x0190
        /*1ce4*/ 	.byte	0x00, 0xf5, 0x21, 0x00


	//----- nvinfo : EIATTR_KPARAM_INFO
	.align		4
.L_931:
        /*1ce8*/ 	.byte	0x04, 0x17
        /*1cea*/ 	.short	(.L_933 - .L_932)
.L_932:
        /*1cec*/ 	.word	0x00000000
        /*1cf0*/ 	.short	0x0031
        /*1cf2*/ 	.short	0x0188
        /*1cf4*/ 	.byte	0x00, 0xf5, 0x21, 0x00


	//----- nvinfo : EIATTR_KPARAM_INFO
	.align		4
.L_933:
        /*1cf8*/ 	.byte	0x04, 0x17
        /*1cfa*/ 	.short	(.L_935 - .L_934)
.L_934:
        /*1cfc*/ 	.word	0x00000000
        /*1d00*/ 	.short	0x0030
        /*1d02*/ 	.short	0x0180
        /*1d04*/ 	.byte	0x00, 0xf5, 0x21, 0x00


	//----- nvinfo : EIATTR_KPARAM_INFO
	.align		4
.L_935:
        /*1d08*/ 	.byte	0x04, 0x17
        /*1d0a*/ 	.short	(.L_937 - .L_936)
.L_936:
        /*1d0c*/ 	.word	0x00000000
        /*1d10*/ 	.short	0x002f
        /*1d12*/ 	.short	0x0178
        /*1d14*/ 	.byte	0x00, 0xf5, 0x21, 0x00


	//----- nvinfo : EIATTR_KPARAM_INFO
	.align		4
.L_937:
        /*1d18*/ 	.byte	0x04, 0x17
        /*1d1a*/ 	.short	(.L_939 - .L_938)
.L_938:
        /*1d1c*/ 	.word	0x00000000
        /*1d20*/ 	.short	0x002e
        /*1d22*/ 	.short	0x0170
        /*1d24*/ 	.byte	0x00, 0xf5, 0x21, 0x00


	//----- nvinfo : EIATTR_KPARAM_INFO
	.align		4
.L_939:
        /*1d28*/ 	.byte	0x04, 0x17
        /*1d2a*/ 	.short	(.L_941 - .L_940)
.L_940:
        /*1d2c*/ 	.word	0x00000000
        /*1d30*/ 	.short	0x002d
        /*1d32*/ 	.short	0x0168
        /*1d34*/ 	.byte	0x00, 0xf5, 0x21, 0x00


	//----- nvinfo : EIATTR_KPARAM_INFO
	.align		4
.L_941:
        /*1d38*/ 	.byte	0x04, 0x17
        /*1d3a*/ 	.short	(.L_943 - .L_942)
.L_942:
        /*1d3c*/ 	.word	0x00000000
        /*1d40*/ 	.short	0x002c
        /*1d42*/ 	.short	0x0160
        /*1d44*/ 	.byte	0x00, 0xf5, 0x21, 0x00


	//----- nvinfo : EIATTR_KPARAM_INFO
	.align		4
.L_943:
        /*1d48*/ 	.byte	0x04, 0x17
        /*1d4a*/ 	.short	(.L_945 - .L_944)
.L_944:
        /*1d4c*/ 	.word	0x00000000
        /*1d50*/ 	.short	0x002b
        /*1d52*/ 	.short	0x0158
        /*1d54*/ 	.byte	0x00, 0xf5, 0x21, 0x00


	//----- nvinfo : EIATTR_KPARAM_INFO
	.align		4
.L_945:
        /*1d58*/ 	.byte	0x04, 0x17
        /*1d5a*/ 	.short	(.L_947 - .L_946)
.L_946:
        /*1d5c*/ 	.word	0x00000000
        /*1d60*/ 	.short	0x002a
        /*1d62*/ 	.short	0x0150
        /*1d64*/ 	.byte	0x00, 0xf5, 0x21, 0x00


	//----- nvinfo : EIATTR_KPARAM_INFO
	.align		4
.L_947:
        /*1d68*/ 	.byte	0x04, 0x17
        /*1d6a*/ 	.short	(.L_949 - .L_948)
.L_948:
        /*1d6c*/ 	.word	0x00000000
        /*1d70*/ 	.short	0x0029
        /*1d72*/ 	.short	0x0148
        /*1d74*/ 	.byte	0x00, 0xf5, 0x21, 0x00


	//----- nvinfo : EIATTR_KPARAM_INFO
	.align		4
.L_949:
        /*1d78*/ 	.byte	0x04, 0x17
        /*1d7a*/ 	.short	(.L_951 - .L_950)
.L_950:
        /*1d7c*/ 	.word	0x00000000
        /*1d80*/ 	.short	0x0028
        /*1d82*/ 	.short	0x0140
        /*1d84*/ 	.byte	0x00, 0xf5, 0x21, 0x00


	//----- nvinfo : EIATTR_KPARAM_INFO
	.align		4
.L_951:
        /*1d88*/ 	.byte	0x04, 0x17
        /*1d8a*/ 	.short	(.L_953 - .L_952)
.L_952:
        /*1d8c*/ 	.word	0x00000000
        /*1d90*/ 	.short	0x0027
        /*1d92*/ 	.short	0x0138
        /*1d94*/ 	.byte	0x00, 0xf5, 0x21, 0x00


	//----- nvinfo : EIATTR_KPARAM_INFO
	.align		4
.L_953:
        /*1d98*/ 	.byte	0x04, 0x17
        /*1d9a*/ 	.short	(.L_955 - .L_954)
.L_954:
        /*1d9c*/ 	.word	0x00000000
        /*1da0*/ 	.short	0x0026
        /*1da2*/ 	.short	0x0130
        /*1da4*/ 	.byte	0x00, 0xf5, 0x21, 0x00


	//----- nvinfo : EIATTR_KPARAM_INFO
	.align		4
.L_955:
        /*1da8*/ 	.byte	0x04, 0x17
        /*1daa*/ 	.short	(.L_957 - .L_956)
.L_956:
        /*1dac*/ 	.word	0x00000000
        /*1db0*/ 	.short	0x0025
        /*1db2*/ 	.short	0x0128
        /*1db4*/ 	.byte	0x00, 0xf5, 0x21, 0x00


	//----- nvinfo : EIATTR_KPARAM_INFO
	.align		4
.L_957:
        /*1db8*/ 	.byte	0x04, 0x17
        /*1dba*/ 	.short	(.L_959 - .L_958)
.L_958:
        /*1dbc*/ 	.word	0x00000000
        /*1dc0*/ 	.short	0x0024
        /*1dc2*/ 	.short	0x0120
        /*1dc4*/ 	.byte	0x00, 0xf5, 0x21, 0x00


	//----- nvinfo : EIATTR_KPARAM_INFO
	.align		4
.L_959:
        /*1dc8*/ 	.byte	0x04, 0x17
        /*1dca*/ 	.short	(.L_961 - .L_960)
.L_960:
        /*1dcc*/ 	.word	0x00000000
        /*1dd0*/ 	.short	0x0023
        /*1dd2*/ 	.short	0x0118
        /*1dd4*/ 	.byte	0x00, 0xf5, 0x21, 0x00


	//----- nvinfo : EIATTR_KPARAM_INFO
	.align		4
.L_961:
        /*1dd8*/ 	.byte	0x04, 0x17
        /*1dda*/ 	.short	(.L_963 - .L_962)
.L_962:
        /*1ddc*/ 	.word	0x00000000
        /*1de0*/ 	.short	0x0022
        /*1de2*/ 	.short	0x0110
        /*1de4*/ 	.byte	0x00, 0xf5, 0x21, 0x00


	//----- nvinfo : EIATTR_KPARAM_INFO
	.align		4
.L_963:
        /*1de8*/ 	.byte	0x04, 0x17
        /*1dea*/ 	.short	(.L_965 - .L_964)
.L_964:
        /*1dec*/ 	.word	0x00000000
        /*1df0*/ 	.short	0x0021
        /*1df2*/ 	.short	0x0108
        /*1df4*/ 	.byte	0x00, 0xf5, 0x21, 0x00


	//----- nvinfo : EIATTR_KPARAM_INFO
	.align		4
.L_965:
        /*1df8*/ 	.byte	0x04, 0x17
        /*1dfa*/ 	.short	(.L_967 - .L_966)
.L_966:
        /*1dfc*/ 	.word	0x00000000
        /*1e00*/ 	.short	0x0020
        /*1e02*/ 	.short	0x0100
        /*1e04*/ 	.byte	0x00, 0xf5, 0x21, 0x00


	//----- nvinfo : EIATTR_KPARAM_INFO
	.align		4
.L_967:
        /*1e08*/ 	.byte	0x04, 0x17
        /*1e0a*/ 	.short	(.L_969 - .L_968)
.L_968:
        /*1e0c*/ 	.word	0x00000000
        /*1e10*/ 	.short	0x001f
        /*1e12*/ 	.short	0x00f8
        /*1e14*/ 	.byte	0x00, 0xf5, 0x21, 0x00


	//----- nvinfo : EIATTR_KPARAM_INFO
	.align		4
.L_969:
        /*1e18*/ 	.byte	0x04, 0x17
        /*1e1a*/ 	.short	(.L_971 - .L_970)
.L_970:
        /*1e1c*/ 	.word	0x00000000
        /*1e20*/ 	.short	0x001e
        /*1e22*/ 	.short	0x00f0
        /*1e24*/ 	.byte	0x00, 0xf5, 0x21, 0x00


	//----- nvinfo : EIATTR_KPARAM_INFO
	.align		4
.L_971:
        /*1e28*/ 	.byte	0x04, 0x17
        /*1e2a*/ 	.short	(.L_973 - .L_972)
.L_972:
        /*1e2c*/ 	.word	0x00000000
        /*1e30*/ 	.short	0x001d
        /*1e32*/ 	.short	0x00e8
        /*1e34*/ 	.byte	0x00, 0xf5, 0x21, 0x00


	//----- nvinfo : EIATTR_KPARAM_INFO
	.align		4
.L_973:
        /*1e38*/ 	.byte	0x04, 0x17
        /*1e3a*/ 	.short	(.L_975 - .L_974)
.L_974:
        /*1e3c*/ 	.word	0x00000000
        /*1e40*/ 	.short	0x001c
        /*1e42*/ 	.short	0x00e0
        /*1e44*/ 	.byte	0x00, 0xf5, 0x21, 0x00


	//----- nvinfo : EIATTR_KPARAM_INFO
	.align		4
.L_975:
        /*1e48*/ 	.byte	0x04, 0x17
        /*1e4a*/ 	.short	(.L_977 - .L_976)
.L_976:
        /*1e4c*/ 	.word	0x00000000
        /*1e50*/ 	.short	0x001b
        /*1e52*/ 	.short	0x00d8
        /*1e54*/ 	.byte	0x00, 0xf5, 0x21, 0x00


	//----- nvinfo : EIATTR_KPARAM_INFO
	.align		4
.L_977:
        /*1e58*/ 	.byte	0x04, 0x17
        /*1e5a*/ 	.short	(.L_979 - .L_978)
.L_978:
        /*1e5c*/ 	.word	0x00000000
        /*1e60*/ 	.short	0x001a
        /*1e62*/ 	.short	0x00d0
        /*1e64*/ 	.byte	0x00, 0xf5, 0x21, 0x00


	//----- nvinfo : EIATTR_KPARAM_INFO
	.align		4
.L_979:
        /*1e68*/ 	.byte	0x04, 0x17
        /*1e6a*/ 	.short	(.L_981 - .L_980)
.L_980:
        /*1e6c*/ 	.word	0x00000000
        /*1e70*/ 	.short	0x0019
        /*1e72*/ 	.short	0x00c8
        /*1e74*/ 	.byte	0x00, 0xf5, 0x21, 0x00


	//----- nvinfo : EIATTR_KPARAM_INFO
	.align		4
.L_981:
        /*1e78*/ 	.byte	0x04, 0x17
        /*1e7a*/ 	.short	(.L_983 - .L_982)
.L_982:
        /*1e7c*/ 	.word	0x00000000
        /*1e80*/ 	.short	0x0018
        /*1e82*/ 	.short	0x00c0
        /*1e84*/ 	.byte	0x00, 0xf5, 0x21, 0x00


	//----- nvinfo : EIATTR_KPARAM_INFO
	.align		4
.L_983:
        /*1e88*/ 	.byte	0x04, 0x17
        /*1e8a*/ 	.short	(.L_985 - .L_984)
.L_984:
        /*1e8c*/ 	.word	0x00000000
        /*1e90*/ 	.short	0x0017
        /*1e92*/ 	.short	0x00b8
        /*1e94*/ 	.byte	0x00, 0xf5, 0x21, 0x00


	//----- nvinfo : EIATTR_KPARAM_INFO
	.align		4
.L_985:
        /*1e98*/ 	.byte	0x04, 0x17
        /*1e9a*/ 	.short	(.L_987 - .L_986)
.L_986:
        /*1e9c*/ 	.word	0x00000000
        /*1ea0*/ 	.short	0x0016
        /*1ea2*/ 	.short	0x00b0
        /*1ea4*/ 	.byte	0x00, 0xf5, 0x21, 0x00


	//----- nvinfo : EIATTR_KPARAM_INFO
	.align		4
.L_987:
        /*1ea8*/ 	.byte	0x04, 0x17
        /*1eaa*/ 	.short	(.L_989 - .L_988)
.L_988:
        /*1eac*/ 	.word	0x00000000
        /*1eb0*/ 	.short	0x0015
        /*1eb2*/ 	.short	0x00a8
        /*1eb4*/ 	.byte	0x00, 0xf5, 0x21, 0x00


	//----- nvinfo : EIATTR_KPARAM_INFO
	.align		4
.L_989:
        /*1eb8*/ 	.byte	0x04, 0x17
        /*1eba*/ 	.short	(.L_991 - .L_990)
.L_990:
        /*1ebc*/ 	.word	0x00000000
        /*1ec0*/ 	.short	0x0014
        /*1ec2*/ 	.short	0x00a0
        /*1ec4*/ 	.byte	0x00, 0xf5, 0x21, 0x00


	//----- nvinfo : EIATTR_KPARAM_INFO
	.align		4
.L_991:
        /*1ec8*/ 	.byte	0x04, 0x17
        /*1eca*/ 	.short	(.L_993 - .L_992)
.L_992:
        /*1ecc*/ 	.word	0x00000000
        /*1ed0*/ 	.short	0x0013
        /*1ed2*/ 	.short	0x0098
        /*1ed4*/ 	.byte	0x00, 0xf5, 0x21, 0x00


	//----- nvinfo : EIATTR_KPARAM_INFO
	.align		4
.L_993:
        /*1ed8*/ 	.byte	0x04, 0x17
        /*1eda*/ 	.short	(.L_995 - .L_994)
.L_994:
        /*1edc*/ 	.word	0x00000000
        /*1ee0*/ 	.short	0x0012
        /*1ee2*/ 	.short	0x0090
        /*1ee4*/ 	.byte	0x00, 0xf5, 0x21, 0x00


	//----- nvinfo : EIATTR_KPARAM_INFO
	.align		4
.L_995:
        /*1ee8*/ 	.byte	0x04, 0x17
        /*1eea*/ 	.short	(.L_997 - .L_996)
.L_996:
        /*1eec*/ 	.word	0x00000000
        /*1ef0*/ 	.short	0x0011
        /*1ef2*/ 	.short	0x0088
        /*1ef4*/ 	.byte	0x00, 0xf5, 0x21, 0x00


	//----- nvinfo : EIATTR_KPARAM_INFO
	.align		4
.L_997:
        /*1ef8*/ 	.byte	0x04, 0x17
        /*1efa*/ 	.short	(.L_999 - .L_998)
.L_998:
        /*1efc*/ 	.word	0x00000000
        /*1f00*/ 	.short	0x0010
        /*1f02*/ 	.short	0x0080
        /*1f04*/ 	.byte	0x00, 0xf5, 0x21, 0x00


	//----- nvinfo : EIATTR_KPARAM_INFO
	.align		4
.L_999:
        /*1f08*/ 	.byte	0x04, 0x17
        /*1f0a*/ 	.short	(.L_1001 - .L_1000)
.L_1000:
        /*1f0c*/ 	.word	0x00000000
        /*1f10*/ 	.short	0x000f
        /*1f12*/ 	.short	0x0078
        /*1f14*/ 	.byte	0x00, 0xf5, 0x21, 0x00


	//----- nvinfo : EIATTR_KPARAM_INFO
	.align		4
.L_1001:
        /*1f18*/ 	.byte	0x04, 0x17
        /*1f1a*/ 	.short	(.L_1003 - .L_1002)
.L_1002:
        /*1f1c*/ 	.word	0x00000000
        /*1f20*/ 	.short	0x000e
        /*1f22*/ 	.short	0x0070
        /*1f24*/ 	.byte	0x00, 0xf5, 0x21, 0x00


	//----- nvinfo : EIATTR_KPARAM_INFO
	.align		4
.L_1003:
        /*1f28*/ 	.byte	0x04, 0x17
        /*1f2a*/ 	.short	(.L_1005 - .L_1004)
.L_1004:
        /*1f2c*/ 	.word	0x00000000
        /*1f30*/ 	.short	0x000d
        /*1f32*/ 	.short	0x0068
        /*1f34*/ 	.byte	0x00, 0xf5, 0x21, 0x00


	//----- nvinfo : EIATTR_KPARAM_INFO
	.align		4
.L_1005:
        /*1f38*/ 	.byte	0x04, 0x17
        /*1f3a*/ 	.short	(.L_1007 - .L_1006)
.L_1006:
        /*1f3c*/ 	.word	0x00000000
        /*1f40*/ 	.short	0x000c
        /*1f42*/ 	.short	0x0060
        /*1f44*/ 	.byte	0x00, 0xf5, 0x21, 0x00


	//----- nvinfo : EIATTR_KPARAM_INFO
	.align		4
.L_1007:
        /*1f48*/ 	.byte	0x04, 0x17
        /*1f4a*/ 	.short	(.L_1009 - .L_1008)
.L_1008:
        /*1f4c*/ 	.word	0x00000000
        /*1f50*/ 	.short	0x000b
        /*1f52*/ 	.short	0x0058
        /*1f54*/ 	.byte	0x00, 0xf5, 0x21, 0x00


	//----- nvinfo : EIATTR_KPARAM_INFO
	.align		4
.L_1009:
        /*1f58*/ 	.byte	0x04, 0x17
        /*1f5a*/ 	.short	(.L_1011 - .L_1010)
.L_1010:
        /*1f5c*/ 	.word	0x00000000
        /*1f60*/ 	.short	0x000a
        /*1f62*/ 	.short	0x0050
        /*1f64*/ 	.byte	0x00, 0xf5, 0x21, 0x00


	//----- nvinfo : EIATTR_KPARAM_INFO
	.align		4
.L_1011:
        /*1f68*/ 	.byte	0x04, 0x17
        /*1f6a*/ 	.short	(.L_1013 - .L_1012)
.L_1012:
        /*1f6c*/ 	.word	0x00000000
        /*1f70*/ 	.short	0x0009
        /*1f72*/ 	.short	0x0048
        /*1f74*/ 	.byte	0x00, 0xf5, 0x21, 0x00


	//----- nvinfo : EIATTR_KPARAM_INFO
	.align		4
.L_1013:
        /*1f78*/ 	.byte	0x04, 0x17
        /*1f7a*/ 	.short	(.L_1015 - .L_1014)
.L_1014:
        /*1f7c*/ 	.word	0x00000000
        /*1f80*/ 	.short	0x0008
        /*1f82*/ 	.short	0x0040
        /*1f84*/ 	.byte	0x00, 0xf5, 0x21, 0x00


	//----- nvinfo : EIATTR_KPARAM_INFO
	.align		4
.L_1015:
        /*1f88*/ 	.byte	0x04, 0x17
        /*1f8a*/ 	.short	(.L_1017 - .L_1016)
.L_1016:
        /*1f8c*/ 	.word	0x00000000
        /*1f90*/ 	.short	0x0007
        /*1f92*/ 	.short	0x0038
        /*1f94*/ 	.byte	0x00, 0xf5, 0x21, 0x00


	//----- nvinfo : EIATTR_KPARAM_INFO
	.align		4
.L_1017:
        /*1f98*/ 	.byte	0x04, 0x17
        /*1f9a*/ 	.short	(.L_1019 - .L_1018)
.L_1018:
        /*1f9c*/ 	.word	0x00000000
        /*1fa0*/ 	.short	0x0006
        /*1fa2*/ 	.short	0x0030
        /*1fa4*/ 	.byte	0x00, 0xf5, 0x21, 0x00


	//----- nvinfo : EIATTR_KPARAM_INFO
	.align		4
.L_1019:
        /*1fa8*/ 	.byte	0x04, 0x17
        /*1faa*/ 	.short	(.L_1021 - .L_1020)
.L_1020:
        /*1fac*/ 	.word	0x00000000
        /*1fb0*/ 	.short	0x0005
        /*1fb2*/ 	.short	0x0028
        /*1fb4*/ 	.byte	0x00, 0xf5, 0x21, 0x00


	//----- nvinfo : EIATTR_KPARAM_INFO
	.align		4
.L_1021:
        /*1fb8*/ 	.byte	0x04, 0x17
        /*1fba*/ 	.short	(.L_1023 - .L_1022)
.L_1022:
        /*1fbc*/ 	.word	0x00000000
        /*1fc0*/ 	.short	0x0004
        /*1fc2*/ 	.short	0x0020
        /*1fc4*/ 	.byte	0x00, 0xf5, 0x21, 0x00


	//----- nvinfo : EIATTR_KPARAM_INFO
	.align		4
.L_1023:
        /*1fc8*/ 	.byte	0x04, 0x17
        /*1fca*/ 	.short	(.L_1025 - .L_1024)
.L_1024:
        /*1fcc*/ 	.word	0x00000000
        /*1fd0*/ 	.short	0x0003
        /*1fd2*/ 	.short	0x0018
        /*1fd4*/ 	.byte	0x00, 0xf5, 0x21, 0x00


	//----- nvinfo : EIATTR_KPARAM_INFO
	.align		4
.L_1025:
        /*1fd8*/ 	.byte	0x04, 0x17
        /*1fda*/ 	.short	(.L_1027 - .L_1026)
.L_1026:
        /*1fdc*/ 	.word	0x00000000
        /*1fe0*/ 	.short	0x0002
        /*1fe2*/ 	.short	0x0010
        /*1fe4*/ 	.byte	0x00, 0xf5, 0x21, 0x00


	//----- nvinfo : EIATTR_KPARAM_INFO
	.align		4
.L_1027:
        /*1fe8*/ 	.byte	0x04, 0x17
        /*1fea*/ 	.short	(.L_1029 - .L_1028)
.L_1028:
        /*1fec*/ 	.word	0x00000000
        /*1ff0*/ 	.short	0x0001
        /*1ff2*/ 	.short	0x0008
        /*1ff4*/ 	.byte	0x00, 0xf5, 0x21, 0x00


	//----- nvinfo : EIATTR_KPARAM_INFO
	.align		4
.L_1029:
        /*1ff8*/ 	.byte	0x04, 0x17
        /*1ffa*/ 	.short	(.L_1031 - .L_1030)
.L_1030:
        /*1ffc*/ 	.word	0x00000000
        /*2000*/ 	.short	0x0000
        /*2002*/ 	.short	0x0000
        /*2004*/ 	.byte	0x00, 0xf5, 0x21, 0x00


	//----- nvinfo : EIATTR_SPARSE_MMA_MASK
	.align		4
.L_1031:
        /*2008*/ 	.byte	0x03, 0x50
        /*200a*/ 	.short	0x0000


	//----- nvinfo : EIATTR_MAXREG_COUNT
	.align		4
        /*200c*/ 	.byte	0x03, 0x1b
        /*200e*/ 	.short	0x00ff


	//----- nvinfo : EIATTR_MERCURY_ISA_VERSION
	.align		4
        /*2010*/ 	.byte	0x03, 0x5f
        /*2012*/ 	.short	0x0101


	//----- nvinfo : EIATTR_VRC_CTA_INIT_COUNT
	.align		4
        /*2014*/ 	.byte	0x02, 0x4a
	.zero		1
	.zero		1


	//----- nvinfo : EIATTR_EXIT_INSTR_OFFSETS
	.align		4
        /*2018*/ 	.byte	0x04, 0x1c
        /*201a*/ 	.short	(.L_1033 - .L_1032)


	//   ....[0]....
.L_1032:
        /*201c*/ 	.word	0x00008060


	//----- nvinfo : EIATTR_CBANK_PARAM_SIZE
	.align		4
.L_1033:
        /*2020*/ 	.byte	0x03, 0x19
        /*2022*/ 	.short	0x1000


	//----- nvinfo : EIATTR_PARAM_CBANK
	.align		4
        /*2024*/ 	.byte	0x04, 0x0a
        /*2026*/ 	.short	(.L_1035 - .L_1034)
	.align		4
.L_1034:
        /*2028*/ 	.word	index@(.nv.constant0._Z4racePiS_S_S_S_S_S_S_S_S_S_S_S_S_S_S_S_S_S_S_S_S_S_S_S_S_S_S_S_S_S_S_S_S_S_S_S_S_S_S_S_S_S_S_S_S_S_S_S_S_S_S_S_S_S_S_S_S_S_S_S_S_S_S_S_S_S_S_S_S_S_S_S_S_S_S_S_S_S_S_S_S_S_S_S_S_S_S_S_S_S_S_S_S_S_S_S_S_S_S_S_S_S_S_S_S_S_S_S_S_S_S_S_S_S_S_S_S_S_S_S_S_S_S_S_S_S_S_S_S_S_S_S_S_S_S_S_S_S_S_S_S_S_S_S_S_S_S_S_S_S_S_S_S_S_S_S_S_S_S_S_S_S_S_S_S_S_S_S_S_S_S_S_S_S_S_S_S_S_S_S_S_S_S_S_S_S_S_S_S_S_S_S_S_S_S_S_S_S_S_S_S_S_S_S_S_S_S_S_S_S_S_S_S_S_S_S_S_S_S_S_S_S_S_S_S_S_S_S_S_S_S_S_S_S_S_S_S_S_S_S_S_S_S_S_S_S_S_S_S_S_S_S_S_S_S_S_S_S_S_S_S_S_S_S_S_S_S_S_S_S_S_S_S_S_S_S_S_S_S_S_S_S_S_S_S_S_S_S_S_S_S_S_S_S_S_S_S_S_S_S_S_S_S_S_S_S_S_S_S_S_S_S_S_S_S_S_S_S_S_S_S_S_S_S_S_S_S_S_S_S_S_S_S_S_S_S_S_S_S_S_S_S_S_S_S_S_S_S_S_S_S_S_S_S_S_S_S_S_S_S_S_S_S_S_S_S_S_S_S_S_S_S_S_S_S_S_S_S_S_S_S_S_S_S_S_S_S_S_S_S_S_S_S_S_S_S_S_S_S_S_S_S_S_S_S_S_S_S_S_S_S_S_S_S_S_S_S_S_S_S_S_S_S_S_S_S_S_S_S_S_S_S_S_S_S_S_S_S_S_S_S_S_S_S_S_S_S_S_S_S_S_S_S_S_S_S_S_S_S_S_S_S_S_S_S_S_S_S_S_S_S_S_S_S_S_S_S_S_S_S_S_S_S_S_S_S_S_S_S_S_S_S_S_S_S_S_S_S_S_S_S_S_S_S_S_S_S_S_S_S_S_)
        /*202c*/ 	.short	0x0380
        /*202e*/ 	.short	0x1000


	//----- nvinfo : EIATTR_SW_WAR
	.align		4
.L_1035:
        /*2030*/ 	.byte	0x04, 0x36
        /*2032*/ 	.short	(.L_1037 - .L_1036)
.L_1036:
        /*2034*/ 	.word	0x00000008
.L_1037:


//--------------------- .nv.callgraph             --------------------------
	.section	.nv.callgraph,"",@"SHT_CUDA_CALLGRAPH"
	.align	4
	.sectionentsize	8
	.align		4
        /*0000*/ 	.word	0x00000000
	.align		4
        /*0004*/ 	.word	0xffffffff
	.align		4
        /*0008*/ 	.word	0x00000000
	.align		4
        /*000c*/ 	.word	0xfffffffe
	.align		4
        /*0010*/ 	.word	0x00000000
	.align		4
        /*0014*/ 	.word	0xfffffffd
	.align		4
        /*0018*/ 	.word	0x00000000
	.align		4
        /*001c*/ 	.word	0xfffffffc


//--------------------- .text._Z4racePiS_S_S_S_S_S_S_S_S_S_S_S_S_S_S_S_S_S_S_S_S_S_S_S_S_S_S_S_S_S_S_S_S_S_S_S_S_S_S_S_S_S_S_S_S_S_S_S_S_S_S_S_S_S_S_S_S_S_S_S_S_S_S_S_S_S_S_S_S_S_S_S_S_S_S_S_S_S_S_S_S_S_S_S_S_S_S_S_S_S_S_S_S_S_S_S_S_S_S_S_S_S_S_S_S_S_S_S_S_S_S_S_S_S_S_S_S_S_S_S_S_S_S_S_S_S_S_S_S_S_S_S_S_S_S_S_S_S_S_S_S_S_S_S_S_S_S_S_S_S_S_S_S_S_S_S_S_S_S_S_S_S_S_S_S_S_S_S_S_S_S_S_S_S_S_S_S_S_S_S_S_S_S_S_S_S_S_S_S_S_S_S_S_S_S_S_S_S_S_S_S_S_S_S_S_S_S_S_S_S_S_S_S_S_S_S_S_S_S_S_S_S_S_S_S_S_S_S_S_S_S_S_S_S_S_S_S_S_S_S_S_S_S_S_S_S_S_S_S_S_S_S_S_S_S_S_S_S_S_S_S_S_S_S_S_S_S_S_S_S_S_S_S_S_S_S_S_S_S_S_S_S_S_S_S_S_S_S_S_S_S_S_S_S_S_S_S_S_S_S_S_S_S_S_S_S_S_S_S_S_S_S_S_S_S_S_S_S_S_S_S_S_S_S_S_S_S_S_S_S_S_S_S_S_S_S_S_S_S_S_S_S_S_S_S_S_S_S_S_S_S_S_S_S_S_S_S_S_S_S_S_S_S_S_S_S_S_S_S_S_S_S_S_S_S_S_S_S_S_S_S_S_S_S_S_S_S_S_S_S_S_S_S_S_S_S_S_S_S_S_S_S_S_S_S_S_S_S_S_S_S_S_S_S_S_S_S_S_S_S_S_S_S_S_S_S_S_S_S_S_S_S_S_S_S_S_S_S_S_S_S_S_S_S_S_S_S_S_S_S_S_S_S_S_S_S_S_S_S_S_S_S_S_S_S_S_S_S_S_S_S_S_S_S_S_S_S_S_S_S_S_S_S_S_S_S_S_S_S_S_S_S_S_S_S_S_S_S_S_S_S_S_S_S_S_S_S_S_S_S_S_ --------------------------
	.section	.text._Z4racePiS_S_S_S_S_S_S_S_S_S_S_S_S_S_S_S_S_S_S_S_S_S_S_S_S_S_S_S_S_S_S_S_S_S_S_S_S_S_S_S_S_S_S_S_S_S_S_S_S_S_S_S_S_S_S_S_S_S_S_S_S_S_S_S_S_S_S_S_S_S_S_S_S_S_S_S_S_S_S_S_S_S_S_S_S_S_S_S_S_S_S_S_S_S_S_S_S_S_S_S_S_S_S_S_S_S_S_S_S_S_S_S_S_S_S_S_S_S_S_S_S_S_S_S_S_S_S_S_S_S_S_S_S_S_S_S_S_S_S_S_S_S_S_S_S_S_S_S_S_S_S_S_S_S_S_S_S_S_S_S_S_S_S_S_S_S_S_S_S_S_S_S_S_S_S_S_S_S_S_S_S_S_S_S_S_S_S_S_S_S_S_S_S_S_S_S_S_S_S_S_S_S_S_S_S_S_S_S_S_S_S_S_S_S_S_S_S_S_S_S_S_S_S_S_S_S_S_S_S_S_S_S_S_S_S_S_S_S_S_S_S_S_S_S_S_S_S_S_S_S_S_S_S_S_S_S_S_S_S_S_S_S_S_S_S_S_S_S_S_S_S_S_S_S_S_S_S_S_S_S_S_S_S_S_S_S_S_S_S_S_S_S_S_S_S_S_S_S_S_S_S_S_S_S_S_S_S_S_S_S_S_S_S_S_S_S_S_S_S_S_S_S_S_S_S_S_S_S_S_S_S_S_S_S_S_S_S_S_S_S_S_S_S_S_S_S_S_S_S_S_S_S_S_S_S_S_S_S_S_S_S_S_S_S_S_S_S_S_S_S_S_S_S_S_S_S_S_S_S_S_S_S_S_S_S_S_S_S_S_S_S_S_S_S_S_S_S_S_S_S_S_S_S_S_S_S_S_S_S_S_S_S_S_S_S_S_S_S_S_S_S_S_S_S_S_S_S_S_S_S_S_S_S_S_S_S_S_S_S_S_S_S_S_S_S_S_S_S_S_S_S_S_S_S_S_S_S_S_S_S_S_S_S_S_S_S_S_S_S_S_S_S_S_S_S_S_S_S_S_S_S_S_S_S_S_S_S_S_S_S_S_S_S_S_S_S_S_S_S_S_S_S_S_S_S_S_S_S_S_S_S_,"ax",@progbits
	.align	128
        .global         _Z4racePiS_S_S_S_S_S_S_S_S_S_S_S_S_S_S_S_S_S_S_S_S_S_S_S_S_S_S_S_S_S_S_S_S_S_S_S_S_S_S_S_S_S_S_S_S_S_S_S_S_S_S_S_S_S_S_S_S_S_S_S_S_S_S_S_S_S_S_S_S_S_S_S_S_S_S_S_S_S_S_S_S_S_S_S_S_S_S_S_S_S_S_S_S_S_S_S_S_S_S_S_S_S_S_S_S_S_S_S_S_S_S_S_S_S_S_S_S_S_S_S_S_S_S_S_S_S_S_S_S_S_S_S_S_S_S_S_S_S_S_S_S_S_S_S_S_S_S_S_S_S_S_S_S_S_S_S_S_S_S_S_S_S_S_S_S_S_S_S_S_S_S_S_S_S_S_S_S_S_S_S_S_S_S_S_S_S_S_S_S_S_S_S_S_S_S_S_S_S_S_S_S_S_S_S_S_S_S_S_S_S_S_S_S_S_S_S_S_S_S_S_S_S_S_S_S_S_S_S_S_S_S_S_S_S_S_S_S_S_S_S_S_S_S_S_S_S_S_S_S_S_S_S_S_S_S_S_S_S_S_S_S_S_S_S_S_S_S_S_S_S_S_S_S_S_S_S_S_S_S_S_S_S_S_S_S_S_S_S_S_S_S_S_S_S_S_S_S_S_S_S_S_S_S_S_S_S_S_S_S_S_S_S_S_S_S_S_S_S_S_S_S_S_S_S_S_S_S_S_S_S_S_S_S_S_S_S_S_S_S_S_S_S_S_S_S_S_S_S_S_S_S_S_S_S_S_S_S_S_S_S_S_S_S_S_S_S_S_S_S_S_S_S_S_S_S_S_S_S_S_S_S_S_S_S_S_S_S_S_S_S_S_S_S_S_S_S_S_S_S_S_S_S_S_S_S_S_S_S_S_S_S_S_S_S_S_S_S_S_S_S_S_S_S_S_S_S_S_S_S_S_S_S_S_S_S_S_S_S_S_S_S_S_S_S_S_S_S_S_S_S_S_S_S_S_S_S_S_S_S_S_S_S_S_S_S_S_S_S_S_S_S_S_S_S_S_S_S_S_S_S_S_S_S_S_S_S_S_S_S_S_S_S_S_S_S_S_S_S_S_S_S_S_S_S_S_S_S_S_S_S_S_
        .type           _Z4racePiS_S_S_S_S_S_S_S_S_S_S_S_S_S_S_S_S_S_S_S_S_S_S_S_S_S_S_S_S_S_S_S_S_S_S_S_S_S_S_S_S_S_S_S_S_S_S_S_S_S_S_S_S_S_S_S_S_S_S_S_S_S_S_S_S_S_S_S_S_S_S_S_S_S_S_S_S_S_S_S_S_S_S_S_S_S_S_S_S_S_S_S_S_S_S_S_S_S_S_S_S_S_S_S_S_S_S_S_S_S_S_S_S_S_S_S_S_S_S_S_S_S_S_S_S_S_S_S_S_S_S_S_S_S_S_S_S_S_S_S_S_S_S_S_S_S_S_S_S_S_S_S_S_S_S_S_S_S_S_S_S_S_S_S_S_S_S_S_S_S_S_S_S_S_S_S_S_S_S_S_S_S_S_S_S_S_S_S_S_S_S_S_S_S_S_S_S_S_S_S_S_S_S_S_S_S_S_S_S_S_S_S_S_S_S_S_S_S_S_S_S_S_S_S_S_S_S_S_S_S_S_S_S_S_S_S_S_S_S_S_S_S_S_S_S_S_S_S_S_S_S_S_S_S_S_S_S_S_S_S_S_S_S_S_S_S_S_S_S_S_S_S_S_S_S_S_S_S_S_S_S_S_S_S_S_S_S_S_S_S_S_S_S_S_S_S_S_S_S_S_S_S_S_S_S_S_S_S_S_S_S_S_S_S_S_S_S_S_S_S_S_S_S_S_S_S_S_S_S_S_S_S_S_S_S_S_S_S_S_S_S_S_S_S_S_S_S_S_S_S_S_S_S_S_S_S_S_S_S_S_S_S_S_S_S_S_S_S_S_S_S_S_S_S_S_S_S_S_S_S_S_S_S_S_S_S_S_S_S_S_S_S_S_S_S_S_S_S_S_S_S_S_S_S_S_S_S_S_S_S_S_S_S_S_S_S_S_S_S_S_S_S_S_S_S_S_S_S_S_S_S_S_S_S_S_S_S_S_S_S_S_S_S_S_S_S_S_S_S_S_S_S_S_S_S_S_S_S_S_S_S_S_S_S_S_S_S_S_S_S_S_S_S_S_S_S_S_S_S_S_S_S_S_S_S_S_S_S_S_S_S_S_S_S_S_S_S_S_S_S_S_S_S_S_S_S_S_S_S_S_S_,@function
        .size           _Z4racePiS_S_S_S_S_S_S_S_S_S_S_S_S_S_S_S_S_S_S_S_S_S_S_S_S_S_S_S_S_S_S_S_S_S_S_S_S_S_S_S_S_S_S_S_S_S_S_S_S_S_S_S_S_S_S_S_S_S_S_S_S_S_S_S_S_S_S_S_S_S_S_S_S_S_S_S_S_S_S_S_S_S_S_S_S_S_S_S_S_S_S_S_S_S_S_S_S_S_S_S_S_S_S_S_S_S_S_S_S_S_S_S_S_S_S_S_S_S_S_S_S_S_S_S_S_S_S_S_S_S_S_S_S_S_S_S_S_S_S_S_S_S_S_S_S_S_S_S_S_S_S_S_S_S_S_S_S_S_S_S_S_S_S_S_S_S_S_S_S_S_S_S_S_S_S_S_S_S_S_S_S_S_S_S_S_S_S_S_S_S_S_S_S_S_S_S_S_S_S_S_S_S_S_S_S_S_S_S_S_S_S_S_S_S_S_S_S_S_S_S_S_S_S_S_S_S_S_S_S_S_S_S_S_S_S_S_S_S_S_S_S_S_S_S_S_S_S_S_S_S_S_S_S_S_S_S_S_S_S_S_S_S_S_S_S_S_S_S_S_S_S_S_S_S_S_S_S_S_S_S_S_S_S_S_S_S_S_S_S_S_S_S_S_S_S_S_S_S_S_S_S_S_S_S_S_S_S_S_S_S_S_S_S_S_S_S_S_S_S_S_S_S_S_S_S_S_S_S_S_S_S_S_S_S_S_S_S_S_S_S_S_S_S_S_S_S_S_S_S_S_S_S_S_S_S_S_S_S_S_S_S_S_S_S_S_S_S_S_S_S_S_S_S_S_S_S_S_S_S_S_S_S_S_S_S_S_S_S_S_S_S_S_S_S_S_S_S_S_S_S_S_S_S_S_S_S_S_S_S_S_S_S_S_S_S_S_S_S_S_S_S_S_S_S_S_S_S_S_S_S_S_S_S_S_S_S_S_S_S_S_S_S_S_S_S_S_S_S_S_S_S_S_S_S_S_S_S_S_S_S_S_S_S_S_S_S_S_S_S_S_S_S_S_S_S_S_S_S_S_S_S_S_S_S_S_S_S_S_S_S_S_S_S_S_S_S_S_S_S_S_S_S_S_S_S_S_S_S_S_S_S_,(.L_x_1 - _Z4racePiS_S_S_S_S_S_S_S_S_S_S_S_S_S_S_S_S_S_S_S_S_S_S_S_S_S_S_S_S_S_S_S_S_S_S_S_S_S_S_S_S_S_S_S_S_S_S_S_S_S_S_S_S_S_S_S_S_S_S_S_S_S_S_S_S_S_S_S_S_S_S_S_S_S_S_S_S_S_S_S_S_S_S_S_S_S_S_S_S_S_S_S_S_S_S_S_S_S_S_S_S_S_S_S_S_S_S_S_S_S_S_S_S_S_S_S_S_S_S_S_S_S_S_S_S_S_S_S_S_S_S_S_S_S_S_S_S_S_S_S_S_S_S_S_S_S_S_S_S_S_S_S_S_S_S_S_S_S_S_S_S_S_S_S_S_S_S_S_S_S_S_S_S_S_S_S_S_S_S_S_S_S_S_S_S_S_S_S_S_S_S_S_S_S_S_S_S_S_S_S_S_S_S_S_S_S_S_S_S_S_S_S_S_S_S_S_S_S_S_S_S_S_S_S_S_S_S_S_S_S_S_S_S_S_S_S_S_S_S_S_S_S_S_S_S_S_S_S_S_S_S_S_S_S_S_S_S_S_S_S_S_S_S_S_S_S_S_S_S_S_S_S_S_S_S_S_S_S_S_S_S_S_S_S_S_S_S_S_S_S_S_S_S_S_S_S_S_S_S_S_S_S_S_S_S_S_S_S_S_S_S_S_S_S_S_S_S_S_S_S_S_S_S_S_S_S_S_S_S_S_S_S_S_S_S_S_S_S_S_S_S_S_S_S_S_S_S_S_S_S_S_S_S_S_S_S_S_S_S_S_S_S_S_S_S_S_S_S_S_S_S_S_S_S_S_S_S_S_S_S_S_S_S_S_S_S_S_S_S_S_S_S_S_S_S_S_S_S_S_S_S_S_S_S_S_S_S_S_S_S_S_S_S_S_S_S_S_S_S_S_S_S_S_S_S_S_S_S_S_S_S_S_S_S_S_S_S_S_S_S_S_S_S_S_S_S_S_S_S_S_S_S_S_S_S_S_S_S_S_S_S_S_S_S_S_S_S_S_S_S_S_S_S_S_S_S_S_S_S_S_S_S_S_S_S_S_S_S_S_S_S_S_S_S_S_S_S_S_S_S_S_S_S_S_S_S_S_S_S_S_S_)
        .other          _Z4racePiS_S_S_S_S_S_S_S_S_S_S_S_S_S_S_S_S_S_S_S_S_S_S_S_S_S_S_S_S_S_S_S_S_S_S_S_S_S_S_S_S_S_S_S_S_S_S_S_S_S_S_S_S_S_S_S_S_S_S_S_S_S_S_S_S_S_S_S_S_S_S_S_S_S_S_S_S_S_S_S_S_S_S_S_S_S_S_S_S_S_S_S_S_S_S_S_S_S_S_S_S_S_S_S_S_S_S_S_S_S_S_S_S_S_S_S_S_S_S_S_S_S_S_S_S_S_S_S_S_S_S_S_S_S_S_S_S_S_S_S_S_S_S_S_S_S_S_S_S_S_S_S_S_S_S_S_S_S_S_S_S_S_S_S_S_S_S_S_S_S_S_S_S_S_S_S_S_S_S_S_S_S_S_S_S_S_S_S_S_S_S_S_S_S_S_S_S_S_S_S_S_S_S_S_S_S_S_S_S_S_S_S_S_S_S_S_S_S_S_S_S_S_S_S_S_S_S_S_S_S_S_S_S_S_S_S_S_S_S_S_S_S_S_S_S_S_S_S_S_S_S_S_S_S_S_S_S_S_S_S_S_S_S_S_S_S_S_S_S_S_S_S_S_S_S_S_S_S_S_S_S_S_S_S_S_S_S_S_S_S_S_S_S_S_S_S_S_S_S_S_S_S_S_S_S_S_S_S_S_S_S_S_S_S_S_S_S_S_S_S_S_S_S_S_S_S_S_S_S_S_S_S_S_S_S_S_S_S_S_S_S_S_S_S_S_S_S_S_S_S_S_S_S_S_S_S_S_S_S_S_S_S_S_S_S_S_S_S_S_S_S_S_S_S_S_S_S_S_S_S_S_S_S_S_S_S_S_S_S_S_S_S_S_S_S_S_S_S_S_S_S_S_S_S_S_S_S_S_S_S_S_S_S_S_S_S_S_S_S_S_S_S_S_S_S_S_S_S_S_S_S_S_S_S_S_S_S_S_S_S_S_S_S_S_S_S_S_S_S_S_S_S_S_S_S_S_S_S_S_S_S_S_S_S_S_S_S_S_S_S_S_S_S_S_S_S_S_S_S_S_S_S_S_S_S_S_S_S_S_S_S_S_S_S_S_S_S_S_S_S_S_S_S_S_S_S_S_S_S_S_S_,@"STO_CUDA_ENTRY STV_DEFAULT"
_Z4racePiS_S_S_S_S_S_S_S_S_S_S_S_S_S_S_S_S_S_S_S_S_S_S_S_S_S_S_S_S_S_S_S_S_S_S_S_S_S_S_S_S_S_S_S_S_S_S_S_S_S_S_S_S_S_S_S_S_S_S_S_S_S_S_S_S_S_S_S_S_S_S_S_S_S_S_S_S_S_S_S_S_S_S_S_S_S_S_S_S_S_S_S_S_S_S_S_S_S_S_S_S_S_S_S_S_S_S_S_S_S_S_S_S_S_S_S_S_S_S_S_S_S_S_S_S_S_S_S_S_S_S_S_S_S_S_S_S_S_S_S_S_S_S_S_S_S_S_S_S_S_S_S_S_S_S_S_S_S_S_S_S_S_S_S_S_S_S_S_S_S_S_S_S_S_S_S_S_S_S_S_S_S_S_S_S_S_S_S_S_S_S_S_S_S_S_S_S_S_S_S_S_S_S_S_S_S_S_S_S_S_S_S_S_S_S_S_S_S_S_S_S_S_S_S_S_S_S_S_S_S_S_S_S_S_S_S_S_S_S_S_S_S_S_S_S_S_S_S_S_S_S_S_S_S_S_S_S_S_S_S_S_S_S_S_S_S_S_S_S_S_S_S_S_S_S_S_S_S_S_S_S_S_S_S_S_S_S_S_S_S_S_S_S_S_S_S_S_S_S_S_S_S_S_S_S_S_S_S_S_S_S_S_S_S_S_S_S_S_S_S_S_S_S_S_S_S_S_S_S_S_S_S_S_S_S_S_S_S_S_S_S_S_S_S_S_S_S_S_S_S_S_S_S_S_S_S_S_S_S_S_S_S_S_S_S_S_S_S_S_S_S_S_S_S_S_S_S_S_S_S_S_S_S_S_S_S_S_S_S_S_S_S_S_S_S_S_S_S_S_S_S_S_S_S_S_S_S_S_S_S_S_S_S_S_S_S_S_S_S_S_S_S_S_S_S_S_S_S_S_S_S_S_S_S_S_S_S_S_S_S_S_S_S_S_S_S_S_S_S_S_S_S_S_S_S_S_S_S_S_S_S_S_S_S_S_S_S_S_S_S_S_S_S_S_S_S_S_S_S_S_S_S_S_S_S_S_S_S_S_S_S_S_S_S_S_S_S_S_S_S_S_S_S_S_S_S_S_S_S_S_S_:
.text._Z4racePiS_S_S_S_S_S_S_S_S_S_S_S_S_S_S_S_S_S_S_S_S_S_S_S_S_S_S_S_S_S_S_S_S_S_S_S_S_S_S_S_S_S_S_S_S_S_S_S_S_S_S_S_S_S_S_S_S_S_S_S_S_S_S_S_S_S_S_S_S_S_S_S_S_S_S_S_S_S_S_S_S_S_S_S_S_S_S_S_S_S_S_S_S_S_S_S_S_S_S_S_S_S_S_S_S_S_S_S_S_S_S_S_S_S_S_S_S_S_S_S_S_S_S_S_S_S_S_S_S_S_S_S_S_S_S_S_S_S_S_S_S_S_S_S_S_S_S_S_S_S_S_S_S_S_S_S_S_S_S_S_S_S_S_S_S_S_S_S_S_S_S_S_S_S_S_S_S_S_S_S_S_S_S_S_S_S_S_S_S_S_S_S_S_S_S_S_S_S_S_S_S_S_S_S_S_S_S_S_S_S_S_S_S_S_S_S_S_S_S_S_S_S_S_S_S_S_S_S_S_S_S_S_S_S_S_S_S_S_S_S_S_S_S_S_S_S_S_S_S_S_S_S_S_S_S_S_S_S_S_S_S_S_S_S_S_S_S_S_S_S_S_S_S_S_S_S_S_S_S_S_S_S_S_S_S_S_S_S_S_S_S_S_S_S_S_S_S_S_S_S_S_S_S_S_S_S_S_S_S_S_S_S_S_S_S_S_S_S_S_S_S_S_S_S_S_S_S_S_S_S_S_S_S_S_S_S_S_S_S_S_S_S_S_S_S_S_S_S_S_S_S_S_S_S_S_S_S_S_S_S_S_S_S_S_S_S_S_S_S_S_S_S_S_S_S_S_S_S_S_S_S_S_S_S_S_S_S_S_S_S_S_S_S_S_S_S_S_S_S_S_S_S_S_S_S_S_S_S_S_S_S_S_S_S_S_S_S_S_S_S_S_S_S_S_S_S_S_S_S_S_S_S_S_S_S_S_S_S_S_S_S_S_S_S_S_S_S_S_S_S_S_S_S_S_S_S_S_S_S_S_S_S_S_S_S_S_S_S_S_S_S_S_S_S_S_S_S_S_S_S_S_S_S_S_S_S_S_S_S_S_S_S_S_S_S_S_S_S_S_S_S_S_S_S_S_S_S_S_S_S_S_:
[----:B------:R-:W-:Y:S01]  /*0000*/  LDC R1, c[0x0][0x37c] ;  /* 0x0000df00ff017b82 */ /* 0x000fe20000000800 */
[----:B------:R-:W0:Y:S07]  /*0010*/  S2R R0, SR_TID.X ;  /* 0x0000000000007919 */ /* 0x000e2e0000002100 */
[----:B------:R-:W0:Y:S01]  /*0020*/  S2UR UR6, SR_CTAID.X ;  /* 0x00000000000679c3 */ /* 0x000e220000002500 */
[----:B------:R-:W1:Y:S07]  /*0030*/  LDCU.64 UR4, c[0x0][0x358] ;  /* 0x00006b00ff0477ac */ /* 0x000e6e0008000a00 */
[----:B------:R-:W0:Y:S08]  /*0040*/  LDC R5, c[0x0][0x360] ;  /* 0x0000d800ff057b82 */ /* 0x000e300000000800 */
[----:B------:R-:W2:Y:S08]  /*0050*/  LDC.64 R2, c[0x0][0x380] ;  /* 0x0000e000ff027b82 */ /* 0x000eb00000000a00 */
[----:B------:R-:W3:Y:S01]  /*0060*/  LDC.64 R6, c[0x0][0x390] ;  /* 0x0000e400ff067b82 */ /* 0x000ee20000000a00 */
[----:B0-----:R-:W-:-:S07]  /*0070*/  IMAD R0, R5, UR6, R0 ;  /* 0x0000000605007c24 */ /* 0x001fce000f8e0200 */
[----:B------:R-:W0:Y:S01]  /*0080*/  LDC.64 R8, c[0x0][0x398] ;  /* 0x0000e600ff087b82 */ /* 0x000e220000000a00 */
[----:B--2---:R-:W-:-:S07]  /*0090*/  IMAD.WIDE R2, R0, 0x4, R2 ;  /* 0x0000000400027825 */ /* 0x004fce00078e0202 */
[----:B------:R-:W2:Y:S01]  /*00a0*/  LDC.64 R4, c[0x0][0x388] ;  /* 0x0000e200ff047b82 */ /* 0x000ea20000000a00 */
[----:B-1----:R-:W4:Y:S07]  /*00b0*/  LDG.E R13, desc[UR4][R2.64+0x4] ;  /* 0x00000404020d7981 */ /* 0x002f2e000c1e1900 */
[----:B------:R-:W1:Y:S01]  /*00c0*/  LDC.64 R10, c[0x0][0x3a0] ;  /* 0x0000e800ff0a7b82 */ /* 0x000e620000000a00 */
[C---:B--2---:R-:W-:Y:S01]  /*00d0*/  IMAD.WIDE R4, R0.reuse, 0x4, R4 ;  /* 0x0000000400047825 */ /* 0x044fe200078e0204 */
[----:B----4-:R1:W-:Y:S04]  /*00e0*/  STG.E desc[UR4][R2.64], R13 ;  /* 0x0000000d02007986 */ /* 0x0103e8000c101904 */
[----:B------:R-:W2:Y:S01]  /*00f0*/  LDG.E R15, desc[UR4][R4.64+0x4] ;  /* 0x00000404040f7981 */ /* 0x000ea2000c1e1900 */
[----:B---3--:R-:W-:-:S03]  /*0100*/  IMAD.WIDE R6, R0, 0x4, R6 ;  /* 0x0000000400067825 */ /* 0x008fc600078e0206 */
[----:B--2---:R2:W-:Y:S04]  /*0110*/  STG.E desc[UR4][R4.64], R15 ;  /* 0x0000000f04007986 */ /* 0x0045e8000c101904 */
[----:B------:R-:W3:Y:S01]  /*0120*/  LDG.E R17, desc[UR4][R6.64+0x4] ;  /* 0x0000040406117981 */ /* 0x000ee2000c1e1900 */
[----:B0-----:R-:W-:-:S03]  /*0130*/  IMAD.WIDE R8, R0, 0x4, R8 ;  /* 0x0000000400087825 */ /* 0x001fc600078e0208 */
[----:B---3--:R0:W-:Y:S04]  /*0140*/  STG.E desc[UR4][R6.64], R17 ;  /* 0x0000001106007986 */ /* 0x0081e8000c101904 */
[----:B------:R-:W3:Y:S01]  /*0150*/  LDG.E R19, desc[UR4][R8.64+0x4] ;  /* 0x0000040408137981 */ /* 0x000ee2000c1e1900 */
[C---:B-1----:R-:W-:Y:S02]  /*0160*/  IMAD.WIDE R2, R0.reuse, 0x4, R10 ;  /* 0x0000000400027825 */ /* 0x042fe400078e020a */
[----:B------:R-:W2:Y:S01]  /*0170*/  LDC.64 R10, c[0x0][0x3a8] ;  /* 0x0000ea00ff0a7b82 */ /* 0x000ea20000000a00 */
[----:B---3--:R1:W-:Y:S04]  /*0180*/  STG.E desc[UR4][R8.64], R19 ;  /* 0x0000001308007986 */ /* 0x0083e8000c101904 */
[----:B------:R-:W3:Y:S01]  /*0190*/  LDG.E R13, desc[UR4][R2.64+0x4] ;  /* 0x00000404020d7981 */ /* 0x000ee2000c1e1900 */
[----:B--2---:R-:W-:-:S02]  /*01a0*/  IMAD.WIDE R4, R0, 0x4, R10 ;  /* 0x0000000400047825 */ /* 0x004fc400078e020a */
[----:B------:R-:W0:Y:S01]  /*01b0*/  LDC.64 R10, c[0x0][0x3b0] ;  /* 0x0000ec00ff0a7b82 */ /* 0x000e220000000a00 */
[----:B---3--:R2:W-:Y:S04]  /*01c0*/  STG.E desc[UR4][R2.64], R13 ;  /* 0x0000000d02007986 */ /* 0x0085e8000c101904 */
[----:B------:R-:W3:Y:S01]  /*01d0*/  LDG.E R15, desc[UR4][R4.64+0x4] ;  /* 0x00000404040f7981 */ /* 0x000ee2000c1e1900 */
[C---:B0-----:R-:W-:Y:S02]  /*01e0*/  IMAD.WIDE R6, R0.reuse, 0x4, R10 ;  /* 0x0000000400067825 */ /* 0x041fe400078e020a */
[----:B------:R-:W1:Y:S01]  /*01f0*/  LDC.64 R10, c[0x0][0x3b8] ;  /* 0x0000ee00ff0a7b82 */ /* 0x000e620000000a00 */
[----:B---3--:R0:W-:Y:S04]  /*0200*/  STG.E desc[UR4][R4.64], R15 ;  /* 0x0000000f04007986 */ /* 0x0081e8000c101904 */
[----:B------:R-:W3:Y:S01]  /*0210*/  LDG.E R17, desc[UR4][R6.64+0x4] ;  /* 0x0000040406117981 */ /* 0x000ee2000c1e1900 */
[----:B-1----:R-:W-:-:S02]  /*0220*/  IMAD.WIDE R8, R0, 0x4, R10 ;  /* 0x0000000400087825 */ /* 0x002fc400078e020a */
[----:B------:R-:W2:Y:S01]  /*0230*/  LDC.64 R10, c[0x0][0x3c0] ;  /* 0x0000f000ff0a7b82 */ /* 0x000ea20000000a00 */
[----:B---3--:R1:W-:Y:S04]  /*0240*/  STG.E desc[UR4][R6.64], R17 ;  /* 0x0000001106007986 */ /* 0x0083e8000c101904 */
[----:B------:R-:W3:Y:S01]  /*0250*/  LDG.E R19, desc[UR4][R8.64+0x4] ;  /* 0x0000040408137981 */ /* 0x000ee2000c1e1900 */
[C---:B--2---:R-:W-:Y:S02]  /*0260*/  IMAD.WIDE R2, R0.reuse, 0x4, R10 ;  /* 0x0000000400027825 */ /* 0x044fe400078e020a */
[----:B------:R-:W0:Y:S01]  /*0270*/  LDC.64 R10, c[0x0][0x3c8] ;  /* 0x0000f200ff0a7b82 */ /* 0x000e220000000a00 */
[----:B---3--:R2:W-:Y:S04]  /*0280*/  STG.E desc[UR4][R8.64], R19 ;  /* 0x0000001308007986 */ /* 0x0085e8000c101904 */
[----:B------:R-:W3:Y:S01]  /*0290*/  LDG.E R13, desc[UR4][R2.64+0x4] ;  /* 0x00000404020d7981 */ /* 0x000ee2000c1e1900 */
[----:B0-----:R-:W-:-:S02]  /*02a0*/  IMAD.WIDE R4, R0, 0x4, R10 ;  /* 0x0000000400047825 */ /* 0x001fc400078e020a */
[----:B------:R-:W1:Y:S01]  /*02b0*/  LDC.64 R10, c[0x0][0x3d0] ;  /* 0x0000f400ff0a7b82 */ /* 0x000e620000000a00 */
        /* <DEDUP_REMOVED lines=2000> */
[----:B---3--:R-:W-:Y:S04]  /*7fc0*/  STG.E desc[UR4][R2.64], R13 ;  /* 0x0000000d02007986 */ /* 0x008fe8000c101904 */
[----:B------:R-:W2:Y:S01]  /*7fd0*/  LDG.E R15, desc[UR4][R4.64+0x4] ;  /* 0x00000404040f7981 */ /* 0x000ea2000c1e1900 */
[C---:B0-----:R-:W-:Y:S02]  /*7fe0*/  IMAD.WIDE R6, R0.reuse, 0x4, R10 ;  /* 0x0000000400067825 */ /* 0x041fe400078e020a */
[----:B------:R-:W1:Y:S01]  /*7ff0*/  LDC.64 R10, c[0x0][0x1378] ;  /* 0x0004de00ff0a7b82 */ /* 0x000e620000000a00 */
[----:B--2---:R-:W-:Y:S04]  /*8000*/  STG.E desc[UR4][R4.64], R15 ;  /* 0x0000000f04007986 */ /* 0x004fe8000c101904 */
[----:B------:R-:W2:Y:S01]  /*8010*/  LDG.E R17, desc[UR4][R6.64+0x4] ;  /* 0x0000040406117981 */ /* 0x000ea2000c1e1900 */
[----:B-1----:R-:W-:-:S03]  /*8020*/  IMAD.WIDE R8, R0, 0x4, R10 ;  /* 0x0000000400087825 */ /* 0x002fc600078e020a */
[----:B--2---:R-:W-:Y:S04]  /*8030*/  STG.E desc[UR4][R6.64], R17 ;  /* 0x0000001106007986 */ /* 0x004fe8000c101904 */
[----:B------:R-:W2:Y:S04]  /*8040*/  LDG.E R11, desc[UR4][R8.64+0x4] ;  /* 0x00000404080b7981 */ /* 0x000ea8000c1e1900 */
[----:B--2---:R-:W-:Y:S01]  /*8050*/  STG.E desc[UR4][R8.64], R11 ;  /* 0x0000000b08007986 */ /* 0x004fe2000c101904 */
[----:B------:R-:W-:Y:S05]  /*8060*/  EXIT ;  /* 0x000000000000794d */ /* 0x000fea0003800000 */
.L_x_0:
[----:B------:R-:W-:-:S00]  /*8070*/  BRA `(.L_x_0) ;  /* 0xfffffffc00fc7947 */ /* 0x000fc0000383ffff */
[----:B------:R-:W-:-:S00]  /*8080*/  NOP ;  /* 0x0000000000007918 */ /* 0x000fc00000000000 */
[----:B------:R-:W-:-:S00]  /*8090*/  NOP ;  /* 0x0000000000007918 */ /* 0x000fc00000000000 */
[----:B------:R-:W-:-:S00]  /*80a0*/  NOP ;  /* 0x0000000000007918 */ /* 0x000fc00000000000 */
[----:B------:R-:W-:-:S00]  /*80b0*/  NOP ;  /* 0x0000000000007918 */ /* 0x000fc00000000000 */
[----:B------:R-:W-:-:S00]  /*80c0*/  NOP ;  /* 0x0000000000007918 */ /* 0x000fc00000000000 */
[----:B------:R-:W-:-:S00]  /*80d0*/  NOP ;  /* 0x0000000000007918 */ /* 0x000fc00000000000 */
[----:B------:R-:W-:-:S00]  /*80e0*/  NOP ;  /* 0x0000000000007918 */ /* 0x000fc00000000000 */
[----:B------:R-:W-:-:S00]  /*80f0*/  NOP ;  /* 0x0000000000007918 */ /* 0x000fc00000000000 */
.L_x_1:


//--------------------- .nv.shared.reserved.0     --------------------------
	.section	.nv.shared.reserved.0,"aw",@nobits
	.weak		__nv_reservedSMEM_offset_0_alias
	.size		__nv_reservedSMEM_offset_0_alias, 0, 64
	.other		__nv_reservedSMEM_offset_0_alias,@"STO_CUDA_RESERVED_SHARED STV_DEFAULT"
__nv_reservedSMEM_offset_0_alias:
	.zero		0
	.zero		64


//--------------------- .nv.constant0._Z4racePiS_S_S_S_S_S_S_S_S_S_S_S_S_S_S_S_S_S_S_S_S_S_S_S_S_S_S_S_S_S_S_S_S_S_S_S_S_S_S_S_S_S_S_S_S_S_S_S_S_S_S_S_S_S_S_S_S_S_S_S_S_S_S_S_S_S_S_S_S_S_S_S_S_S_S_S_S_S_S_S_S_S_S_S_S_S_S_S_S_S_S_S_S_S_S_S_S_S_S_S_S_S_S_S_S_S_S_S_S_S_S_S_S_S_S_S_S_S_S_S_S_S_S_S_S_S_S_S_S_S_S_S_S_S_S_S_S_S_S_S_S_S_S_S_S_S_S_S_S_S_S_S_S_S_S_S_S_S_S_S_S_S_S_S_S_S_S_S_S_S_S_S_S_S_S_S_S_S_S_S_S_S_S_S_S_S_S_S_S_S_S_S_S_S_S_S_S_S_S_S_S_S_S_S_S_S_S_S_S_S_S_S_S_S_S_S_S_S_S_S_S_S_S_S_S_S_S_S_S_S_S_S_S_S_S_S_S_S_S_S_S_S_S_S_S_S_S_S_S_S_S_S_S_S_S_S_S_S_S_S_S_S_S_S_S_S_S_S_S_S_S_S_S_S_S_S_S_S_S_S_S_S_S_S_S_S_S_S_S_S_S_S_S_S_S_S_S_S_S_S_S_S_S_S_S_S_S_S_S_S_S_S_S_S_S_S_S_S_S_S_S_S_S_S_S_S_S_S_S_S_S_S_S_S_S_S_S_S_S_S_S_S_S_S_S_S_S_S_S_S_S_S_S_S_S_S_S_S_S_S_S_S_S_S_S_S_S_S_S_S_S_S_S_S_S_S_S_S_S_S_S_S_S_S_S_S_S_S_S_S_S_S_S_S_S_S_S_S_S_S_S_S_S_S_S_S_S_S_S_S_S_S_S_S_S_S_S_S_S_S_S_S_S_S_S_S_S_S_S_S_S_S_S_S_S_S_S_S_S_S_S_S_S_S_S_S_S_S_S_S_S_S_S_S_S_S_S_S_S_S_S_S_S_S_S_S_S_S_S_S_S_S_S_S_S_S_S_S_S_S_S_S_S_S_S_S_S_S_S_S_S_S_S_S_S_S_S_S_S_S_S_S_S_S_S_S_S_S_S_S_S_ --------------------------
	.section	.nv.constant0._Z4racePiS_S_S_S_S_S_S_S_S_S_S_S_S_S_S_S_S_S_S_S_S_S_S_S_S_S_S_S_S_S_S_S_S_S_S_S_S_S_S_S_S_S_S_S_S_S_S_S_S_S_S_S_S_S_S_S_S_S_S_S_S_S_S_S_S_S_S_S_S_S_S_S_S_S_S_S_S_S_S_S_S_S_S_S_S_S_S_S_S_S_S_S_S_S_S_S_S_S_S_S_S_S_S_S_S_S_S_S_S_S_S_S_S_S_S_S_S_S_S_S_S_S_S_S_S_S_S_S_S_S_S_S_S_S_S_S_S_S_S_S_S_S_S_S_S_S_S_S_S_S_S_S_S_S_S_S_S_S_S_S_S_S_S_S_S_S_S_S_S_S_S_S_S_S_S_S_S_S_S_S_S_S_S_S_S_S_S_S_S_S_S_S_S_S_S_S_S_S_S_S_S_S_S_S_S_S_S_S_S_S_S_S_S_S_S_S_S_S_S_S_S_S_S_S_S_S_S_S_S_S_S_S_S_S_S_S_S_S_S_S_S_S_S_S_S_S_S_S_S_S_S_S_S_S_S_S_S_S_S_S_S_S_S_S_S_S_S_S_S_S_S_S_S_S_S_S_S_S_S_S_S_S_S_S_S_S_S_S_S_S_S_S_S_S_S_S_S_S_S_S_S_S_S_S_S_S_S_S_S_S_S_S_S_S_S_S_S_S_S_S_S_S_S_S_S_S_S_S_S_S_S_S_S_S_S_S_S_S_S_S_S_S_S_S_S_S_S_S_S_S_S_S_S_S_S_S_S_S_S_S_S_S_S_S_S_S_S_S_S_S_S_S_S_S_S_S_S_S_S_S_S_S_S_S_S_S_S_S_S_S_S_S_S_S_S_S_S_S_S_S_S_S_S_S_S_S_S_S_S_S_S_S_S_S_S_S_S_S_S_S_S_S_S_S_S_S_S_S_S_S_S_S_S_S_S_S_S_S_S_S_S_S_S_S_S_S_S_S_S_S_S_S_S_S_S_S_S_S_S_S_S_S_S_S_S_S_S_S_S_S_S_S_S_S_S_S_S_S_S_S_S_S_S_S_S_S_S_S_S_S_S_S_S_S_S_S_S_S_S_S_S_S_S_S_S_S_S_S_S_S_S_,"a",@progbits
	.sectionflags	@""
	.align	4
.nv.constant0._Z4racePiS_S_S_S_S_S_S_S_S_S_S_S_S_S_S_S_S_S_S_S_S_S_S_S_S_S_S_S_S_S_S_S_S_S_S_S_S_S_S_S_S_S_S_S_S_S_S_S_S_S_S_S_S_S_S_S_S_S_S_S_S_S_S_S_S_S_S_S_S_S_S_S_S_S_S_S_S_S_S_S_S_S_S_S_S_S_S_S_S_S_S_S_S_S_S_S_S_S_S_S_S_S_S_S_S_S_S_S_S_S_S_S_S_S_S_S_S_S_S_S_S_S_S_S_S_S_S_S_S_S_S_S_S_S_S_S_S_S_S_S_S_S_S_S_S_S_S_S_S_S_S_S_S_S_S_S_S_S_S_S_S_S_S_S_S_S_S_S_S_S_S_S_S_S_S_S_S_S_S_S_S_S_S_S_S_S_S_S_S_S_S_S_S_S_S_S_S_S_S_S_S_S_S_S_S_S_S_S_S_S_S_S_S_S_S_S_S_S_S_S_S_S_S_S_S_S_S_S_S_S_S_S_S_S_S_S_S_S_S_S_S_S_S_S_S_S_S_S_S_S_S_S_S_S_S_S_S_S_S_S_S_S_S_S_S_S_S_S_S_S_S_S_S_S_S_S_S_S_S_S_S_S_S_S_S_S_S_S_S_S_S_S_S_S_S_S_S_S_S_S_S_S_S_S_S_S_S_S_S_S_S_S_S_S_S_S_S_S_S_S_S_S_S_S_S_S_S_S_S_S_S_S_S_S_S_S_S_S_S_S_S_S_S_S_S_S_S_S_S_S_S_S_S_S_S_S_S_S_S_S_S_S_S_S_S_S_S_S_S_S_S_S_S_S_S_S_S_S_S_S_S_S_S_S_S_S_S_S_S_S_S_S_S_S_S_S_S_S_S_S_S_S_S_S_S_S_S_S_S_S_S_S_S_S_S_S_S_S_S_S_S_S_S_S_S_S_S_S_S_S_S_S_S_S_S_S_S_S_S_S_S_S_S_S_S_S_S_S_S_S_S_S_S_S_S_S_S_S_S_S_S_S_S_S_S_S_S_S_S_S_S_S_S_S_S_S_S_S_S_S_S_S_S_S_S_S_S_S_S_S_S_S_S_S_S_S_S_S_S_S_S_S_S_S_S_S_S_S_S_S_S_:
	.zero		4992


//--------------------- SYMBOLS --------------------------

	.type		.nv.reservedSmem.offset0,@object
	.size		.nv.reservedSmem.offset0,0x4
